	.target	sm_90a

	.elftype	@"ET_EXEC"


//--------------------- .note.nv.tkinfo           --------------------------
	.section	.note.nv.tkinfo,"",@"SHT_NOTE"
	.sectionflags	@"SHF_NOTE_NV_TKINFO"
	.tkinfo
        /*0018*/ 	.word	0x00000002
        /*0030*/ 	.string	""
        /*0030*/ 	.string	"ptxas"
        /*0030*/ 	.string	"Cuda compilation tools, release 13.0, V13.0.88"
        /*0030*/ 	.string	"Build cuda_13.0.r13.0/compiler.36424714_0"
        /*0030*/ 	.string	"-arch sm_90a -m 64 "



//--------------------- .note.nv.cuinfo           --------------------------
	.section	.note.nv.cuinfo,"",@"SHT_NOTE"
	.sectionflags	@"SHF_NOTE_NV_CUINFO"
        /*0018*/ 	.short	0x0002
        /*001a*/ 	.short	0x005a
        /*001c*/ 	.short	0x0082
	.zero		2


//--------------------- .nv.info                  --------------------------
	.section	.nv.info,"",@"SHT_CUDA_INFO"
	.align	4


	//----- nvinfo : EIATTR_REGCOUNT
	.align		4
        /*0000*/ 	.byte	0x04, 0x2f
        /*0002*/ 	.short	(.L_15 - .L_14)
	.align		4
.L_14:
        /*0004*/ 	.word	index@(_ZN7cutlass13device_kernelINS_4gemm6kernel13GemmUniversalINS1_17GroupProblemShapeIN4cute5tupleIJiiiEEEEENS1_10collective13CollectiveMmaINS1_39MainloopSm90ArrayTmaGmmaWarpSpecializedILi6ENS6_IJNS5_1CILi2EEENSC_ILi1EEESE_EEENS1_52KernelPtrArrayTmaWarpSpecializedPingpongFP8FastAccumEEENS6_IJNSC_ILi128EEESI_SI_EEENS_12float_e4m3_tEPNS6_IJlSE_NSC_ILi0EEEEEESK_SN_NS5_8TiledMMAINS5_8MMA_AtomIJNS5_4SM904GMMA31MMA_64x128x32_F32E4M3E4M3_SS_TNILNSR_7ScaleInE1ELST_1EEEEEENS5_6LayoutINS6_IJSE_SE_SE_EEENS6_IJSL_SL_SL_EEEEENS6_IJNS5_10UnderscoreES10_S10_EEEEENS5_13SM90_TMA_LOADENS5_14ComposedLayoutINS5_7SwizzleILi3ELi4ELi3EEENS5_18smem_ptr_flag_bitsILi8EEENSW_INS6_IJNSC_ILi8EEESI_EEENS6_IJSI_SE_EEEEEEEvNS5_8identityENS5_23SM90_TMA_LOAD_MULTICASTES1D_vS1E_EENS_8epilogue10collective18CollectiveEpilogueINS1H_30Sm90PtrArrayTmaWarpSpecializedILi4ELi2ELi16ELb1ELb0ELi2EEEJSJ_NS6_IJNSC_ILi64EEENSC_ILi32EEEEEENS_6half_tEPNS6_IJSE_lSL_EEES1P_S1R_NS1H_6fusion15FusionCallbacksIS1L_NS1S_17LinearCombinationIS1P_fS1P_fLNS_15FloatRoundStyleE2EEESJ_S1O_JEEES13_NS14_IS16_NS17_ILi16EEENSW_INS6_IJS1M_S19_EEENS6_IJSE_S1M_EEEEEEENS5_17SM75_U16x8_LDSM_TENS5_14SM90_TMA_STOREES22_NS5_17SM90_U16x8_STSM_TENS5_9Copy_AtomIJNS5_17SM90_U32x4_STSM_NES1P_EEEvEEEvvEEEEvNT_6ParamsE)
        /*0008*/ 	.word	0x000000a8


	//----- nvinfo : EIATTR_FRAME_SIZE
	.align		4
.L_15:
        /*000c*/ 	.byte	0x04, 0x11
        /*000e*/ 	.short	(.L_17 - .L_16)
	.align		4
.L_16:
        /*0010*/ 	.word	index@($__internal_0_$__cuda_sm20_div_u64)
        /*0014*/ 	.word	0x00000000


	//----- nvinfo : EIATTR_FRAME_SIZE
	.align		4
.L_17:
        /*0018*/ 	.byte	0x04, 0x11
        /*001a*/ 	.short	(.L_19 - .L_18)
	.align		4
.L_18:
        /*001c*/ 	.word	index@(_ZN7cutlass13device_kernelINS_4gemm6kernel13GemmUniversalINS1_17GroupProblemShapeIN4cute5tupleIJiiiEEEEENS1_10collective13CollectiveMmaINS1_39MainloopSm90ArrayTmaGmmaWarpSpecializedILi6ENS6_IJNS5_1CILi2EEENSC_ILi1EEESE_EEENS1_52KernelPtrArrayTmaWarpSpecializedPingpongFP8FastAccumEEENS6_IJNSC_ILi128EEESI_SI_EEENS_12float_e4m3_tEPNS6_IJlSE_NSC_ILi0EEEEEESK_SN_NS5_8TiledMMAINS5_8MMA_AtomIJNS5_4SM904GMMA31MMA_64x128x32_F32E4M3E4M3_SS_TNILNSR_7ScaleInE1ELST_1EEEEEENS5_6LayoutINS6_IJSE_SE_SE_EEENS6_IJSL_SL_SL_EEEEENS6_IJNS5_10UnderscoreES10_S10_EEEEENS5_13SM90_TMA_LOADENS5_14ComposedLayoutINS5_7SwizzleILi3ELi4ELi3EEENS5_18smem_ptr_flag_bitsILi8EEENSW_INS6_IJNSC_ILi8EEESI_EEENS6_IJSI_SE_EEEEEEEvNS5_8identityENS5_23SM90_TMA_LOAD_MULTICASTES1D_vS1E_EENS_8epilogue10collective18CollectiveEpilogueINS1H_30Sm90PtrArrayTmaWarpSpecializedILi4ELi2ELi16ELb1ELb0ELi2EEEJSJ_NS6_IJNSC_ILi64EEENSC_ILi32EEEEEENS_6half_tEPNS6_IJSE_lSL_EEES1P_S1R_NS1H_6fusion15FusionCallbacksIS1L_NS1S_17LinearCombinationIS1P_fS1P_fLNS_15FloatRoundStyleE2EEESJ_S1O_JEEES13_NS14_IS16_NS17_ILi16EEENSW_INS6_IJS1M_S19_EEENS6_IJSE_S1M_EEEEEEENS5_17SM75_U16x8_LDSM_TENS5_14SM90_TMA_STOREES22_NS5_17SM90_U16x8_STSM_TENS5_9Copy_AtomIJNS5_17SM90_U32x4_STSM_NES1P_EEEvEEEvvEEEEvNT_6ParamsE)
        /*0020*/ 	.word	0x00000000


	//----- nvinfo : EIATTR_MIN_STACK_SIZE
	.align		4
.L_19:
        /*0024*/ 	.byte	0x04, 0x12
        /*0026*/ 	.short	(.L_21 - .L_20)
	.align		4
.L_20:
        /*0028*/ 	.word	index@(_ZN7cutlass13device_kernelINS_4gemm6kernel13GemmUniversalINS1_17GroupProblemShapeIN4cute5tupleIJiiiEEEEENS1_10collective13CollectiveMmaINS1_39MainloopSm90ArrayTmaGmmaWarpSpecializedILi6ENS6_IJNS5_1CILi2EEENSC_ILi1EEESE_EEENS1_52KernelPtrArrayTmaWarpSpecializedPingpongFP8FastAccumEEENS6_IJNSC_ILi128EEESI_SI_EEENS_12float_e4m3_tEPNS6_IJlSE_NSC_ILi0EEEEEESK_SN_NS5_8TiledMMAINS5_8MMA_AtomIJNS5_4SM904GMMA31MMA_64x128x32_F32E4M3E4M3_SS_TNILNSR_7ScaleInE1ELST_1EEEEEENS5_6LayoutINS6_IJSE_SE_SE_EEENS6_IJSL_SL_SL_EEEEENS6_IJNS5_10UnderscoreES10_S10_EEEEENS5_13SM90_TMA_LOADENS5_14ComposedLayoutINS5_7SwizzleILi3ELi4ELi3EEENS5_18smem_ptr_flag_bitsILi8EEENSW_INS6_IJNSC_ILi8EEESI_EEENS6_IJSI_SE_EEEEEEEvNS5_8identityENS5_23SM90_TMA_LOAD_MULTICASTES1D_vS1E_EENS_8epilogue10collective18CollectiveEpilogueINS1H_30Sm90PtrArrayTmaWarpSpecializedILi4ELi2ELi16ELb1ELb0ELi2EEEJSJ_NS6_IJNSC_ILi64EEENSC_ILi32EEEEEENS_6half_tEPNS6_IJSE_lSL_EEES1P_S1R_NS1H_6fusion15FusionCallbacksIS1L_NS1S_17LinearCombinationIS1P_fS1P_fLNS_15FloatRoundStyleE2EEESJ_S1O_JEEES13_NS14_IS16_NS17_ILi16EEENSW_INS6_IJS1M_S19_EEENS6_IJSE_S1M_EEEEEEENS5_17SM75_U16x8_LDSM_TENS5_14SM90_TMA_STOREES22_NS5_17SM90_U16x8_STSM_TENS5_9Copy_AtomIJNS5_17SM90_U32x4_STSM_NES1P_EEEvEEEvvEEEEvNT_6ParamsE)
        /*002c*/ 	.word	0x00000000
.L_21:


//--------------------- .nv.compat                --------------------------
	.section	.nv.compat,"",@"SHT_CUDA_COMPAT_INFO"
	.align	4
        /*0000*/ 	.byte	0x02, 0x09, 0x01, 0x00, 0x02, 0x02, 0x04, 0x00, 0x02, 0x05, 0x05, 0x00, 0x03, 0x07, 0x01, 0x01
        /*0010*/ 	.byte	0x02, 0x03, 0x03, 0x00, 0x02, 0x06, 0x01, 0x00, 0x04, 0x0b, 0x08, 0x00, 0x00, 0x00, 0x00, 0x00
        /*0020*/ 	.byte	0x00, 0x00, 0x00, 0x00


//--------------------- .nv.info._ZN7cutlass13device_kernelINS_4gemm6kernel13GemmUniversalINS1_17GroupProblemShapeIN4cute5tupleIJiiiEEEEENS1_10collective13CollectiveMmaINS1_39MainloopSm90ArrayTmaGmmaWarpSpecializedILi6ENS6_IJNS5_1CILi2EEENSC_ILi1EEESE_EEENS1_52KernelPtrArrayTmaWarpSpecializedPingpongFP8FastAccumEEENS6_IJNSC_ILi128EEESI_SI_EEENS_12float_e4m3_tEPNS6_IJlSE_NSC_ILi0EEEEEESK_SN_NS5_8TiledMMAINS5_8MMA_AtomIJNS5_4SM904GMMA31MMA_64x128x32_F32E4M3E4M3_SS_TNILNSR_7ScaleInE1ELST_1EEEEEENS5_6LayoutINS6_IJSE_SE_SE_EEENS6_IJSL_SL_SL_EEEEENS6_IJNS5_10UnderscoreES10_S10_EEEEENS5_13SM90_TMA_LOADENS5_14ComposedLayoutINS5_7SwizzleILi3ELi4ELi3EEENS5_18smem_ptr_flag_bitsILi8EEENSW_INS6_IJNSC_ILi8EEESI_EEENS6_IJSI_SE_EEEEEEEvNS5_8identityENS5_23SM90_TMA_LOAD_MULTICASTES1D_vS1E_EENS_8epilogue10collective18CollectiveEpilogueINS1H_30Sm90PtrArrayTmaWarpSpecializedILi4ELi2ELi16ELb1ELb0ELi2EEEJSJ_NS6_IJNSC_ILi64EEENSC_ILi32EEEEEENS_6half_tEPNS6_IJSE_lSL_EEES1P_S1R_NS1H_6fusion15FusionCallbacksIS1L_NS1S_17LinearCombinationIS1P_fS1P_fLNS_15FloatRoundStyleE2EEESJ_S1O_JEEES13_NS14_IS16_NS17_ILi16EEENSW_INS6_IJS1M_S19_EEENS6_IJSE_S1M_EEEEEEENS5_17SM75_U16x8_LDSM_TENS5_14SM90_TMA_STOREES22_NS5_17SM90_U16x8_STSM_TENS5_9Copy_AtomIJNS5_17SM90_U32x4_STSM_NES1P_EEEvEEEvvEEEEvNT_6ParamsE --------------------------
	.section	.nv.info._ZN7cutlass13device_kernelINS_4gemm6kernel13GemmUniversalINS1_17GroupProblemShapeIN4cute5tupleIJiiiEEEEENS1_10collective13CollectiveMmaINS1_39MainloopSm90ArrayTmaGmmaWarpSpecializedILi6ENS6_IJNS5_1CILi2EEENSC_ILi1EEESE_EEENS1_52KernelPtrArrayTmaWarpSpecializedPingpongFP8FastAccumEEENS6_IJNSC_ILi128EEESI_SI_EEENS_12float_e4m3_tEPNS6_IJlSE_NSC_ILi0EEEEEESK_SN_NS5_8TiledMMAINS5_8MMA_AtomIJNS5_4SM904GMMA31MMA_64x128x32_F32E4M3E4M3_SS_TNILNSR_7ScaleInE1ELST_1EEEEEENS5_6LayoutINS6_IJSE_SE_SE_EEENS6_IJSL_SL_SL_EEEEENS6_IJNS5_10UnderscoreES10_S10_EEEEENS5_13SM90_TMA_LOADENS5_14ComposedLayoutINS5_7SwizzleILi3ELi4ELi3EEENS5_18smem_ptr_flag_bitsILi8EEENSW_INS6_IJNSC_ILi8EEESI_EEENS6_IJSI_SE_EEEEEEEvNS5_8identityENS5_23SM90_TMA_LOAD_MULTICASTES1D_vS1E_EENS_8epilogue10collective18CollectiveEpilogueINS1H_30Sm90PtrArrayTmaWarpSpecializedILi4ELi2ELi16ELb1ELb0ELi2EEEJSJ_NS6_IJNSC_ILi64EEENSC_ILi32EEEEEENS_6half_tEPNS6_IJSE_lSL_EEES1P_S1R_NS1H_6fusion15FusionCallbacksIS1L_NS1S_17LinearCombinationIS1P_fS1P_fLNS_15FloatRoundStyleE2EEESJ_S1O_JEEES13_NS14_IS16_NS17_ILi16EEENSW_INS6_IJS1M_S19_EEENS6_IJSE_S1M_EEEEEEENS5_17SM75_U16x8_LDSM_TENS5_14SM90_TMA_STOREES22_NS5_17SM90_U16x8_STSM_TENS5_9Copy_AtomIJNS5_17SM90_U32x4_STSM_NES1P_EEEvEEEvvEEEEvNT_6ParamsE,"",@"SHT_CUDA_INFO"
	.sectionflags	@""
	.align	4


	//----- nvinfo : EIATTR_CUDA_API_VERSION
	.align		4
        /*0000*/ 	.byte	0x04, 0x37
        /*0002*/ 	.short	(.L_23 - .L_22)
.L_22:
        /*0004*/ 	.word	0x00000082


	//----- nvinfo : EIATTR_KPARAM_INFO
	.align		4
.L_23:
        /*0008*/ 	.byte	0x04, 0x17
        /*000a*/ 	.short	(.L_25 - .L_24)
.L_24:
        /*000c*/ 	.word	0x00000000
        /*0010*/ 	.short	0x0000
        /*0012*/ 	.short	0x0070
        /*0014*/ 	.byte	0x00, 0xf0, 0x01, 0x1c


	//----- nvinfo : EIATTR_SPARSE_MMA_MASK
	.align		4
.L_25:
        /*0018*/ 	.byte	0x03, 0x50
        /*001a*/ 	.short	0x0000


	//----- nvinfo : EIATTR_MAXREG_COUNT
	.align		4
        /*001c*/ 	.byte	0x03, 0x1b
        /*001e*/ 	.short	0x00a8


	//----- nvinfo : EIATTR_NUM_BARRIERS
	.align		4
        /*0020*/ 	.byte	0x02, 0x4c
        /*0022*/ 	.byte	0x02
	.zero		1


	//----- nvinfo : EIATTR_EXTERNS
	.align		4
        /*0024*/ 	.byte	0x04, 0x0f
        /*0026*/ 	.short	(.L_27 - .L_26)


	//   ....[0]....
	.align		4
.L_26:
        /*0028*/ 	.word	index@(__assertfail)


	//----- nvinfo : EIATTR_MERCURY_ISA_VERSION
	.align		4
.L_27:
        /*002c*/ 	.byte	0x03, 0x5f
        /*002e*/ 	.short	0x0101


	//----- nvinfo : EIATTR_INT_WARP_WIDE_INSTR_OFFSETS
	.align		4
        /*0030*/ 	.byte	0x04, 0x31
        /*0032*/ 	.short	(.L_29 - .L_28)


	//   ....[0]....
.L_28:
        /*0034*/ 	.word	0x00001330


	//   ....[1]....
        /*0038*/ 	.word	0x00001360


	//   ....[2]....
        /*003c*/ 	.word	0x00001490


	//   ....[3]....
        /*0040*/ 	.word	0x00001520


	//   ....[4]....
        /*0044*/ 	.word	0x00001590


	//   ....[5]....
        /*0048*/ 	.word	0x000015c0


	//   ....[6]....
        /*004c*/ 	.word	0x00001610


	//   ....[7]....
        /*0050*/ 	.word	0x00001630


	//----- nvinfo : EIATTR_COOP_GROUP_MASK_REGIDS
	.align		4
.L_29:
        /*0054*/ 	.byte	0x04, 0x29
        /*0056*/ 	.short	(.L_31 - .L_30)


	//   ....[0]....
.L_30:
        /*0058*/ 	.word	0xffffffff


	//   ....[1]....
        /*005c*/ 	.word	0xffffffff


	//   ....[2]....
        /*0060*/ 	.word	0xffffffff


	//   ....[3]....
        /*0064*/ 	.word	0xffffffff


	//   ....[4]....
        /*0068*/ 	.word	0xffffffff


	//   ....[5]....
        /*006c*/ 	.word	0xffffffff


	//   ....[6]....
        /*0070*/ 	.word	0xffffffff


	//   ....[7]....
        /*0074*/ 	.word	0xffffffff


	//   ....[8]....
        /*0078*/ 	.word	0xffffffff


	//   ....[9]....
        /*007c*/ 	.word	0xffffffff


	//   ....[10]....
        /*0080*/ 	.word	0xffffffff


	//   ....[11]....
        /*0084*/ 	.word	0xffffffff


	//   ....[12]....
        /*0088*/ 	.word	0xffffffff


	//   ....[13]....
        /*008c*/ 	.word	0xffffffff


	//   ....[14]....
        /*0090*/ 	.word	0xffffffff


	//   ....[15]....
        /*0094*/ 	.word	0xffffffff


	//   ....[16]....
        /*0098*/ 	.word	0xffffffff


	//   ....[17]....
        /*009c*/ 	.word	0xffffffff


	//   ....[18]....
        /*00a0*/ 	.word	0xffffffff


	//   ....[19]....
        /*00a4*/ 	.word	0xffffffff


	//   ....[20]....
        /*00a8*/ 	.word	0xffffffff


	//   ....[21]....
        /*00ac*/ 	.word	0xffffffff


	//   ....[22]....
        /*00b0*/ 	.word	0xffffffff


	//   ....[23]....
        /*00b4*/ 	.word	0xffffffff


	//   ....[24]....
        /*00b8*/ 	.word	0xffffffff


	//   ....[25]....
        /*00bc*/ 	.word	0xffffffff


	//   ....[26]....
        /*00c0*/ 	.word	0xffffffff


	//   ....[27]....
        /*00c4*/ 	.word	0xffffffff


	//   ....[28]....
        /*00c8*/ 	.word	0xffffffff


	//   ....[29]....
        /*00cc*/ 	.word	0xffffffff


	//   ....[30]....
        /*00d0*/ 	.word	0xffffffff


	//   ....[31]....
        /*00d4*/ 	.word	0xffffffff


	//   ....[32]....
        /*00d8*/ 	.word	0xffffffff


	//   ....[33]....
        /*00dc*/ 	.word	0xffffffff


	//   ....[34]....
        /*00e0*/ 	.word	0xffffffff


	//   ....[35]....
        /*00e4*/ 	.word	0xffffffff


	//   ....[36]....
        /*00e8*/ 	.word	0xffffffff


	//   ....[37]....
        /*00ec*/ 	.word	0xffffffff


	//   ....[38]....
        /*00f0*/ 	.word	0xffffffff


	//   ....[39]....
        /*00f4*/ 	.word	0xffffffff


	//   ....[40]....
        /*00f8*/ 	.word	0xffffffff


	//   ....[41]....
        /*00fc*/ 	.word	0xffffffff


	//   ....[42]....
        /*0100*/ 	.word	0xffffffff


	//   ....[43]....
        /*0104*/ 	.word	0xffffffff


	//   ....[44]....
        /*0108*/ 	.word	0xffffffff


	//   ....[45]....
        /*010c*/ 	.word	0xffffffff


	//   ....[46]....
        /*0110*/ 	.word	0xffffffff


	//   ....[47]....
        /*0114*/ 	.word	0xffffffff


	//   ....[48]....
        /*0118*/ 	.word	0xffffffff


	//   ....[49]....
        /*011c*/ 	.word	0xffffffff


	//   ....[50]....
        /*0120*/ 	.word	0xffffffff


	//   ....[51]....
        /*0124*/ 	.word	0xffffffff


	//   ....[52]....
        /*0128*/ 	.word	0xffffffff


	//   ....[53]....
        /*012c*/ 	.word	0xffffffff


	//   ....[54]....
        /*0130*/ 	.word	0xffffffff


	//   ....[55]....
        /*0134*/ 	.word	0xffffffff


	//   ....[56]....
        /*0138*/ 	.word	0xffffffff


	//   ....[57]....
        /*013c*/ 	.word	0xffffffff


	//   ....[58]....
        /*0140*/ 	.word	0xffffffff


	//   ....[59]....
        /*0144*/ 	.word	0xffffffff


	//   ....[60]....
        /*0148*/ 	.word	0xffffffff


	//   ....[61]....
        /*014c*/ 	.word	0xffffffff


	//   ....[62]....
        /*0150*/ 	.word	0xffffffff


	//   ....[63]....
        /*0154*/ 	.word	0xffffffff


	//   ....[64]....
        /*0158*/ 	.word	0xffffffff


	//   ....[65]....
        /*015c*/ 	.word	0xffffffff


	//   ....[66]....
        /*0160*/ 	.word	0xffffffff


	//   ....[67]....
        /*0164*/ 	.word	0xffffffff


	//   ....[68]....
        /*0168*/ 	.word	0xffffffff


	//   ....[69]....
        /*016c*/ 	.word	0xffffffff


	//   ....[70]....
        /*0170*/ 	.word	0xffffffff


	//   ....[71]....
        /*0174*/ 	.word	0xffffffff


	//   ....[72]....
        /*0178*/ 	.word	0xffffffff


	//   ....[73]....
        /*017c*/ 	.word	0xffffffff


	//   ....[74]....
        /*0180*/ 	.word	0xffffffff


	//   ....[75]....
        /*0184*/ 	.word	0xffffffff


	//   ....[76]....
        /*0188*/ 	.word	0xffffffff


	//   ....[77]....
        /*018c*/ 	.word	0xffffffff


	//   ....[78]....
        /*0190*/ 	.word	0xffffffff


	//   ....[79]....
        /*0194*/ 	.word	0x0500000f


	//----- nvinfo : EIATTR_COOP_GROUP_INSTR_OFFSETS
	.align		4
.L_31:
        /*0198*/ 	.byte	0x04, 0x28
        /*019a*/ 	.short	(.L_33 - .L_32)


	//   ....[0]....
.L_32:
        /*019c*/ 	.word	0x000007d0


	//   ....[1]....
        /*01a0*/ 	.word	0x000008a0


	//   ....[2]....
        /*01a4*/ 	.word	0x00000d30


	//   ....[3]....
        /*01a8*/ 	.word	0x00000f70


	//   ....[4]....
        /*01ac*/ 	.word	0x000011d0


	//   ....[5]....
        /*01b0*/ 	.word	0x00001210


	//   ....[6]....
        /*01b4*/ 	.word	0x000016f0


	//   ....[7]....
        /*01b8*/ 	.word	0x00001e30


	//   ....[8]....
        /*01bc*/ 	.word	0x00001e60


	//   ....[9]....
        /*01c0*/ 	.word	0x00001ee0


	//   ....[10]....
        /*01c4*/ 	.word	0x00001ef0


	//   ....[11]....
        /*01c8*/ 	.word	0x00001f30


	//   ....[12]....
        /*01cc*/ 	.word	0x00001f50


	//   ....[13]....
        /*01d0*/ 	.word	0x00001f90


	//   ....[14]....
        /*01d4*/ 	.word	0x00001fb0


	//   ....[15]....
        /*01d8*/ 	.word	0x00001ff0


	//   ....[16]....
        /*01dc*/ 	.word	0x00002010


	//   ....[17]....
        /*01e0*/ 	.word	0x00002080


	//   ....[18]....
        /*01e4*/ 	.word	0x000021a0


	//   ....[19]....
        /*01e8*/ 	.word	0x000021c0


	//   ....[20]....
        /*01ec*/ 	.word	0x00002820


	//   ....[21]....
        /*01f0*/ 	.word	0x00002830


	//   ....[22]....
        /*01f4*/ 	.word	0x00002880


	//   ....[23]....
        /*01f8*/ 	.word	0x00002890


	//   ....[24]....
        /*01fc*/ 	.word	0x000028e0


	//   ....[25]....
        /*0200*/ 	.word	0x000028f0


	//   ....[26]....
        /*0204*/ 	.word	0x00002940


	//   ....[27]....
        /*0208*/ 	.word	0x00002950


	//   ....[28]....
        /*020c*/ 	.word	0x000029a0


	//   ....[29]....
        /*0210*/ 	.word	0x000029b0


	//   ....[30]....
        /*0214*/ 	.word	0x00002a40


	//   ....[31]....
        /*0218*/ 	.word	0x00002a90


	//   ....[32]....
        /*021c*/ 	.word	0x00002b20


	//   ....[33]....
        /*0220*/ 	.word	0x00002b40


	//   ....[34]....
        /*0224*/ 	.word	0x00002b50


	//   ....[35]....
        /*0228*/ 	.word	0x00002b60


	//   ....[36]....
        /*022c*/ 	.word	0x00002b70


	//   ....[37]....
        /*0230*/ 	.word	0x00002b80


	//   ....[38]....
        /*0234*/ 	.word	0x00003490


	//   ....[39]....
        /*0238*/ 	.word	0x00003730


	//   ....[40]....
        /*023c*/ 	.word	0x00003aa0


	//   ....[41]....
        /*0240*/ 	.word	0x00008b80


	//   ....[42]....
        /*0244*/ 	.word	0x00008f80


	//   ....[43]....
        /*0248*/ 	.word	0x00009320


	//   ....[44]....
        /*024c*/ 	.word	0x0000a650


	//   ....[45]....
        /*0250*/ 	.word	0x0000ad20


	//   ....[46]....
        /*0254*/ 	.word	0x0000b1b0


	//   ....[47]....
        /*0258*/ 	.word	0x0000bfc0


	//   ....[48]....
        /*025c*/ 	.word	0x0000cf20


	//   ....[49]....
        /*0260*/ 	.word	0x0000cf40


	//   ....[50]....
        /*0264*/ 	.word	0x0000cf90


	//   ....[51]....
        /*0268*/ 	.word	0x0000cfb0


	//   ....[52]....
        /*026c*/ 	.word	0x0000cff0


	//   ....[53]....
        /*0270*/ 	.word	0x0000d020


	//   ....[54]....
        /*0274*/ 	.word	0x0000d060


	//   ....[55]....
        /*0278*/ 	.word	0x0000d090


	//   ....[56]....
        /*027c*/ 	.word	0x0000d0d0


	//   ....[57]....
        /*0280*/ 	.word	0x0000d100


	//   ....[58]....
        /*0284*/ 	.word	0x0000d190


	//   ....[59]....
        /*0288*/ 	.word	0x0000d2b0


	//   ....[60]....
        /*028c*/ 	.word	0x0000d2d0


	//   ....[61]....
        /*0290*/ 	.word	0x0000d920


	//   ....[62]....
        /*0294*/ 	.word	0x0000d930


	//   ....[63]....
        /*0298*/ 	.word	0x0000d980


	//   ....[64]....
        /*029c*/ 	.word	0x0000d990


	//   ....[65]....
        /*02a0*/ 	.word	0x0000d9e0


	//   ....[66]....
        /*02a4*/ 	.word	0x0000d9f0


	//   ....[67]....
        /*02a8*/ 	.word	0x0000da40


	//   ....[68]....
        /*02ac*/ 	.word	0x0000da50


	//   ....[69]....
        /*02b0*/ 	.word	0x0000daa0


	//   ....[70]....
        /*02b4*/ 	.word	0x0000dab0


	//   ....[71]....
        /*02b8*/ 	.word	0x0000db40


	//   ....[72]....
        /*02bc*/ 	.word	0x0000dbb0


	//   ....[73]....
        /*02c0*/ 	.word	0x0000dc40


	//   ....[74]....
        /*02c4*/ 	.word	0x0000dc60


	//   ....[75]....
        /*02c8*/ 	.word	0x0000dc70


	//   ....[76]....
        /*02cc*/ 	.word	0x0000dc80


	//   ....[77]....
        /*02d0*/ 	.word	0x0000dc90


	//   ....[78]....
        /*02d4*/ 	.word	0x0000dca0


	//   ....[79]....
        /*02d8*/ 	.word	0x0000f570


	//----- nvinfo : EIATTR_REG_RECONFIG
	.align		4
.L_33:
        /*02dc*/ 	.byte	0x01, 0x54
	.zero		2


	//----- nvinfo : EIATTR_SYSCALL_OFFSETS
	.align		4
        /*02e0*/ 	.byte	0x04, 0x46
        /*02e2*/ 	.short	(.L_35 - .L_34)


	//   ....[0]....
.L_34:
        /*02e4*/ 	.word	0x000052d0


	//   ....[1]....
        /*02e8*/ 	.word	0x000053c0


	//----- nvinfo : EIATTR_MBARRIER_INSTR_OFFSETS
	.align		4
.L_35:
        /*02ec*/ 	.byte	0x04, 0x39
        /*02ee*/ 	.short	(.L_37 - .L_36)


	//   ....[0]....
.L_36:
        /*02f0*/ 	.word	0x00000c10
        /*02f4*/ 	.word	0x000000ff
        /*02f8*/ 	.word	0x00034400
        /*02fc*/ 	.short	0x0100
        /*02fe*/ 	.byte	0x0b
	.zero		1


	//   ....[1]....
        /*0300*/ 	.word	0x00000c20
        /*0304*/ 	.word	0x000000ff
        /*0308*/ 	.word	0x00034440
        /*030c*/ 	.short	0x0100
        /*030e*/ 	.byte	0x0b
	.zero		1


	//   ....[2]....
        /*0310*/ 	.word	0x00000c30
        /*0314*/ 	.word	0x000000ff
        /*0318*/ 	.word	0x00034408
        /*031c*/ 	.short	0x0100
        /*031e*/ 	.byte	0x0b
	.zero		1


	//   ....[3]....
        /*0320*/ 	.word	0x00000c40
        /*0324*/ 	.word	0x000000ff
        /*0328*/ 	.word	0x00034448
        /*032c*/ 	.short	0x0100
        /*032e*/ 	.byte	0x0b
	.zero		1


	//   ....[4]....
        /*0330*/ 	.word	0x00000c50
        /*0334*/ 	.word	0x000000ff
        /*0338*/ 	.word	0x00034410
        /*033c*/ 	.short	0x0100
        /*033e*/ 	.byte	0x0b
	.zero		1


	//   ....[5]....
        /*0340*/ 	.word	0x00000c60
        /*0344*/ 	.word	0x000000ff
        /*0348*/ 	.word	0x00034450
        /*034c*/ 	.short	0x0100
        /*034e*/ 	.byte	0x0b
	.zero		1


	//   ....[6]....
        /*0350*/ 	.word	0x00000c70
        /*0354*/ 	.word	0x000000ff
        /*0358*/ 	.word	0x00034418
        /*035c*/ 	.short	0x0100
        /*035e*/ 	.byte	0x0b
	.zero		1


	//   ....[7]....
        /*0360*/ 	.word	0x00000c80
        /*0364*/ 	.word	0x000000ff
        /*0368*/ 	.word	0x00034458
        /*036c*/ 	.short	0x0100
        /*036e*/ 	.byte	0x0b
	.zero		1


	//   ....[8]....
        /*0370*/ 	.word	0x00000c90
        /*0374*/ 	.word	0x000000ff
        /*0378*/ 	.word	0x00034420
        /*037c*/ 	.short	0x0100
        /*037e*/ 	.byte	0x0b
	.zero		1


	//   ....[9]....
        /*0380*/ 	.word	0x00000ca0
        /*0384*/ 	.word	0x000000ff
        /*0388*/ 	.word	0x00034460
        /*038c*/ 	.short	0x0100
        /*038e*/ 	.byte	0x0b
	.zero		1


	//   ....[10]....
        /*0390*/ 	.word	0x00000cb0
        /*0394*/ 	.word	0x000000ff
        /*0398*/ 	.word	0x00034428
        /*039c*/ 	.short	0x0100
        /*039e*/ 	.byte	0x0b
	.zero		1


	//   ....[11]....
        /*03a0*/ 	.word	0x00000cc0
        /*03a4*/ 	.word	0x000000ff
        /*03a8*/ 	.word	0x00034468
        /*03ac*/ 	.short	0x0100
        /*03ae*/ 	.byte	0x0b
	.zero		1


	//   ....[12]....
        /*03b0*/ 	.word	0x00000cd0
        /*03b4*/ 	.word	0x000000ff
        /*03b8*/ 	.word	0x00034430
        /*03bc*/ 	.short	0x0100
        /*03be*/ 	.byte	0x0b
	.zero		1


	//   ....[13]....
        /*03c0*/ 	.word	0x00000ce0
        /*03c4*/ 	.word	0x000000ff
        /*03c8*/ 	.word	0x00034470
        /*03cc*/ 	.short	0x0100
        /*03ce*/ 	.byte	0x0b
	.zero		1


	//   ....[14]....
        /*03d0*/ 	.word	0x00000cf0
        /*03d4*/ 	.word	0x000000ff
        /*03d8*/ 	.word	0x00034438
        /*03dc*/ 	.short	0x0100
        /*03de*/ 	.byte	0x0b
	.zero		1


	//   ....[15]....
        /*03e0*/ 	.word	0x00000d00
        /*03e4*/ 	.word	0x000000ff
        /*03e8*/ 	.word	0x00034478
        /*03ec*/ 	.short	0x0100
        /*03ee*/ 	.byte	0x0b
	.zero		1


	//   ....[16]....
        /*03f0*/ 	.word	0x00000ea0
        /*03f4*/ 	.word	0x000000ff
        /*03f8*/ 	.word	0x00034480
        /*03fc*/ 	.short	0x0100
        /*03fe*/ 	.byte	0x0b
	.zero		1


	//   ....[17]....
        /*0400*/ 	.word	0x00000eb0
        /*0404*/ 	.word	0x000000ff
        /*0408*/ 	.word	0x000344b0
        /*040c*/ 	.short	0x0100
        /*040e*/ 	.byte	0x0b
	.zero		1


	//   ....[18]....
        /*0410*/ 	.word	0x00000ec0
        /*0414*/ 	.word	0x000000ff
        /*0418*/ 	.word	0x00034488
        /*041c*/ 	.short	0x0100
        /*041e*/ 	.byte	0x0b
	.zero		1


	//   ....[19]....
        /*0420*/ 	.word	0x00000ed0
        /*0424*/ 	.word	0x000000ff
        /*0428*/ 	.word	0x000344b8
        /*042c*/ 	.short	0x0100
        /*042e*/ 	.byte	0x0b
	.zero		1


	//   ....[20]....
        /*0430*/ 	.word	0x00000ee0
        /*0434*/ 	.word	0x000000ff
        /*0438*/ 	.word	0x00034490
        /*043c*/ 	.short	0x0100
        /*043e*/ 	.byte	0x0b
	.zero		1


	//   ....[21]....
        /*0440*/ 	.word	0x00000ef0
        /*0444*/ 	.word	0x000000ff
        /*0448*/ 	.word	0x000344c0
        /*044c*/ 	.short	0x0100
        /*044e*/ 	.byte	0x0b
	.zero		1


	//   ....[22]....
        /*0450*/ 	.word	0x00000f00
        /*0454*/ 	.word	0x000000ff
        /*0458*/ 	.word	0x00034498
        /*045c*/ 	.short	0x0100
        /*045e*/ 	.byte	0x0b
	.zero		1


	//   ....[23]....
        /*0460*/ 	.word	0x00000f10
        /*0464*/ 	.word	0x000000ff
        /*0468*/ 	.word	0x000344c8
        /*046c*/ 	.short	0x0100
        /*046e*/ 	.byte	0x0b
	.zero		1


	//   ....[24]....
        /*0470*/ 	.word	0x00000f20
        /*0474*/ 	.word	0x000000ff
        /*0478*/ 	.word	0x000344a0
        /*047c*/ 	.short	0x0100
        /*047e*/ 	.byte	0x0b
	.zero		1


	//   ....[25]....
        /*0480*/ 	.word	0x00000f30
        /*0484*/ 	.word	0x000000ff
        /*0488*/ 	.word	0x000344d0
        /*048c*/ 	.short	0x0100
        /*048e*/ 	.byte	0x0b
	.zero		1


	//   ....[26]....
        /*0490*/ 	.word	0x00000f40
        /*0494*/ 	.word	0x000000ff
        /*0498*/ 	.word	0x000344a8
        /*049c*/ 	.short	0x0100
        /*049e*/ 	.byte	0x0b
	.zero		1


	//   ....[27]....
        /*04a0*/ 	.word	0x00000f50
        /*04a4*/ 	.word	0x000000ff
        /*04a8*/ 	.word	0x000344d8
        /*04ac*/ 	.short	0x0100
        /*04ae*/ 	.byte	0x0b
	.zero		1


	//   ....[28]....
        /*04b0*/ 	.word	0x00001140
        /*04b4*/ 	.word	0x000000ff
        /*04b8*/ 	.word	0x000344e0
        /*04bc*/ 	.short	0x0100
        /*04be*/ 	.byte	0x06
	.zero		1


	//   ....[29]....
        /*04c0*/ 	.word	0x00001150
        /*04c4*/ 	.word	0x000000ff
        /*04c8*/ 	.word	0x00034500
        /*04cc*/ 	.short	0x0100
        /*04ce*/ 	.byte	0x06
	.zero		1


	//   ....[30]....
        /*04d0*/ 	.word	0x00001160
        /*04d4*/ 	.word	0x000000ff
        /*04d8*/ 	.word	0x000344e8
        /*04dc*/ 	.short	0x0100
        /*04de*/ 	.byte	0x06
	.zero		1


	//   ....[31]....
        /*04e0*/ 	.word	0x00001170
        /*04e4*/ 	.word	0x000000ff
        /*04e8*/ 	.word	0x00034508
        /*04ec*/ 	.short	0x0100
        /*04ee*/ 	.byte	0x06
	.zero		1


	//   ....[32]....
        /*04f0*/ 	.word	0x00001180
        /*04f4*/ 	.word	0x000000ff
        /*04f8*/ 	.word	0x000344f0
        /*04fc*/ 	.short	0x0100
        /*04fe*/ 	.byte	0x06
	.zero		1


	//   ....[33]....
        /*0500*/ 	.word	0x00001190
        /*0504*/ 	.word	0x000000ff
        /*0508*/ 	.word	0x00034510
        /*050c*/ 	.short	0x0100
        /*050e*/ 	.byte	0x06
	.zero		1


	//   ....[34]....
        /*0510*/ 	.word	0x000011a0
        /*0514*/ 	.word	0x000000ff
        /*0518*/ 	.word	0x000344f8
        /*051c*/ 	.short	0x0100
        /*051e*/ 	.byte	0x06
	.zero		1


	//   ....[35]....
        /*0520*/ 	.word	0x000011b0
        /*0524*/ 	.word	0x000000ff
        /*0528*/ 	.word	0x00034518
        /*052c*/ 	.short	0x0100
        /*052e*/ 	.byte	0x06
	.zero		1


	//   ....[36]....
        /*0530*/ 	.word	0x00001580
        /*0534*/ 	.word	0x000000ff
        /*0538*/ 	.word	0x00034520
        /*053c*/ 	.short	0x0100
        /*053e*/ 	.byte	0x06
	.zero		1


	//   ....[37]....
        /*0540*/ 	.word	0x000015b0
        /*0544*/ 	.word	0x000000ff
        /*0548*/ 	.word	0x00034528
        /*054c*/ 	.short	0x0100
        /*054e*/ 	.byte	0x06
	.zero		1


	//   ....[38]....
        /*0550*/ 	.word	0x00001600
        /*0554*/ 	.word	0x000000ff
        /*0558*/ 	.word	0x00034530
        /*055c*/ 	.short	0x0100
        /*055e*/ 	.byte	0x0b
	.zero		1


	//   ....[39]....
        /*0560*/ 	.word	0x00001620
        /*0564*/ 	.word	0x000000ff
        /*0568*/ 	.word	0x00034538
        /*056c*/ 	.short	0x0100
        /*056e*/ 	.byte	0x0b
	.zero		1


	//   ....[40]....
        /*0570*/ 	.word	0x00001690
        /*0574*/ 	.word	0x000000ff
        /*0578*/ 	.word	0x00034540
        /*057c*/ 	.short	0x0100
        /*057e*/ 	.byte	0x0b
	.zero		1


	//   ....[41]....
        /*0580*/ 	.word	0x000016a0
        /*0584*/ 	.word	0x000000ff
        /*0588*/ 	.word	0x00034548
        /*058c*/ 	.short	0x0100
        /*058e*/ 	.byte	0x0b
	.zero		1


	//   ....[42]....
        /*0590*/ 	.word	0x000031c0
        /*0594*/ 	.word	0x000000ff
        /*0598*/ 	.word	0x00034400
        /*059c*/ 	.short	0x010a
        /*059e*/ 	.byte	0x0b
	.zero		1


	//   ....[43]....
        /*05a0*/ 	.word	0x000032d0
        /*05a4*/ 	.word	0x000000ff
        /*05a8*/ 	.word	0x00000000
        /*05ac*/ 	.short	0x0101
        /*05ae*/ 	.byte	0x0b
	.zero		1


	//   ....[44]....
        /*05b0*/ 	.word	0x00003ef0
        /*05b4*/ 	.word	0x0000000a
        /*05b8*/ 	.word	0x00000000
        /*05bc*/ 	.short	0x010a
        /*05be*/ 	.byte	0x30
	.zero		1


	//   ....[45]....
        /*05c0*/ 	.word	0x00004420
        /*05c4*/ 	.word	0x000000ff
        /*05c8*/ 	.word	0x00034480
        /*05cc*/ 	.short	0x010a
        /*05ce*/ 	.byte	0x04
	.zero		1


	//   ....[46]....
        /*05d0*/ 	.word	0x00004460
        /*05d4*/ 	.word	0x000000ff
        /*05d8*/ 	.word	0x00034480
        /*05dc*/ 	.short	0x010a
        /*05de*/ 	.byte	0x04
	.zero		1


	//   ....[47]....
        /*05e0*/ 	.word	0x00004940
        /*05e4*/ 	.word	0x000000ff
        /*05e8*/ 	.word	0x00034480
        /*05ec*/ 	.short	0x010a
        /*05ee*/ 	.byte	0x04
	.zero		1


	//   ....[48]....
        /*05f0*/ 	.word	0x00004980
        /*05f4*/ 	.word	0x000000ff
        /*05f8*/ 	.word	0x00034480
        /*05fc*/ 	.short	0x010a
        /*05fe*/ 	.byte	0x04
	.zero		1


	//   ....[49]....
        /*0600*/ 	.word	0x00004db0
        /*0604*/ 	.word	0x00000005
        /*0608*/ 	.word	0x00000000
        /*060c*/ 	.short	0x0101
        /*060e*/ 	.byte	0x3f
	.zero		1


	//   ....[50]....
        /*0610*/ 	.word	0x00004ec0
        /*0614*/ 	.word	0x00000003
        /*0618*/ 	.word	0x00000000
        /*061c*/ 	.short	0x0101
        /*061e*/ 	.byte	0x33
	.zero		1


	//   ....[51]....
        /*0620*/ 	.word	0x00004fb0
        /*0624*/ 	.word	0x00000003
        /*0628*/ 	.word	0x00000000
        /*062c*/ 	.short	0x0101
        /*062e*/ 	.byte	0x3f
	.zero		1


	//   ....[52]....
        /*0630*/ 	.word	0x00005010
        /*0634*/ 	.word	0x0000000a
        /*0638*/ 	.word	0x00000010
        /*063c*/ 	.short	0x010a
        /*063e*/ 	.byte	0x30
	.zero		1


	//   ....[53]....
        /*0640*/ 	.word	0x00005770
        /*0644*/ 	.word	0x000000ff
        /*0648*/ 	.word	0x000344e0
        /*064c*/ 	.short	0x010a
        /*064e*/ 	.byte	0x32
	.zero		1


	//   ....[54]....
        /*0650*/ 	.word	0x00005d30
        /*0654*/ 	.word	0x000000ff
        /*0658*/ 	.word	0x000344e8
        /*065c*/ 	.short	0x010a
        /*065e*/ 	.byte	0x32
	.zero		1


	//   ....[55]....
        /*0660*/ 	.word	0x00006280
        /*0664*/ 	.word	0x000000ff
        /*0668*/ 	.word	0x00000000
        /*066c*/ 	.short	0x0101
        /*066e*/ 	.byte	0x08
	.zero		1


	//   ....[56]....
        /*0670*/ 	.word	0x000062b0
        /*0674*/ 	.word	0x000000ff
        /*0678*/ 	.word	0x000344f0
        /*067c*/ 	.short	0x010a
        /*067e*/ 	.byte	0x32
	.zero		1


	//   ....[57]....
        /*0680*/ 	.word	0x00006800
        /*0684*/ 	.word	0x000000ff
        /*0688*/ 	.word	0x00000000
        /*068c*/ 	.short	0x0101
        /*068e*/ 	.byte	0x09
	.zero		1


	//   ....[58]....
        /*0690*/ 	.word	0x00006830
        /*0694*/ 	.word	0x000000ff
        /*0698*/ 	.word	0x000344f8
        /*069c*/ 	.short	0x010a
        /*069e*/ 	.byte	0x32
	.zero		1


	//   ....[59]....
        /*06a0*/ 	.word	0x00006d80
        /*06a4*/ 	.word	0x000000ff
        /*06a8*/ 	.word	0x00000000
        /*06ac*/ 	.short	0x0101
        /*06ae*/ 	.byte	0x0a
	.zero		1


	//   ....[60]....
        /*06b0*/ 	.word	0x00006dd0
        /*06b4*/ 	.word	0x000000ff
        /*06b8*/ 	.word	0x000344e0
        /*06bc*/ 	.short	0x010a
        /*06be*/ 	.byte	0x32
	.zero		1


	//   ....[61]....
        /*06c0*/ 	.word	0x00007320
        /*06c4*/ 	.word	0x000000ff
        /*06c8*/ 	.word	0x00000000
        /*06cc*/ 	.short	0x0101
        /*06ce*/ 	.byte	0x07
	.zero		1


	//   ....[62]....
        /*06d0*/ 	.word	0x00007350
        /*06d4*/ 	.word	0x000000ff
        /*06d8*/ 	.word	0x000344e8
        /*06dc*/ 	.short	0x010a
        /*06de*/ 	.byte	0x32
	.zero		1


	//   ....[63]....
        /*06e0*/ 	.word	0x00007880
        /*06e4*/ 	.word	0x000000ff
        /*06e8*/ 	.word	0x00000000
        /*06ec*/ 	.short	0x0101
        /*06ee*/ 	.byte	0x08
	.zero		1


	//   ....[64]....
        /*06f0*/ 	.word	0x000078b0
        /*06f4*/ 	.word	0x000000ff
        /*06f8*/ 	.word	0x000344f0
        /*06fc*/ 	.short	0x010a
        /*06fe*/ 	.byte	0x32
	.zero		1


	//   ....[65]....
        /*0700*/ 	.word	0x00007de0
        /*0704*/ 	.word	0x000000ff
        /*0708*/ 	.word	0x00000000
        /*070c*/ 	.short	0x0101
        /*070e*/ 	.byte	0x09
	.zero		1


	//   ....[66]....
        /*0710*/ 	.word	0x00007e10
        /*0714*/ 	.word	0x000000ff
        /*0718*/ 	.word	0x000344f8
        /*071c*/ 	.short	0x010a
        /*071e*/ 	.byte	0x32
	.zero		1


	//   ....[67]....
        /*0720*/ 	.word	0x00008350
        /*0724*/ 	.word	0x000000ff
        /*0728*/ 	.word	0x00000000
        /*072c*/ 	.short	0x0101
        /*072e*/ 	.byte	0x0a
	.zero		1


	//   ....[68]....
        /*0730*/ 	.word	0x000083d0
        /*0734*/ 	.word	0x000000ff
        /*0738*/ 	.word	0x00034400
        /*073c*/ 	.short	0x010a
        /*073e*/ 	.byte	0x04
	.zero		1


	//   ....[69]....
        /*0740*/ 	.word	0x000084f0
        /*0744*/ 	.word	0x000000ff
        /*0748*/ 	.word	0x00000000
        /*074c*/ 	.short	0x0101
        /*074e*/ 	.byte	0x04
	.zero		1


	//   ....[70]....
        /*0750*/ 	.word	0x000086a0
        /*0754*/ 	.word	0x000000ff
        /*0758*/ 	.word	0x00034400
        /*075c*/ 	.short	0x010a
        /*075e*/ 	.byte	0x04
	.zero		1


	//   ....[71]....
        /*0760*/ 	.word	0x000087b0
        /*0764*/ 	.word	0x000000ff
        /*0768*/ 	.word	0x00000000
        /*076c*/ 	.short	0x0101
        /*076e*/ 	.byte	0x04
	.zero		1


	//   ....[72]....
        /*0770*/ 	.word	0x00008c70
        /*0774*/ 	.word	0x000000ff
        /*0778*/ 	.word	0x00000000
        /*077c*/ 	.short	0x0101
        /*077e*/ 	.byte	0x07
	.zero		1


	//   ....[73]....
        /*0780*/ 	.word	0x00008c90
        /*0784*/ 	.word	0x00000000
        /*0788*/ 	.word	0x00000000
        /*078c*/ 	.short	0x0101
        /*078e*/ 	.byte	0x33
	.zero		1


	//   ....[74]....
        /*0790*/ 	.word	0x00009420
        /*0794*/ 	.word	0x000000ff
        /*0798*/ 	.word	0x00034528
        /*079c*/ 	.short	0x010a
        /*079e*/ 	.byte	0x06
	.zero		1


	//   ....[75]....
        /*07a0*/ 	.word	0x00009540
        /*07a4*/ 	.word	0x000000ff
        /*07a8*/ 	.word	0x00034400
        /*07ac*/ 	.short	0x010a
        /*07ae*/ 	.byte	0x07
	.zero		1


	//   ....[76]....
        /*07b0*/ 	.word	0x00009660
        /*07b4*/ 	.word	0x000000ff
        /*07b8*/ 	.word	0x00000000
        /*07bc*/ 	.short	0x0101
        /*07be*/ 	.byte	0x07
	.zero		1


	//   ....[77]....
        /*07c0*/ 	.word	0x00009850
        /*07c4*/ 	.word	0x000000ff
        /*07c8*/ 	.word	0x00034500
        /*07cc*/ 	.short	0x010a
        /*07ce*/ 	.byte	0x06
	.zero		1


	//   ....[78]....
        /*07d0*/ 	.word	0x00009910
        /*07d4*/ 	.word	0x000000ff
        /*07d8*/ 	.word	0x000344e0
        /*07dc*/ 	.short	0x010b
        /*07de*/ 	.byte	0x06
	.zero		1


	//   ....[79]....
        /*07e0*/ 	.word	0x00009970
        /*07e4*/ 	.word	0x000000ff
        /*07e8*/ 	.word	0x00000000
        /*07ec*/ 	.short	0x0101
        /*07ee*/ 	.byte	0x07
	.zero		1


	//   ....[80]....
        /*07f0*/ 	.word	0x000099a0
        /*07f4*/ 	.word	0x000000ff
        /*07f8*/ 	.word	0x00034508
        /*07fc*/ 	.short	0x010a
        /*07fe*/ 	.byte	0x06
	.zero		1


	//   ....[81]....
        /*0800*/ 	.word	0x00009a80
        /*0804*/ 	.word	0x000000ff
        /*0808*/ 	.word	0x000344e8
        /*080c*/ 	.short	0x010b
        /*080e*/ 	.byte	0x06
	.zero		1


	//   ....[82]....
        /*0810*/ 	.word	0x00009af0
        /*0814*/ 	.word	0x000000ff
        /*0818*/ 	.word	0x00000000
        /*081c*/ 	.short	0x0101
        /*081e*/ 	.byte	0x10
	.zero		1


	//   ....[83]....
        /*0820*/ 	.word	0x00009b20
        /*0824*/ 	.word	0x000000ff
        /*0828*/ 	.word	0x00034510
        /*082c*/ 	.short	0x010a
        /*082e*/ 	.byte	0x06
	.zero		1


	//   ....[84]....
        /*0830*/ 	.word	0x00009bf0
        /*0834*/ 	.word	0x000000ff
        /*0838*/ 	.word	0x000344f0
        /*083c*/ 	.short	0x010b
        /*083e*/ 	.byte	0x06
	.zero		1


	//   ....[85]....
        /*0840*/ 	.word	0x00009c50
        /*0844*/ 	.word	0x000000ff
        /*0848*/ 	.word	0x00000000
        /*084c*/ 	.short	0x0101
        /*084e*/ 	.byte	0x21
	.zero		1


	//   ....[86]....
        /*0850*/ 	.word	0x00009c80
        /*0854*/ 	.word	0x000000ff
        /*0858*/ 	.word	0x00034518
        /*085c*/ 	.short	0x010a
        /*085e*/ 	.byte	0x06
	.zero		1


	//   ....[87]....
        /*0860*/ 	.word	0x00009d50
        /*0864*/ 	.word	0x000000ff
        /*0868*/ 	.word	0x000344f8
        /*086c*/ 	.short	0x010b
        /*086e*/ 	.byte	0x06
	.zero		1


	//   ....[88]....
        /*0870*/ 	.word	0x00009dc0
        /*0874*/ 	.word	0x000000ff
        /*0878*/ 	.word	0x00000000
        /*087c*/ 	.short	0x0101
        /*087e*/ 	.byte	0x22
	.zero		1


	//   ....[89]....
        /*0880*/ 	.word	0x00009e00
        /*0884*/ 	.word	0x000000ff
        /*0888*/ 	.word	0x00034500
        /*088c*/ 	.short	0x010a
        /*088e*/ 	.byte	0x06
	.zero		1


	//   ....[90]....
        /*0890*/ 	.word	0x00009ec0
        /*0894*/ 	.word	0x000000ff
        /*0898*/ 	.word	0x000344e0
        /*089c*/ 	.short	0x010b
        /*089e*/ 	.byte	0x06
	.zero		1


	//   ....[91]....
        /*08a0*/ 	.word	0x00009f00
        /*08a4*/ 	.word	0x000000ff
        /*08a8*/ 	.word	0x00000000
        /*08ac*/ 	.short	0x0101
        /*08ae*/ 	.byte	0x07
	.zero		1


	//   ....[92]....
        /*08b0*/ 	.word	0x00009f30
        /*08b4*/ 	.word	0x000000ff
        /*08b8*/ 	.word	0x00034508
        /*08bc*/ 	.short	0x010a
        /*08be*/ 	.byte	0x06
	.zero		1


	//   ....[93]....
        /*08c0*/ 	.word	0x0000a000
        /*08c4*/ 	.word	0x000000ff
        /*08c8*/ 	.word	0x000344e8
        /*08cc*/ 	.short	0x010b
        /*08ce*/ 	.byte	0x06
	.zero		1


	//   ....[94]....
        /*08d0*/ 	.word	0x0000a040
        /*08d4*/ 	.word	0x000000ff
        /*08d8*/ 	.word	0x00000000
        /*08dc*/ 	.short	0x0101
        /*08de*/ 	.byte	0x10
	.zero		1


	//   ....[95]....
        /*08e0*/ 	.word	0x0000a080
        /*08e4*/ 	.word	0x000000ff
        /*08e8*/ 	.word	0x00034510
        /*08ec*/ 	.short	0x010a
        /*08ee*/ 	.byte	0x06
	.zero		1


	//   ....[96]....
        /*08f0*/ 	.word	0x0000a130
        /*08f4*/ 	.word	0x000000ff
        /*08f8*/ 	.word	0x000344f0
        /*08fc*/ 	.short	0x010b
        /*08fe*/ 	.byte	0x06
	.zero		1


	//   ....[97]....
        /*0900*/ 	.word	0x0000a170
        /*0904*/ 	.word	0x000000ff
        /*0908*/ 	.word	0x00000000
        /*090c*/ 	.short	0x0101
        /*090e*/ 	.byte	0x21
	.zero		1


	//   ....[98]....
        /*0910*/ 	.word	0x0000a1a0
        /*0914*/ 	.word	0x000000ff
        /*0918*/ 	.word	0x00034518
        /*091c*/ 	.short	0x010a
        /*091e*/ 	.byte	0x06
	.zero		1


	//   ....[99]....
        /*0920*/ 	.word	0x0000a270
        /*0924*/ 	.word	0x000000ff
        /*0928*/ 	.word	0x000344f8
        /*092c*/ 	.short	0x010b
        /*092e*/ 	.byte	0x06
	.zero		1


	//   ....[100]....
        /*0930*/ 	.word	0x0000a2c0
        /*0934*/ 	.word	0x000000ff
        /*0938*/ 	.word	0x00000000
        /*093c*/ 	.short	0x0101
        /*093e*/ 	.byte	0x22
	.zero		1


	//   ....[101]....
        /*0940*/ 	.word	0x0000a810
        /*0944*/ 	.word	0x000000ff
        /*0948*/ 	.word	0x00034500
        /*094c*/ 	.short	0x010a
        /*094e*/ 	.byte	0x06
	.zero		1


	//   ....[102]....
        /*0950*/ 	.word	0x0000a850
        /*0954*/ 	.word	0x000000ff
        /*0958*/ 	.word	0x00034508
        /*095c*/ 	.short	0x010a
        /*095e*/ 	.byte	0x06
	.zero		1


	//   ....[103]....
        /*0960*/ 	.word	0x0000a890
        /*0964*/ 	.word	0x000000ff
        /*0968*/ 	.word	0x00034510
        /*096c*/ 	.short	0x010a
        /*096e*/ 	.byte	0x06
	.zero		1


	//   ....[104]....
        /*0970*/ 	.word	0x0000a900
        /*0974*/ 	.word	0x00000003
        /*0978*/ 	.word	0x00034518
        /*097c*/ 	.short	0x010a
        /*097e*/ 	.byte	0x3f
	.zero		1


	//   ....[105]....
        /*0980*/ 	.word	0x0000b5b0
        /*0984*/ 	.word	0x0000000a
        /*0988*/ 	.word	0x000344b0
        /*098c*/ 	.short	0x010a
        /*098e*/ 	.byte	0x3f
	.zero		1


	//   ....[106]....
        /*0990*/ 	.word	0x0000b870
        /*0994*/ 	.word	0x000000ff
        /*0998*/ 	.word	0x00034528
        /*099c*/ 	.short	0x0101
        /*099e*/ 	.byte	0x11
	.zero		1


	//   ....[107]....
        /*09a0*/ 	.word	0x0000b930
        /*09a4*/ 	.word	0x00000008
        /*09a8*/ 	.word	0x00034400
        /*09ac*/ 	.short	0x010a
        /*09ae*/ 	.byte	0x3f
	.zero		1


	//   ....[108]....
        /*09b0*/ 	.word	0x0000ba70
        /*09b4*/ 	.word	0x00000004
        /*09b8*/ 	.word	0x00000000
        /*09bc*/ 	.short	0x0101
        /*09be*/ 	.byte	0x3f
	.zero		1


	//   ....[109]....
        /*09c0*/ 	.word	0x0000c250
        /*09c4*/ 	.word	0x00000007
        /*09c8*/ 	.word	0x00000000
        /*09cc*/ 	.short	0x010a
        /*09ce*/ 	.byte	0x3f
	.zero		1


	//   ....[110]....
        /*09d0*/ 	.word	0x0000c2d0
        /*09d4*/ 	.word	0x00000006
        /*09d8*/ 	.word	0x00000000
        /*09dc*/ 	.short	0x010a
        /*09de*/ 	.byte	0x3f
	.zero		1


	//   ....[111]....
        /*09e0*/ 	.word	0x0000c360
        /*09e4*/ 	.word	0x00000007
        /*09e8*/ 	.word	0x00000000
        /*09ec*/ 	.short	0x010a
        /*09ee*/ 	.byte	0x3f
	.zero		1


	//   ....[112]....
        /*09f0*/ 	.word	0x0000c3f0
        /*09f4*/ 	.word	0x00000006
        /*09f8*/ 	.word	0x00000000
        /*09fc*/ 	.short	0x010a
        /*09fe*/ 	.byte	0x3f
	.zero		1


	//   ....[113]....
        /*0a00*/ 	.word	0x0000c480
        /*0a04*/ 	.word	0x00000007
        /*0a08*/ 	.word	0x00000000
        /*0a0c*/ 	.short	0x010a
        /*0a0e*/ 	.byte	0x3f
	.zero		1


	//   ....[114]....
        /*0a10*/ 	.word	0x0000c510
        /*0a14*/ 	.word	0x00000005
        /*0a18*/ 	.word	0x00000000
        /*0a1c*/ 	.short	0x010a
        /*0a1e*/ 	.byte	0x3f
	.zero		1


	//   ....[115]....
        /*0a20*/ 	.word	0x0000e190
        /*0a24*/ 	.word	0x00000011
        /*0a28*/ 	.word	0x00034440
        /*0a2c*/ 	.short	0x010a
        /*0a2e*/ 	.byte	0x3f
	.zero		1


	//   ....[116]....
        /*0a30*/ 	.word	0x0000e2b0
        /*0a34*/ 	.word	0x00000011
        /*0a38*/ 	.word	0x00034400
        /*0a3c*/ 	.short	0x0101
        /*0a3e*/ 	.byte	0x3f
	.zero		1


	//   ....[117]....
        /*0a40*/ 	.word	0x0000e380
        /*0a44*/ 	.word	0x00000005
        /*0a48*/ 	.word	0x00034440
        /*0a4c*/ 	.short	0x010a
        /*0a4e*/ 	.byte	0x3f
	.zero		1


	//   ....[118]....
        /*0a50*/ 	.word	0x0000e430
        /*0a54*/ 	.word	0x00000007
        /*0a58*/ 	.word	0x00034440
        /*0a5c*/ 	.short	0x010a
        /*0a5e*/ 	.byte	0x3f
	.zero		1


	//   ....[119]....
        /*0a60*/ 	.word	0x0000e4e0
        /*0a64*/ 	.word	0x00000007
        /*0a68*/ 	.word	0x00034440
        /*0a6c*/ 	.short	0x010a
        /*0a6e*/ 	.byte	0x3f
	.zero		1


	//   ....[120]....
        /*0a70*/ 	.word	0x0000e590
        /*0a74*/ 	.word	0x00000007
        /*0a78*/ 	.word	0x00034440
        /*0a7c*/ 	.short	0x010a
        /*0a7e*/ 	.byte	0x3f
	.zero		1


	//   ....[121]....
        /*0a80*/ 	.word	0x0000e640
        /*0a84*/ 	.word	0x00000007
        /*0a88*/ 	.word	0x00034440
        /*0a8c*/ 	.short	0x010a
        /*0a8e*/ 	.byte	0x3f
	.zero		1


	//   ....[122]....
        /*0a90*/ 	.word	0x0000e6f0
        /*0a94*/ 	.word	0x00000007
        /*0a98*/ 	.word	0x00034440
        /*0a9c*/ 	.short	0x010a
        /*0a9e*/ 	.byte	0x3f
	.zero		1


	//   ....[123]....
        /*0aa0*/ 	.word	0x0000e7a0
        /*0aa4*/ 	.word	0x00000007
        /*0aa8*/ 	.word	0x00034440
        /*0aac*/ 	.short	0x010a
        /*0aae*/ 	.byte	0x3f
	.zero		1


	//   ....[124]....
        /*0ab0*/ 	.word	0x0000e850
        /*0ab4*/ 	.word	0x00000003
        /*0ab8*/ 	.word	0x00034440
        /*0abc*/ 	.short	0x010a
        /*0abe*/ 	.byte	0x3f
	.zero		1


	//   ....[125]....
        /*0ac0*/ 	.word	0x0000e8b0
        /*0ac4*/ 	.word	0x00000003
        /*0ac8*/ 	.word	0x00034400
        /*0acc*/ 	.short	0x010a
        /*0ace*/ 	.byte	0x3f
	.zero		1


	//   ....[126]....
        /*0ad0*/ 	.word	0x0000e920
        /*0ad4*/ 	.word	0x00000004
        /*0ad8*/ 	.word	0x00000000
        /*0adc*/ 	.short	0x010a
        /*0ade*/ 	.byte	0x3f
	.zero		1


	//   ....[127]....
        /*0ae0*/ 	.word	0x0000e980
        /*0ae4*/ 	.word	0x00000004
        /*0ae8*/ 	.word	0x00034480
        /*0aec*/ 	.short	0x010a
        /*0aee*/ 	.byte	0x3f
	.zero		1


	//   ....[128]....
        /*0af0*/ 	.word	0x0000e9e0
        /*0af4*/ 	.word	0x0000000c
        /*0af8*/ 	.word	0x00034480
        /*0afc*/ 	.short	0x010a
        /*0afe*/ 	.byte	0x3f
	.zero		1


	//   ....[129]....
        /*0b00*/ 	.word	0x0000ea50
        /*0b04*/ 	.word	0x00000004
        /*0b08*/ 	.word	0x00000010
        /*0b0c*/ 	.short	0x010a
        /*0b0e*/ 	.byte	0x3f
	.zero		1


	//   ....[130]....
        /*0b10*/ 	.word	0x0000eb10
        /*0b14*/ 	.word	0x00000005
        /*0b18*/ 	.word	0x000344e0
        /*0b1c*/ 	.short	0x010a
        /*0b1e*/ 	.byte	0x3f
	.zero		1


	//   ....[131]....
        /*0b20*/ 	.word	0x0000eb70
        /*0b24*/ 	.word	0x0000000d
        /*0b28*/ 	.word	0x000344e8
        /*0b2c*/ 	.short	0x010a
        /*0b2e*/ 	.byte	0x3f
	.zero		1


	//   ....[132]....
        /*0b30*/ 	.word	0x0000ebd0
        /*0b34*/ 	.word	0x0000000d
        /*0b38*/ 	.word	0x000344f0
        /*0b3c*/ 	.short	0x010a
        /*0b3e*/ 	.byte	0x3f
	.zero		1


	//   ....[133]....
        /*0b40*/ 	.word	0x0000ec30
        /*0b44*/ 	.word	0x0000000d
        /*0b48*/ 	.word	0x000344f8
        /*0b4c*/ 	.short	0x010a
        /*0b4e*/ 	.byte	0x3f
	.zero		1


	//   ....[134]....
        /*0b50*/ 	.word	0x0000ec90
        /*0b54*/ 	.word	0x0000000d
        /*0b58*/ 	.word	0x000344e0
        /*0b5c*/ 	.short	0x010a
        /*0b5e*/ 	.byte	0x3f
	.zero		1


	//   ....[135]....
        /*0b60*/ 	.word	0x0000ecf0
        /*0b64*/ 	.word	0x0000000d
        /*0b68*/ 	.word	0x000344e8
        /*0b6c*/ 	.short	0x010a
        /*0b6e*/ 	.byte	0x3f
	.zero		1


	//   ....[136]....
        /*0b70*/ 	.word	0x0000ed50
        /*0b74*/ 	.word	0x0000000d
        /*0b78*/ 	.word	0x000344f0
        /*0b7c*/ 	.short	0x010a
        /*0b7e*/ 	.byte	0x3f
	.zero		1


	//   ....[137]....
        /*0b80*/ 	.word	0x0000edb0
        /*0b84*/ 	.word	0x0000000d
        /*0b88*/ 	.word	0x000344f8
        /*0b8c*/ 	.short	0x010a
        /*0b8e*/ 	.byte	0x3f
	.zero		1


	//   ....[138]....
        /*0b90*/ 	.word	0x0000ee10
        /*0b94*/ 	.word	0x00000003
        /*0b98*/ 	.word	0x00034400
        /*0b9c*/ 	.short	0x010a
        /*0b9e*/ 	.byte	0x3f
	.zero		1


	//   ....[139]....
        /*0ba0*/ 	.word	0x0000ee70
        /*0ba4*/ 	.word	0x00000004
        /*0ba8*/ 	.word	0x00034400
        /*0bac*/ 	.short	0x010a
        /*0bae*/ 	.byte	0x3f
	.zero		1


	//   ....[140]....
        /*0bb0*/ 	.word	0x0000eed0
        /*0bb4*/ 	.word	0x00000003
        /*0bb8*/ 	.word	0x00034528
        /*0bbc*/ 	.short	0x010a
        /*0bbe*/ 	.byte	0x3f
	.zero		1


	//   ....[141]....
        /*0bc0*/ 	.word	0x0000ef30
        /*0bc4*/ 	.word	0x00000006
        /*0bc8*/ 	.word	0x00034400
        /*0bcc*/ 	.short	0x010a
        /*0bce*/ 	.byte	0x3f
	.zero		1


	//   ....[142]....
        /*0bd0*/ 	.word	0x0000ef90
        /*0bd4*/ 	.word	0x00000004
        /*0bd8*/ 	.word	0x00034500
        /*0bdc*/ 	.short	0x010a
        /*0bde*/ 	.byte	0x3f
	.zero		1


	//   ....[143]....
        /*0be0*/ 	.word	0x0000eff0
        /*0be4*/ 	.word	0x00000004
        /*0be8*/ 	.word	0x00034508
        /*0bec*/ 	.short	0x010a
        /*0bee*/ 	.byte	0x3f
	.zero		1


	//   ....[144]....
        /*0bf0*/ 	.word	0x0000f050
        /*0bf4*/ 	.word	0x00000004
        /*0bf8*/ 	.word	0x00034510
        /*0bfc*/ 	.short	0x010a
        /*0bfe*/ 	.byte	0x3f
	.zero		1


	//   ....[145]....
        /*0c00*/ 	.word	0x0000f0b0
        /*0c04*/ 	.word	0x00000004
        /*0c08*/ 	.word	0x00034518
        /*0c0c*/ 	.short	0x010a
        /*0c0e*/ 	.byte	0x3f
	.zero		1


	//   ....[146]....
        /*0c10*/ 	.word	0x0000f110
        /*0c14*/ 	.word	0x00000005
        /*0c18*/ 	.word	0x00034500
        /*0c1c*/ 	.short	0x010a
        /*0c1e*/ 	.byte	0x3f
	.zero		1


	//   ....[147]....
        /*0c20*/ 	.word	0x0000f170
        /*0c24*/ 	.word	0x00000005
        /*0c28*/ 	.word	0x00034508
        /*0c2c*/ 	.short	0x010a
        /*0c2e*/ 	.byte	0x3f
	.zero		1


	//   ....[148]....
        /*0c30*/ 	.word	0x0000f1d0
        /*0c34*/ 	.word	0x00000005
        /*0c38*/ 	.word	0x00034510
        /*0c3c*/ 	.short	0x010a
        /*0c3e*/ 	.byte	0x3f
	.zero		1


	//   ....[149]....
        /*0c40*/ 	.word	0x0000f230
        /*0c44*/ 	.word	0x00000005
        /*0c48*/ 	.word	0x00034518
        /*0c4c*/ 	.short	0x010a
        /*0c4e*/ 	.byte	0x3f
	.zero		1


	//   ....[150]....
        /*0c50*/ 	.word	0x0000f290
        /*0c54*/ 	.word	0x00000000
        /*0c58*/ 	.word	0x00034500
        /*0c5c*/ 	.short	0x010a
        /*0c5e*/ 	.byte	0x3f
	.zero		1


	//   ....[151]....
        /*0c60*/ 	.word	0x0000f2f0
        /*0c64*/ 	.word	0x00000000
        /*0c68*/ 	.word	0x00034508
        /*0c6c*/ 	.short	0x010a
        /*0c6e*/ 	.byte	0x3f
	.zero		1


	//   ....[152]....
        /*0c70*/ 	.word	0x0000f350
        /*0c74*/ 	.word	0x00000000
        /*0c78*/ 	.word	0x00034510
        /*0c7c*/ 	.short	0x010a
        /*0c7e*/ 	.byte	0x3f
	.zero		1


	//   ....[153]....
        /*0c80*/ 	.word	0x0000f420
        /*0c84*/ 	.word	0x0000000a
        /*0c88*/ 	.word	0x000344b0
        /*0c8c*/ 	.short	0x010a
        /*0c8e*/ 	.byte	0x3f
	.zero		1


	//   ....[154]....
        /*0c90*/ 	.word	0x0000f470
        /*0c94*/ 	.word	0x00000008
        /*0c98*/ 	.word	0x00034400
        /*0c9c*/ 	.short	0x010a
        /*0c9e*/ 	.byte	0x3f
	.zero		1


	//   ....[155]....
        /*0ca0*/ 	.word	0x0000f680
        /*0ca4*/ 	.word	0x00000007
        /*0ca8*/ 	.word	0x00000000
        /*0cac*/ 	.short	0x010a
        /*0cae*/ 	.byte	0x3f
	.zero		1


	//   ....[156]....
        /*0cb0*/ 	.word	0x0000f6d0
        /*0cb4*/ 	.word	0x00000006
        /*0cb8*/ 	.word	0x00000000
        /*0cbc*/ 	.short	0x010a
        /*0cbe*/ 	.byte	0x3f
	.zero		1


	//   ....[157]....
        /*0cc0*/ 	.word	0x0000f720
        /*0cc4*/ 	.word	0x00000007
        /*0cc8*/ 	.word	0x00000000
        /*0ccc*/ 	.short	0x010a
        /*0cce*/ 	.byte	0x3f
	.zero		1


	//   ....[158]....
        /*0cd0*/ 	.word	0x0000f770
        /*0cd4*/ 	.word	0x00000006
        /*0cd8*/ 	.word	0x00000000
        /*0cdc*/ 	.short	0x010a
        /*0cde*/ 	.byte	0x3f
	.zero		1


	//   ....[159]....
        /*0ce0*/ 	.word	0x0000f7c0
        /*0ce4*/ 	.word	0x00000007
        /*0ce8*/ 	.word	0x00000000
        /*0cec*/ 	.short	0x010a
        /*0cee*/ 	.byte	0x3f
	.zero		1


	//   ....[160]....
        /*0cf0*/ 	.word	0x0000f810
        /*0cf4*/ 	.word	0x00000011
        /*0cf8*/ 	.word	0x00034440
        /*0cfc*/ 	.short	0x010a
        /*0cfe*/ 	.byte	0x3f
	.zero		1


	//   ....[161]....
        /*0d00*/ 	.word	0x0000f860
        /*0d04*/ 	.word	0x00000005
        /*0d08*/ 	.word	0x00034440
        /*0d0c*/ 	.short	0x010a
        /*0d0e*/ 	.byte	0x3f
	.zero		1


	//   ....[162]....
        /*0d10*/ 	.word	0x0000f8b0
        /*0d14*/ 	.word	0x00000007
        /*0d18*/ 	.word	0x00034440
        /*0d1c*/ 	.short	0x010a
        /*0d1e*/ 	.byte	0x3f
	.zero		1


	//   ....[163]....
        /*0d20*/ 	.word	0x0000f900
        /*0d24*/ 	.word	0x00000007
        /*0d28*/ 	.word	0x00034440
        /*0d2c*/ 	.short	0x010a
        /*0d2e*/ 	.byte	0x3f
	.zero		1


	//   ....[164]....
        /*0d30*/ 	.word	0x0000f950
        /*0d34*/ 	.word	0x00000007
        /*0d38*/ 	.word	0x00034440
        /*0d3c*/ 	.short	0x010a
        /*0d3e*/ 	.byte	0x3f
	.zero		1


	//   ....[165]....
        /*0d40*/ 	.word	0x0000f9a0
        /*0d44*/ 	.word	0x00000007
        /*0d48*/ 	.word	0x00034440
        /*0d4c*/ 	.short	0x010a
        /*0d4e*/ 	.byte	0x3f
	.zero		1


	//   ....[166]....
        /*0d50*/ 	.word	0x0000f9f0
        /*0d54*/ 	.word	0x00000007
        /*0d58*/ 	.word	0x00034440
        /*0d5c*/ 	.short	0x010a
        /*0d5e*/ 	.byte	0x3f
	.zero		1


	//   ....[167]....
        /*0d60*/ 	.word	0x0000fa40
        /*0d64*/ 	.word	0x00000007
        /*0d68*/ 	.word	0x00034440
        /*0d6c*/ 	.short	0x010a
        /*0d6e*/ 	.byte	0x3f
	.zero		1


	//----- nvinfo : EIATTR_NUM_MBARRIERS
	.align		4
.L_37:
        /*0d70*/ 	.byte	0x03, 0x38
        /*0d72*/ 	.short	0x002a


	//----- nvinfo : EIATTR_EXIT_INSTR_OFFSETS
	.align		4
        /*0d74*/ 	.byte	0x04, 0x1c
        /*0d76*/ 	.short	(.L_39 - .L_38)


	//   ....[0]....
.L_38:
        /*0d78*/ 	.word	0x00003020


	//   ....[1]....
        /*0d7c*/ 	.word	0x000032e0


	//   ....[2]....
        /*0d80*/ 	.word	0x00003440


	//   ....[3]....
        /*0d84*/ 	.word	0x00008cc0


	//   ....[4]....
        /*0d88*/ 	.word	0x00008d60


	//   ....[5]....
        /*0d8c*/ 	.word	0x0000a950


	//   ....[6]....
        /*0d90*/ 	.word	0x0000c560


	//   ....[7]....
        /*0d94*/ 	.word	0x0000e880


	//----- nvinfo : EIATTR_MAX_THREADS
	.align		4
.L_39:
        /*0d98*/ 	.byte	0x04, 0x05
        /*0d9a*/ 	.short	(.L_41 - .L_40)
.L_40:
        /*0d9c*/ 	.word	0x00000180
        /*0da0*/ 	.word	0x00000001
        /*0da4*/ 	.word	0x00000001


	//----- nvinfo : EIATTR_CRS_STACK_SIZE
	.align		4
.L_41:
        /*0da8*/ 	.byte	0x04, 0x1e
        /*0daa*/ 	.short	(.L_43 - .L_42)
.L_42:
        /*0dac*/ 	.word	0x00000000


	//----- nvinfo : EIATTR_CBANK_PARAM_SIZE
	.align		4
.L_43:
        /*0db0*/ 	.byte	0x03, 0x19
        /*0db2*/ 	.short	0x0770


	//----- nvinfo : EIATTR_PARAM_CBANK
	.align		4
        /*0db4*/ 	.byte	0x04, 0x0a
        /*0db6*/ 	.short	(.L_45 - .L_44)
	.align		4
.L_44:
        /*0db8*/ 	.word	index@(.nv.constant0._ZN7cutlass13device_kernelINS_4gemm6kernel13GemmUniversalINS1_17GroupProblemShapeIN4cute5tupleIJiiiEEEEENS1_10collective13CollectiveMmaINS1_39MainloopSm90ArrayTmaGmmaWarpSpecializedILi6ENS6_IJNS5_1CILi2EEENSC_ILi1EEESE_EEENS1_52KernelPtrArrayTmaWarpSpecializedPingpongFP8FastAccumEEENS6_IJNSC_ILi128EEESI_SI_EEENS_12float_e4m3_tEPNS6_IJlSE_NSC_ILi0EEEEEESK_SN_NS5_8TiledMMAINS5_8MMA_AtomIJNS5_4SM904GMMA31MMA_64x128x32_F32E4M3E4M3_SS_TNILNSR_7ScaleInE1ELST_1EEEEEENS5_6LayoutINS6_IJSE_SE_SE_EEENS6_IJSL_SL_SL_EEEEENS6_IJNS5_10UnderscoreES10_S10_EEEEENS5_13SM90_TMA_LOADENS5_14ComposedLayoutINS5_7SwizzleILi3ELi4ELi3EEENS5_18smem_ptr_flag_bitsILi8EEENSW_INS6_IJNSC_ILi8EEESI_EEENS6_IJSI_SE_EEEEEEEvNS5_8identityENS5_23SM90_TMA_LOAD_MULTICASTES1D_vS1E_EENS_8epilogue10collective18CollectiveEpilogueINS1H_30Sm90PtrArrayTmaWarpSpecializedILi4ELi2ELi16ELb1ELb0ELi2EEEJSJ_NS6_IJNSC_ILi64EEENSC_ILi32EEEEEENS_6half_tEPNS6_IJSE_lSL_EEES1P_S1R_NS1H_6fusion15FusionCallbacksIS1L_NS1S_17LinearCombinationIS1P_fS1P_fLNS_15FloatRoundStyleE2EEESJ_S1O_JEEES13_NS14_IS16_NS17_ILi16EEENSW_INS6_IJS1M_S19_EEENS6_IJSE_S1M_EEEEEEENS5_17SM75_U16x8_LDSM_TENS5_14SM90_TMA_STOREES22_NS5_17SM90_U16x8_STSM_TENS5_9Copy_AtomIJNS5_17SM90_U32x4_STSM_NES1P_EEEvEEEvvEEEEvNT_6ParamsE)
        /*0dbc*/ 	.short	0x0210
        /*0dbe*/ 	.short	0x0770


	//----- nvinfo : EIATTR_SW_WAR
	.align		4
.L_45:
        /*0dc0*/ 	.byte	0x04, 0x36
        /*0dc2*/ 	.short	(.L_47 - .L_46)
.L_46:
        /*0dc4*/ 	.word	0x00000008
.L_47:


//--------------------- .nv.callgraph             --------------------------
	.section	.nv.callgraph,"",@"SHT_CUDA_CALLGRAPH"
	.align	4
	.sectionentsize	8
	.align		4
        /*0000*/ 	.word	0x00000000
	.align		4
        /*0004*/ 	.word	0xffffffff
	.align		4
        /*0008*/ 	.word	index@(_ZN7cutlass13device_kernelINS_4gemm6kernel13GemmUniversalINS1_17GroupProblemShapeIN4cute5tupleIJiiiEEEEENS1_10collective13CollectiveMmaINS1_39MainloopSm90ArrayTmaGmmaWarpSpecializedILi6ENS6_IJNS5_1CILi2EEENSC_ILi1EEESE_EEENS1_52KernelPtrArrayTmaWarpSpecializedPingpongFP8FastAccumEEENS6_IJNSC_ILi128EEESI_SI_EEENS_12float_e4m3_tEPNS6_IJlSE_NSC_ILi0EEEEEESK_SN_NS5_8TiledMMAINS5_8MMA_AtomIJNS5_4SM904GMMA31MMA_64x128x32_F32E4M3E4M3_SS_TNILNSR_7ScaleInE1ELST_1EEEEEENS5_6LayoutINS6_IJSE_SE_SE_EEENS6_IJSL_SL_SL_EEEEENS6_IJNS5_10UnderscoreES10_S10_EEEEENS5_13SM90_TMA_LOADENS5_14ComposedLayoutINS5_7SwizzleILi3ELi4ELi3EEENS5_18smem_ptr_flag_bitsILi8EEENSW_INS6_IJNSC_ILi8EEESI_EEENS6_IJSI_SE_EEEEEEEvNS5_8identityENS5_23SM90_TMA_LOAD_MULTICASTES1D_vS1E_EENS_8epilogue10collective18CollectiveEpilogueINS1H_30Sm90PtrArrayTmaWarpSpecializedILi4ELi2ELi16ELb1ELb0ELi2EEEJSJ_NS6_IJNSC_ILi64EEENSC_ILi32EEEEEENS_6half_tEPNS6_IJSE_lSL_EEES1P_S1R_NS1H_6fusion15FusionCallbacksIS1L_NS1S_17LinearCombinationIS1P_fS1P_fLNS_15FloatRoundStyleE2EEESJ_S1O_JEEES13_NS14_IS16_NS17_ILi16EEENSW_INS6_IJS1M_S19_EEENS6_IJSE_S1M_EEEEEEENS5_17SM75_U16x8_LDSM_TENS5_14SM90_TMA_STOREES22_NS5_17SM90_U16x8_STSM_TENS5_9Copy_AtomIJNS5_17SM90_U32x4_STSM_NES1P_EEEvEEEvvEEEEvNT_6ParamsE)
	.align		4
        /*000c*/ 	.word	index@(__assertfail)
	.align		4
        /*0010*/ 	.word	0x00000000
	.align		4
        /*0014*/ 	.word	0xfffffffe
	.align		4
        /*0018*/ 	.word	0x00000000
	.align		4
        /*001c*/ 	.word	0xfffffffd
	.align		4
        /*0020*/ 	.word	0x00000000
	.align		4
        /*0024*/ 	.word	0xfffffffc


//--------------------- .nv.constant4             --------------------------
	.section	.nv.constant4,"a",@progbits
	.align	8
	.align		8
.nv.constant4:
        /*0000*/ 	.dword	__assertfail
	.align		8
        /*0008*/ 	.dword	__unnamed_1
	.align		8
        /*0010*/ 	.dword	_ZN39_INTERNAL_4cae65c8_4_k_cu_a88353eb_27854cuda3std3__45__cpo5beginE
	.align		8
        /*0018*/ 	.dword	_ZN39_INTERNAL_4cae65c8_4_k_cu_a88353eb_27854cuda3std3__45__cpo3endE
	.align		8
        /*0020*/ 	.dword	_ZN39_INTERNAL_4cae65c8_4_k_cu_a88353eb_27854cuda3std3__45__cpo6cbeginE
	.align		8
        /*0028*/ 	.dword	_ZN39_INTERNAL_4cae65c8_4_k_cu_a88353eb_27854cuda3std3__45__cpo4cendE
	.align		8
        /*0030*/ 	.dword	_ZN39_INTERNAL_4cae65c8_4_k_cu_a88353eb_27854cuda3std3__441_GLOBAL__N__4cae65c8_4_k_cu_a88353eb_27856ignoreE
	.align		8
        /*0038*/ 	.dword	_ZN39_INTERNAL_4cae65c8_4_k_cu_a88353eb_27854cuda3std3__419piecewise_constructE
	.align		8
        /*0040*/ 	.dword	_ZN39_INTERNAL_4cae65c8_4_k_cu_a88353eb_27854cuda3std3__48in_placeE
	.align		8
        /*0048*/ 	.dword	_ZN39_INTERNAL_4cae65c8_4_k_cu_a88353eb_27854cuda3std6ranges3__45__cpo4swapE
	.align		8
        /*0050*/ 	.dword	_ZN39_INTERNAL_4cae65c8_4_k_cu_a88353eb_27854cuda3std6ranges3__45__cpo9iter_moveE
	.align		8
        /*0058*/ 	.dword	_ZN39_INTERNAL_4cae65c8_4_k_cu_a88353eb_27854cute7productE
	.align		8
        /*0060*/ 	.dword	_ZN39_INTERNAL_4cae65c8_4_k_cu_a88353eb_27854cute1_E
	.align		8
        /*0068*/ 	.dword	$str$24
	.align		8
        /*0070*/ 	.dword	$str$25


//--------------------- .text._ZN7cutlass13device_kernelINS_4gemm6kernel13GemmUniversalINS1_17GroupProblemShapeIN4cute5tupleIJiiiEEEEENS1_10collective13CollectiveMmaINS1_39MainloopSm90ArrayTmaGmmaWarpSpecializedILi6ENS6_IJNS5_1CILi2EEENSC_ILi1EEESE_EEENS1_52KernelPtrArrayTmaWarpSpecializedPingpongFP8FastAccumEEENS6_IJNSC_ILi128EEESI_SI_EEENS_12float_e4m3_tEPNS6_IJlSE_NSC_ILi0EEEEEESK_SN_NS5_8TiledMMAINS5_8MMA_AtomIJNS5_4SM904GMMA31MMA_64x128x32_F32E4M3E4M3_SS_TNILNSR_7ScaleInE1ELST_1EEEEEENS5_6LayoutINS6_IJSE_SE_SE_EEENS6_IJSL_SL_SL_EEEEENS6_IJNS5_10UnderscoreES10_S10_EEEEENS5_13SM90_TMA_LOADENS5_14ComposedLayoutINS5_7SwizzleILi3ELi4ELi3EEENS5_18smem_ptr_flag_bitsILi8EEENSW_INS6_IJNSC_ILi8EEESI_EEENS6_IJSI_SE_EEEEEEEvNS5_8identityENS5_23SM90_TMA_LOAD_MULTICASTES1D_vS1E_EENS_8epilogue10collective18CollectiveEpilogueINS1H_30Sm90PtrArrayTmaWarpSpecializedILi4ELi2ELi16ELb1ELb0ELi2EEEJSJ_NS6_IJNSC_ILi64EEENSC_ILi32EEEEEENS_6half_tEPNS6_IJSE_lSL_EEES1P_S1R_NS1H_6fusion15FusionCallbacksIS1L_NS1S_17LinearCombinationIS1P_fS1P_fLNS_15FloatRoundStyleE2EEESJ_S1O_JEEES13_NS14_IS16_NS17_ILi16EEENSW_INS6_IJS1M_S19_EEENS6_IJSE_S1M_EEEEEEENS5_17SM75_U16x8_LDSM_TENS5_14SM90_TMA_STOREES22_NS5_17SM90_U16x8_STSM_TENS5_9Copy_AtomIJNS5_17SM90_U32x4_STSM_NES1P_EEEvEEEvvEEEEvNT_6ParamsE --------------------------
	.section	.text._ZN7cutlass13device_kernelINS_4gemm6kernel13GemmUniversalINS1_17GroupProblemShapeIN4cute5tupleIJiiiEEEEENS1_10collective13CollectiveMmaINS1_39MainloopSm90ArrayTmaGmmaWarpSpecializedILi6ENS6_IJNS5_1CILi2EEENSC_ILi1EEESE_EEENS1_52KernelPtrArrayTmaWarpSpecializedPingpongFP8FastAccumEEENS6_IJNSC_ILi128EEESI_SI_EEENS_12float_e4m3_tEPNS6_IJlSE_NSC_ILi0EEEEEESK_SN_NS5_8TiledMMAINS5_8MMA_AtomIJNS5_4SM904GMMA31MMA_64x128x32_F32E4M3E4M3_SS_TNILNSR_7ScaleInE1ELST_1EEEEEENS5_6LayoutINS6_IJSE_SE_SE_EEENS6_IJSL_SL_SL_EEEEENS6_IJNS5_10UnderscoreES10_S10_EEEEENS5_13SM90_TMA_LOADENS5_14ComposedLayoutINS5_7SwizzleILi3ELi4ELi3EEENS5_18smem_ptr_flag_bitsILi8EEENSW_INS6_IJNSC_ILi8EEESI_EEENS6_IJSI_SE_EEEEEEEvNS5_8identityENS5_23SM90_TMA_LOAD_MULTICASTES1D_vS1E_EENS_8epilogue10collective18CollectiveEpilogueINS1H_30Sm90PtrArrayTmaWarpSpecializedILi4ELi2ELi16ELb1ELb0ELi2EEEJSJ_NS6_IJNSC_ILi64EEENSC_ILi32EEEEEENS_6half_tEPNS6_IJSE_lSL_EEES1P_S1R_NS1H_6fusion15FusionCallbacksIS1L_NS1S_17LinearCombinationIS1P_fS1P_fLNS_15FloatRoundStyleE2EEESJ_S1O_JEEES13_NS14_IS16_NS17_ILi16EEENSW_INS6_IJS1M_S19_EEENS6_IJSE_S1M_EEEEEEENS5_17SM75_U16x8_LDSM_TENS5_14SM90_TMA_STOREES22_NS5_17SM90_U16x8_STSM_TENS5_9Copy_AtomIJNS5_17SM90_U32x4_STSM_NES1P_EEEvEEEvvEEEEvNT_6ParamsE,"ax",@progbits
	.align	128
.text._ZN7cutlass13device_kernelINS_4gemm6kernel13GemmUniversalINS1_17GroupProblemShapeIN4cute5tupleIJiiiEEEEENS1_10collective13CollectiveMmaINS1_39MainloopSm90ArrayTmaGmmaWarpSpecializedILi6ENS6_IJNS5_1CILi2EEENSC_ILi1EEESE_EEENS1_52KernelPtrArrayTmaWarpSpecializedPingpongFP8FastAccumEEENS6_IJNSC_ILi128EEESI_SI_EEENS_12float_e4m3_tEPNS6_IJlSE_NSC_ILi0EEEEEESK_SN_NS5_8TiledMMAINS5_8MMA_AtomIJNS5_4SM904GMMA31MMA_64x128x32_F32E4M3E4M3_SS_TNILNSR_7ScaleInE1ELST_1EEEEEENS5_6LayoutINS6_IJSE_SE_SE_EEENS6_IJSL_SL_SL_EEEEENS6_IJNS5_10UnderscoreES10_S10_EEEEENS5_13SM90_TMA_LOADENS5_14ComposedLayoutINS5_7SwizzleILi3ELi4ELi3EEENS5_18smem_ptr_flag_bitsILi8EEENSW_INS6_IJNSC_ILi8EEESI_EEENS6_IJSI_SE_EEEEEEEvNS5_8identityENS5_23SM90_TMA_LOAD_MULTICASTES1D_vS1E_EENS_8epilogue10collective18CollectiveEpilogueINS1H_30Sm90PtrArrayTmaWarpSpecializedILi4ELi2ELi16ELb1ELb0ELi2EEEJSJ_NS6_IJNSC_ILi64EEENSC_ILi32EEEEEENS_6half_tEPNS6_IJSE_lSL_EEES1P_S1R_NS1H_6fusion15FusionCallbacksIS1L_NS1S_17LinearCombinationIS1P_fS1P_fLNS_15FloatRoundStyleE2EEESJ_S1O_JEEES13_NS14_IS16_NS17_ILi16EEENSW_INS6_IJS1M_S19_EEENS6_IJSE_S1M_EEEEEEENS5_17SM75_U16x8_LDSM_TENS5_14SM90_TMA_STOREES22_NS5_17SM90_U16x8_STSM_TENS5_9Copy_AtomIJNS5_17SM90_U32x4_STSM_NES1P_EEEvEEEvvEEEEvNT_6ParamsE:
        .type           _ZN7cutlass13device_kernelINS_4gemm6kernel13GemmUniversalINS1_17GroupProblemShapeIN4cute5tupleIJiiiEEEEENS1_10collective13CollectiveMmaINS1_39MainloopSm90ArrayTmaGmmaWarpSpecializedILi6ENS6_IJNS5_1CILi2EEENSC_ILi1EEESE_EEENS1_52KernelPtrArrayTmaWarpSpecializedPingpongFP8FastAccumEEENS6_IJNSC_ILi128EEESI_SI_EEENS_12float_e4m3_tEPNS6_IJlSE_NSC_ILi0EEEEEESK_SN_NS5_8TiledMMAINS5_8MMA_AtomIJNS5_4SM904GMMA31MMA_64x128x32_F32E4M3E4M3_SS_TNILNSR_7ScaleInE1ELST_1EEEEEENS5_6LayoutINS6_IJSE_SE_SE_EEENS6_IJSL_SL_SL_EEEEENS6_IJNS5_10UnderscoreES10_S10_EEEEENS5_13SM90_TMA_LOADENS5_14ComposedLayoutINS5_7SwizzleILi3ELi4ELi3EEENS5_18smem_ptr_flag_bitsILi8EEENSW_INS6_IJNSC_ILi8EEESI_EEENS6_IJSI_SE_EEEEEEEvNS5_8identityENS5_23SM90_TMA_LOAD_MULTICASTES1D_vS1E_EENS_8epilogue10collective18CollectiveEpilogueINS1H_30Sm90PtrArrayTmaWarpSpecializedILi4ELi2ELi16ELb1ELb0ELi2EEEJSJ_NS6_IJNSC_ILi64EEENSC_ILi32EEEEEENS_6half_tEPNS6_IJSE_lSL_EEES1P_S1R_NS1H_6fusion15FusionCallbacksIS1L_NS1S_17LinearCombinationIS1P_fS1P_fLNS_15FloatRoundStyleE2EEESJ_S1O_JEEES13_NS14_IS16_NS17_ILi16EEENSW_INS6_IJS1M_S19_EEENS6_IJSE_S1M_EEEEEEENS5_17SM75_U16x8_LDSM_TENS5_14SM90_TMA_STOREES22_NS5_17SM90_U16x8_STSM_TENS5_9Copy_AtomIJNS5_17SM90_U32x4_STSM_NES1P_EEEvEEEvvEEEEvNT_6ParamsE,@function
        .size           _ZN7cutlass13device_kernelINS_4gemm6kernel13GemmUniversalINS1_17GroupProblemShapeIN4cute5tupleIJiiiEEEEENS1_10collective13CollectiveMmaINS1_39MainloopSm90ArrayTmaGmmaWarpSpecializedILi6ENS6_IJNS5_1CILi2EEENSC_ILi1EEESE_EEENS1_52KernelPtrArrayTmaWarpSpecializedPingpongFP8FastAccumEEENS6_IJNSC_ILi128EEESI_SI_EEENS_12float_e4m3_tEPNS6_IJlSE_NSC_ILi0EEEEEESK_SN_NS5_8TiledMMAINS5_8MMA_AtomIJNS5_4SM904GMMA31MMA_64x128x32_F32E4M3E4M3_SS_TNILNSR_7ScaleInE1ELST_1EEEEEENS5_6LayoutINS6_IJSE_SE_SE_EEENS6_IJSL_SL_SL_EEEEENS6_IJNS5_10UnderscoreES10_S10_EEEEENS5_13SM90_TMA_LOADENS5_14ComposedLayoutINS5_7SwizzleILi3ELi4ELi3EEENS5_18smem_ptr_flag_bitsILi8EEENSW_INS6_IJNSC_ILi8EEESI_EEENS6_IJSI_SE_EEEEEEEvNS5_8identityENS5_23SM90_TMA_LOAD_MULTICASTES1D_vS1E_EENS_8epilogue10collective18CollectiveEpilogueINS1H_30Sm90PtrArrayTmaWarpSpecializedILi4ELi2ELi16ELb1ELb0ELi2EEEJSJ_NS6_IJNSC_ILi64EEENSC_ILi32EEEEEENS_6half_tEPNS6_IJSE_lSL_EEES1P_S1R_NS1H_6fusion15FusionCallbacksIS1L_NS1S_17LinearCombinationIS1P_fS1P_fLNS_15FloatRoundStyleE2EEESJ_S1O_JEEES13_NS14_IS16_NS17_ILi16EEENSW_INS6_IJS1M_S19_EEENS6_IJSE_S1M_EEEEEEENS5_17SM75_U16x8_LDSM_TENS5_14SM90_TMA_STOREES22_NS5_17SM90_U16x8_STSM_TENS5_9Copy_AtomIJNS5_17SM90_U32x4_STSM_NES1P_EEEvEEEvvEEEEvNT_6ParamsE,(.L_x_332 - _ZN7cutlass13device_kernelINS_4gemm6kernel13GemmUniversalINS1_17GroupProblemShapeIN4cute5tupleIJiiiEEEEENS1_10collective13CollectiveMmaINS1_39MainloopSm90ArrayTmaGmmaWarpSpecializedILi6ENS6_IJNS5_1CILi2EEENSC_ILi1EEESE_EEENS1_52KernelPtrArrayTmaWarpSpecializedPingpongFP8FastAccumEEENS6_IJNSC_ILi128EEESI_SI_EEENS_12float_e4m3_tEPNS6_IJlSE_NSC_ILi0EEEEEESK_SN_NS5_8TiledMMAINS5_8MMA_AtomIJNS5_4SM904GMMA31MMA_64x128x32_F32E4M3E4M3_SS_TNILNSR_7ScaleInE1ELST_1EEEEEENS5_6LayoutINS6_IJSE_SE_SE_EEENS6_IJSL_SL_SL_EEEEENS6_IJNS5_10UnderscoreES10_S10_EEEEENS5_13SM90_TMA_LOADENS5_14ComposedLayoutINS5_7SwizzleILi3ELi4ELi3EEENS5_18smem_ptr_flag_bitsILi8EEENSW_INS6_IJNSC_ILi8EEESI_EEENS6_IJSI_SE_EEEEEEEvNS5_8identityENS5_23SM90_TMA_LOAD_MULTICASTES1D_vS1E_EENS_8epilogue10collective18CollectiveEpilogueINS1H_30Sm90PtrArrayTmaWarpSpecializedILi4ELi2ELi16ELb1ELb0ELi2EEEJSJ_NS6_IJNSC_ILi64EEENSC_ILi32EEEEEENS_6half_tEPNS6_IJSE_lSL_EEES1P_S1R_NS1H_6fusion15FusionCallbacksIS1L_NS1S_17LinearCombinationIS1P_fS1P_fLNS_15FloatRoundStyleE2EEESJ_S1O_JEEES13_NS14_IS16_NS17_ILi16EEENSW_INS6_IJS1M_S19_EEENS6_IJSE_S1M_EEEEEEENS5_17SM75_U16x8_LDSM_TENS5_14SM90_TMA_STOREES22_NS5_17SM90_U16x8_STSM_TENS5_9Copy_AtomIJNS5_17SM90_U32x4_STSM_NES1P_EEEvEEEvvEEEEvNT_6ParamsE)
        .other          _ZN7cutlass13device_kernelINS_4gemm6kernel13GemmUniversalINS1_17GroupProblemShapeIN4cute5tupleIJiiiEEEEENS1_10collective13CollectiveMmaINS1_39MainloopSm90ArrayTmaGmmaWarpSpecializedILi6ENS6_IJNS5_1CILi2EEENSC_ILi1EEESE_EEENS1_52KernelPtrArrayTmaWarpSpecializedPingpongFP8FastAccumEEENS6_IJNSC_ILi128EEESI_SI_EEENS_12float_e4m3_tEPNS6_IJlSE_NSC_ILi0EEEEEESK_SN_NS5_8TiledMMAINS5_8MMA_AtomIJNS5_4SM904GMMA31MMA_64x128x32_F32E4M3E4M3_SS_TNILNSR_7ScaleInE1ELST_1EEEEEENS5_6LayoutINS6_IJSE_SE_SE_EEENS6_IJSL_SL_SL_EEEEENS6_IJNS5_10UnderscoreES10_S10_EEEEENS5_13SM90_TMA_LOADENS5_14ComposedLayoutINS5_7SwizzleILi3ELi4ELi3EEENS5_18smem_ptr_flag_bitsILi8EEENSW_INS6_IJNSC_ILi8EEESI_EEENS6_IJSI_SE_EEEEEEEvNS5_8identityENS5_23SM90_TMA_LOAD_MULTICASTES1D_vS1E_EENS_8epilogue10collective18CollectiveEpilogueINS1H_30Sm90PtrArrayTmaWarpSpecializedILi4ELi2ELi16ELb1ELb0ELi2EEEJSJ_NS6_IJNSC_ILi64EEENSC_ILi32EEEEEENS_6half_tEPNS6_IJSE_lSL_EEES1P_S1R_NS1H_6fusion15FusionCallbacksIS1L_NS1S_17LinearCombinationIS1P_fS1P_fLNS_15FloatRoundStyleE2EEESJ_S1O_JEEES13_NS14_IS16_NS17_ILi16EEENSW_INS6_IJS1M_S19_EEENS6_IJSE_S1M_EEEEEEENS5_17SM75_U16x8_LDSM_TENS5_14SM90_TMA_STOREES22_NS5_17SM90_U16x8_STSM_TENS5_9Copy_AtomIJNS5_17SM90_U32x4_STSM_NES1P_EEEvEEEvvEEEEvNT_6ParamsE,@"STO_CUDA_ENTRY STV_DEFAULT"
_ZN7cutlass13device_kernelINS_4gemm6kernel13GemmUniversalINS1_17GroupProblemShapeIN4cute5tupleIJiiiEEEEENS1_10collective13CollectiveMmaINS1_39MainloopSm90ArrayTmaGmmaWarpSpecializedILi6ENS6_IJNS5_1CILi2EEENSC_ILi1EEESE_EEENS1_52KernelPtrArrayTmaWarpSpecializedPingpongFP8FastAccumEEENS6_IJNSC_ILi128EEESI_SI_EEENS_12float_e4m3_tEPNS6_IJlSE_NSC_ILi0EEEEEESK_SN_NS5_8TiledMMAINS5_8MMA_AtomIJNS5_4SM904GMMA31MMA_64x128x32_F32E4M3E4M3_SS_TNILNSR_7ScaleInE1ELST_1EEEEEENS5_6LayoutINS6_IJSE_SE_SE_EEENS6_IJSL_SL_SL_EEEEENS6_IJNS5_10UnderscoreES10_S10_EEEEENS5_13SM90_TMA_LOADENS5_14ComposedLayoutINS5_7SwizzleILi3ELi4ELi3EEENS5_18smem_ptr_flag_bitsILi8EEENSW_INS6_IJNSC_ILi8EEESI_EEENS6_IJSI_SE_EEEEEEEvNS5_8identityENS5_23SM90_TMA_LOAD_MULTICASTES1D_vS1E_EENS_8epilogue10collective18CollectiveEpilogueINS1H_30Sm90PtrArrayTmaWarpSpecializedILi4ELi2ELi16ELb1ELb0ELi2EEEJSJ_NS6_IJNSC_ILi64EEENSC_ILi32EEEEEENS_6half_tEPNS6_IJSE_lSL_EEES1P_S1R_NS1H_6fusion15FusionCallbacksIS1L_NS1S_17LinearCombinationIS1P_fS1P_fLNS_15FloatRoundStyleE2EEESJ_S1O_JEEES13_NS14_IS16_NS17_ILi16EEENSW_INS6_IJS1M_S19_EEENS6_IJSE_S1M_EEEEEEENS5_17SM75_U16x8_LDSM_TENS5_14SM90_TMA_STOREES22_NS5_17SM90_U16x8_STSM_TENS5_9Copy_AtomIJNS5_17SM90_U32x4_STSM_NES1P_EEEvEEEvvEEEEvNT_6ParamsE:
[----:B------:R-:W1:Y:S08]  /*0000*/  LDC R1, c[0x0][0x28] ;  /* 0x00000a00ff017b82 */ /* 0x000e700000000800 */
[----:B------:R-:W2:Y:S01]  /*0010*/  LDC.64 R4, c[0x0][0x918] ;  /* 0x00024600ff047b82 */ /* 0x000ea20000000a00 */
[----:B------:R-:W-:Y:S01]  /*0020*/  ULDC.64 UR38, c[0x0][0x208] ;  /* 0x0000820000267ab9 */ /* 0x000fe20000000a00 */
[----:B------:R-:W3:Y:S01]  /*0030*/  S2R R19, SR_TID.X ;  /* 0x0000000000137919 */ /* 0x000ee20000002100 */
[----:B------:R-:W-:Y:S01]  /*0040*/  ULDC UR4, c[0x0][0x910] ;  /* 0x0002440000047ab9 */ /* 0x000fe20000000800 */
[----:B------:R-:W-:Y:S01]  /*0050*/  ULDC.64 UR20, c[0x0][0x8d0] ;  /* 0x0002340000147ab9 */ /* 0x000fe20000000a00 */
[----:B------:R-:W-:Y:S01]  /*0060*/  ULDC.64 UR14, c[0x0][0x8c8] ;  /* 0x00023200000e7ab9 */ /* 0x000fe20000000a00 */
[----:B------:R-:W-:Y:S01]  /*0070*/  IMAD.MOV.U32 R8, RZ, RZ, RZ ;  /* 0x000000ffff087224 */ /* 0x000fe200078e00ff */
[----:B------:R-:W-:Y:S01]  /*0080*/  ULDC.64 UR16, c[0x0][0x8e0] ;  /* 0x0002380000107ab9 */ /* 0x000fe20000000a00 */
[----:B------:R-:W4:Y:S01]  /*0090*/  S2UR UR24, SR_CTAID.Y ;  /* 0x00000000001879c3 */ /* 0x000f220000002600 */
[----:B------:R-:W-:Y:S01]  /*00a0*/  IMAD.MOV.U32 R10, RZ, RZ, RZ ;  /* 0x000000ffff0a7224 */ /* 0x000fe200078e00ff */
[----:B------:R-:W-:Y:S01]  /*00b0*/  ULDC.64 UR22, c[0x0][0x8e8] ;  /* 0x00023a0000167ab9 */ /* 0x000fe20000000a00 */
[----:B--2---:R-:W2:Y:S01]  /*00c0*/  LDG.E R7, desc[UR38][R4.64] ;  /* 0x0000002604077981 */ /* 0x004ea2000c1e1900 */
[----:B------:R-:W-:-:S03]  /*00d0*/  IMAD.U32 R0, RZ, RZ, UR4 ;  /* 0x00000004ff007e24 */ /* 0x000fc6000f8e00ff */
[----:B------:R-:W2:Y:S01]  /*00e0*/  LDG.E R6, desc[UR38][R4.64+0x4] ;  /* 0x0000042604067981 */ /* 0x000ea2000c1e1900 */
[----:B---3--:R-:W-:Y:S01]  /*00f0*/  LOP3.LUT R9, R19, 0x1f, RZ, 0xc0, !PT ;  /* 0x0000001f13097812 */ /* 0x008fe200078ec0ff */
[----:B------:R-:W-:Y:S01]  /*0100*/  UISETP.NE.U32.AND UP0, UPT, UR20, URZ, UPT ;  /* 0x0000003f1400728c */ /* 0x000fe2000bf05070 */
[----:B------:R-:W3:Y:S01]  /*0110*/  S2UR UR53, SR_CTAID.X ;  /* 0x00000000003579c3 */ /* 0x000ee20000002500 */
[----:B------:R-:W-:Y:S01]  /*0120*/  ULDC UR4, c[0x0][0x908] ;  /* 0x0002420000047ab9 */ /* 0x000fe20000000800 */
[----:B------:R-:W-:Y:S01]  /*0130*/  ISETP.GE.AND P0, PT, R9, R0, PT ;  /* 0x000000000900720c */ /* 0x000fe20003f06270 */
[----:B------:R-:W-:Y:S02]  /*0140*/  UISETP.NE.AND.EX UP0, UPT, UR21, URZ, UPT, UP0 ;  /* 0x0000003f1500728c */ /* 0x000fe4000bf05300 */
[----:B------:R-:W-:-:S09]  /*0150*/  UISETP.NE.AND UP3, UPT, UR4, 0x1, UPT ;  /* 0x000000010400788c */ /* 0x000fd2000bf65270 */
[----:B------:R-:W-:Y:S01]  /*0160*/  @UP0 ULDC UR26, c[0x0][0x8dc] ;  /* 0x00023700001a0ab9 */ /* 0x000fe20000000800 */
[----:B------:R-:W1:Y:S01]  /*0170*/  @!P0 LDC.64 R2, c[0x0][0x918] ;  /* 0x00024600ff028b82 */ /* 0x000e620000000a00 */
[----:B----4-:R-:W-:Y:S02]  /*0180*/  @UP3 UMOV UR6, UR24 ;  /* 0x0000001800063c82 */ /* 0x010fe40008000000 */
[----:B------:R-:W-:Y:S01]  /*0190*/  @UP3 UMOV UR4, UR6 ;  /* 0x0000000600043c82 */ /* 0x000fe20008000000 */
[----:B------:R-:W-:Y:S01]  /*01a0*/  @!UP3 UMOV UR6, UR24 ;  /* 0x000000180006bc82 */ /* 0x000fe20008000000 */
[----:B------:R-:W-:Y:S01]  /*01b0*/  @UP3 ULDC UR8, c[0x0][0x10] ;  /* 0x0000040000083ab9 */ /* 0x000fe20000000800 */
[----:B------:R-:W-:Y:S01]  /*01c0*/  @UP3 UMOV UR5, URZ ;  /* 0x0000003f00053c82 */ /* 0x000fe20008000000 */
[----:B------:R-:W-:Y:S01]  /*01d0*/  @UP3 UMOV UR7, URZ ;  /* 0x0000003f00073c82 */ /* 0x000fe20008000000 */
[----:B---3--:R-:W-:Y:S01]  /*01e0*/  @UP3 UIMAD.WIDE.U32 UR8, UR53, UR8, UR4 ;  /* 0x00000008350832a5 */ /* 0x008fe2000f8e0004 */
[----:B------:R-:W-:Y:S01]  /*01f0*/  @!UP3 ULDC UR10, c[0x0][0xc] ;  /* 0x00000300000abab9 */ /* 0x000fe20000000800 */
[----:B-1----:R-:W-:-:S05]  /*0200*/  @!P0 IMAD.WIDE.U32 R2, R9, 0xc, R2 ;  /* 0x0000000c09028825 */ /* 0x002fca00078e0002 */
[----:B------:R1:W5:Y:S04]  /*0210*/  @!P0 LDG.E R8, desc[UR38][R2.64] ;  /* 0x0000002602088981 */ /* 0x000368000c1e1900 */
[----:B------:R1:W5:Y:S01]  /*0220*/  @!P0 LDG.E R10, desc[UR38][R2.64+0x4] ;  /* 0x00000426020a8981 */ /* 0x000362000c1e1900 */
[----:B------:R-:W-:Y:S01]  /*0230*/  ISETP.NE.U32.AND P0, PT, RZ, UR22, PT ;  /* 0x00000016ff007c0c */ /* 0x000fe2000bf05070 */
[----:B------:R-:W-:-:S03]  /*0240*/  UMOV UR4, UR53 ;  /* 0x0000003500047c82 */ /* 0x000fc60008000000 */
[----:B------:R-:W-:Y:S01]  /*0250*/  ISETP.NE.AND.EX P0, PT, RZ, UR23, PT, P0 ;  /* 0x00000017ff007c0c */ /* 0x000fe2000bf05300 */
[----:B------:R-:W-:Y:S01]  /*0260*/  UMOV UR5, URZ ;  /* 0x0000003f00057c82 */ /* 0x000fe20008000000 */
[----:B------:R-:W-:Y:S02]  /*0270*/  @UP3 UIADD3 UR7, UR9, UR7, URZ ;  /* 0x0000000709073290 */ /* 0x000fe4000fffe03f */
[----:B------:R-:W-:-:S07]  /*0280*/  @!UP3 UIMAD.WIDE.U32 UR4, UR10, UR6, UR4 ;  /* 0x000000060a04b2a5 */ /* 0x000fce000f8e0004 */
[----:B------:R-:W-:Y:S01]  /*0290*/  @!UP3 UMOV UR8, UR4 ;  /* 0x000000040008bc82 */ /* 0x000fe20008000000 */
[----:B------:R-:W-:Y:S01]  /*02a0*/  @!UP3 UMOV UR7, UR5 ;  /* 0x000000050007bc82 */ /* 0x000fe20008000000 */
[----:B--2---:R-:W-:Y:S02]  /*02b0*/  R2UR UR12, R7 ;  /* 0x00000000070c72ca */ /* 0x004fe400000e0000 */
[----:B------:R-:W-:-:S11]  /*02c0*/  R2UR UR28, R6 ;  /* 0x00000000061c72ca */ /* 0x000fd600000e0000 */
[----:B------:R-:W-:-:S04]  /*02d0*/  UIADD3 UR11, UP1, UR12, UR14, URZ ;  /* 0x0000000e0c0b7290 */ /* 0x000fc8000ff3e03f */
[----:B------:R-:W-:Y:S02]  /*02e0*/  ULEA.HI.X.SX32 UR12, UR12, UR15, 0x1, UP1 ;  /* 0x0000000f0c0c7291 */ /* 0x000fe400088f0e3f */
[----:B------:R-:W-:-:S04]  /*02f0*/  UIADD3 UR11, UP1, UR11, -0x1, URZ ;  /* 0xffffffff0b0b7890 */ /* 0x000fc8000ff3e03f */
[----:B------:R-:W-:Y:S02]  /*0300*/  UIADD3.X UR12, UR12, -0x1, URZ, UP1, !UPT ;  /* 0xffffffff0c0c7890 */ /* 0x000fe40008ffe43f */
[----:B------:R-:W-:-:S04]  /*0310*/  @UP0 UIADD3 UR26, UP1, UR11, UR26, URZ ;  /* 0x0000001a0b1a0290 */ /* 0x000fc8000ff3e03f */
[----:B------:R-:W-:Y:S02]  /*0320*/  @UP0 UIADD3.X UR29, URZ, UR12, URZ, UP1, !UPT ;  /* 0x0000000c3f1d0290 */ /* 0x000fe40008ffe43f */
[----:B------:R-:W-:Y:S02]  /*0330*/  UIADD3 UR13, UP1, UR28, UR16, URZ ;  /* 0x000000101c0d7290 */ /* 0x000fe4000ff3e03f */
[----:B------:R-:W-:Y:S02]  /*0340*/  @UP0 UIMAD.WIDE.U32 UR18, UR29, UR20, URZ ;  /* 0x000000141d1202a5 */ /* 0x000fe4000f8e003f */
[----:B------:R-:W-:Y:S02]  /*0350*/  ULEA.HI.X.SX32 UR28, UR28, UR17, 0x1, UP1 ;  /* 0x000000111c1c7291 */ /* 0x000fe400088f0e3f */
[----:B------:R-:W-:Y:S02]  /*0360*/  @UP0 UIMAD.WIDE.U32 UR24, UP1, UR26, UR21, UR18 ;  /* 0x000000151a1802a5 */ /* 0x000fe4000f820012 */
[----:B------:R-:W-:-:S02]  /*0370*/  @UP0 UIMAD.WIDE.U32 UR18, UR26, UR20, URZ ;  /* 0x000000141a1202a5 */ /* 0x000fc4000f8e003f */
[----:B------:R-:W-:Y:S02]  /*0380*/  @UP0 UIADD3.X UR27, URZ, URZ, URZ, UP1, !UPT ;  /* 0x0000003f3f1b0290 */ /* 0x000fe40008ffe43f */
[----:B------:R-:W-:Y:S01]  /*0390*/  @UP0 UIADD3 URZ, UP1, UR19, UR24, URZ ;  /* 0x00000018133f0290 */ /* 0x000fe2000ff3e03f */
[----:B------:R-:W-:-:S03]  /*03a0*/  @UP0 UMOV UR26, UR25 ;  /* 0x00000019001a0c82 */ /* 0x000fc60008000000 */
[----:B------:R-:W-:Y:S02]  /*03b0*/  @UP0 UIMAD.WIDE.U32.X UR18, UR29, UR21, UR26, UP1 ;  /* 0x000000151d1202a5 */ /* 0x000fe400088e041a */
[----:B------:R-:W-:-:S04]  /*03c0*/  UIADD3 UR13, UP2, UR13, -0x1, URZ ;  /* 0xffffffff0d0d7890 */ /* 0x000fc8000ff5e03f */
[----:B------:R-:W-:Y:S01]  /*03d0*/  UIADD3.X UR24, UR28, -0x1, URZ, UP2, !UPT ;  /* 0xffffffff1c187890 */ /* 0x000fe200097fe43f */
[----:B------:R-:W-:Y:S01]  /*03e0*/  @UP0 UMOV UR11, UR18 ;  /* 0x00000012000b0c82 */ /* 0x000fe20008000000 */
[----:B------:R-:W-:Y:S01]  /*03f0*/  @UP0 UMOV UR12, UR19 ;  /* 0x00000013000c0c82 */ /* 0x000fe20008000000 */
[----:B-1----:R-:W-:Y:S09]  /*0400*/  @!P0 BRA `(.L_x_0) ;  /* 0x0000000000308947 */ /* 0x002ff20003800000 */
[----:B------:R-:W-:Y:S02]  /*0410*/  ULDC UR9, c[0x0][0x8f4] ;  /* 0x00023d0000097ab9 */ /* 0x000fe40000000800 */
[----:B------:R-:W-:-:S04]  /*0420*/  UIADD3 UR9, UP1, UR13, UR9, URZ ;  /* 0x000000090d097290 */ /* 0x000fc8000ff3e03f */
[----:B------:R-:W-:-:S04]  /*0430*/  UIADD3.X UR10, URZ, UR24, URZ, UP1, !UPT ;  /* 0x000000183f0a7290 */ /* 0x000fc80008ffe43f */
[----:B------:R-:W-:-:S04]  /*0440*/  UIMAD.WIDE.U32 UR4, UR10, UR22, URZ ;  /* 0x000000160a0472a5 */ /* 0x000fc8000f8e003f */
[----:B------:R-:W-:Y:S02]  /*0450*/  UIMAD.WIDE.U32 UR18, UP1, UR9, UR23, UR4 ;  /* 0x00000017091272a5 */ /* 0x000fe4000f820004 */
[----:B------:R-:W-:Y:S02]  /*0460*/  UIMAD.WIDE.U32 UR4, UR9, UR22, URZ ;  /* 0x00000016090472a5 */ /* 0x000fe4000f8e003f */
[----:B------:R-:W-:Y:S02]  /*0470*/  UIADD3.X UR25, URZ, URZ, URZ, UP1, !UPT ;  /* 0x0000003f3f197290 */ /* 0x000fe40008ffe43f */
[----:B------:R-:W-:Y:S01]  /*0480*/  UIADD3 URZ, UP1, UR5, UR18, URZ ;  /* 0x00000012053f7290 */ /* 0x000fe2000ff3e03f */
[----:B------:R-:W-:-:S03]  /*0490*/  UMOV UR24, UR19 ;  /* 0x0000001300187c82 */ /* 0x000fc60008000000 */
[----:B------:R-:W-:-:S07]  /*04a0*/  UIMAD.WIDE.U32.X UR4, UR10, UR23, UR24, UP1 ;  /* 0x000000170a0472a5 */ /* 0x000fce00088e0418 */
[----:B------:R-:W-:Y:S01]  /*04b0*/  UMOV UR13, UR4 ;  /* 0x00000004000d7c82 */ /* 0x000fe20008000000 */
[----:B------:R-:W-:-:S05]  /*04c0*/  UMOV UR24, UR5 ;  /* 0x0000000500187c82 */ /* 0x000fca0008000000 */
.L_x_0:
[----:B------:R-:W-:Y:S01]  /*04d0*/  ULDC UR9, c[0x0][0x934] ;  /* 0x00024d0000097ab9 */ /* 0x000fe20000000800 */
[----:B------:R-:W-:Y:S01]  /*04e0*/  ULDC UR10, c[0x0][0x904] ;  /* 0x00024100000a7ab9 */ /* 0x000fe20000000800 */
[----:B------:R-:W-:Y:S01]  /*04f0*/  ULDC UR4, c[0x0][0x938] ;  /* 0x00024e0000047ab9 */ /* 0x000fe20000000800 */
[----:B------:R-:W-:Y:S01]  /*0500*/  USHF.L.U32 UR9, UR9, UR10, URZ ;  /* 0x0000000a09097299 */ /* 0x000fe2000800063f */
[----:B------:R-:W-:Y:S01]  /*0510*/  SHF.R.U32.HI R24, RZ, 0x5, R19 ;  /* 0x00000005ff187819 */ /* 0x000fe20000011613 */
[----:B------:R-:W-:Y:S01]  /*0520*/  USHF.L.U32 UR10, UR4, UR10, URZ ;  /* 0x0000000a040a7299 */ /* 0x000fe2000800063f */
[----:B------:R-:W-:Y:S01]  /*0530*/  ULDC UR27, c[0x0][0x8d8] ;  /* 0x00023600001b7ab9 */ /* 0x000fe20000000800 */
[----:B------:R-:W-:Y:S02]  /*0540*/  ULDC UR31, c[0x0][0x8f0] ;  /* 0x00023c00001f7ab9 */ /* 0x000fe40000000800 */
[----:B------:R-:W-:Y:S01]  /*0550*/  IMAD.U32 R11, RZ, RZ, UR9 ;  /* 0x00000009ff0b7e24 */ /* 0x000fe2000f8e00ff */
[----:B------:R-:W-:Y:S01]  /*0560*/  USHF.R.U64 UR18, UR11, UR27, UR12 ;  /* 0x0000001b0b127299 */ /* 0x000fe2000800120c */
[----:B------:R-:W-:Y:S01]  /*0570*/  IMAD.U32 R20, RZ, RZ, UR10 ;  /* 0x0000000aff147e24 */ /* 0x000fe2000f8e00ff */
[----:B------:R-:W-:-:S02]  /*0580*/  USHF.R.U64 UR11, UR13, UR31, UR24 ;  /* 0x0000001f0d0b7299 */ /* 0x000fc40008001218 */
[----:B------:R-:W-:Y:S01]  /*0590*/  IABS R2, R11 ;  /* 0x0000000b00027213 */ /* 0x000fe20000000000 */
[----:B------:R-:W-:Y:S01]  /*05a0*/  UIADD3 UR18, UR18, -0x1, UR9 ;  /* 0xffffffff12127890 */ /* 0x000fe2000fffe009 */
[----:B------:R-:W-:Y:S01]  /*05b0*/  IABS R3, R20 ;  /* 0x0000001400037213 */ /* 0x000fe20000000000 */
[----:B------:R-:W-:Y:S01]  /*05c0*/  UIADD3 UR11, UR11, -0x1, UR10 ;  /* 0xffffffff0b0b7890 */ /* 0x000fe2000fffe00a */
[----:B------:R-:W-:Y:S01]  /*05d0*/  R2UR UR29, R2 ;  /* 0x00000000021d72ca */ /* 0x000fe200000e0000 */
[----:B------:R-:W-:Y:S01]  /*05e0*/  UMOV UR12, URZ ;  /* 0x0000003f000c7c82 */ /* 0x000fe20008000000 */
[----:B------:R-:W-:Y:S01]  /*05f0*/  UMOV UR4, URZ ;  /* 0x0000003f00047c82 */ /* 0x000fe20008000000 */
[----:B------:R-:W-:Y:S01]  /*0600*/  IMAD.MOV.U32 R2, RZ, RZ, R3 ;  /* 0x000000ffff027224 */ /* 0x000fe200078e0003 */
[----:B------:R-:W-:Y:S02]  /*0610*/  UISETP.GE.AND UP5, UPT, UR18, URZ, UPT ;  /* 0x0000003f1200728c */ /* 0x000fe4000bfa6270 */
[----:B------:R-:W-:-:S02]  /*0620*/  UISETP.NE.AND UP4, UPT, UR9, URZ, UPT ;  /* 0x0000003f0900728c */ /* 0x000fc4000bf85270 */
[----:B------:R-:W-:Y:S01]  /*0630*/  R2UR UR28, R2 ;  /* 0x00000000021c72ca */ /* 0x000fe200000e0000 */
[----:B------:R-:W-:-:S04]  /*0640*/  UMOV UR59, 0x1 ;  /* 0x00000001003b7882 */ /* 0x000fc80000000000 */
[----:B------:R-:W1:Y:S08]  /*0650*/  I2F.RP R2, UR29 ;  /* 0x0000001d00027d06 */ /* 0x000e700008209400 */
[----:B------:R-:W2:Y:S08]  /*0660*/  I2F.RP R4, UR28 ;  /* 0x0000001c00047d06 */ /* 0x000eb00008209400 */
[----:B-1----:R-:W1:Y:S08]  /*0670*/  MUFU.RCP R2, R2 ;  /* 0x0000000200027308 */ /* 0x002e700000001000 */
[----:B--2---:R-:W2:Y:S01]  /*0680*/  MUFU.RCP R4, R4 ;  /* 0x0000000400047308 */ /* 0x004ea20000001000 */
[----:B-1----:R-:W-:-:S02]  /*0690*/  VIADD R3, R2, 0xffffffe ;  /* 0x0ffffffe02037836 */ /* 0x002fc40000000000 */
[----:B------:R-:W-:-:S05]  /*06a0*/  IMAD.U32 R2, RZ, RZ, UR18 ;  /* 0x00000012ff027e24 */ /* 0x000fca000f8e00ff */
[----:B------:R-:W1:Y:S01]  /*06b0*/  F2I.FTZ.U32.TRUNC.NTZ R3, R3 ;  /* 0x0000000300037305 */ /* 0x000e62000021f000 */
[----:B------:R-:W-:Y:S01]  /*06c0*/  IABS R2, R2 ;  /* 0x0000000200027213 */ /* 0x000fe20000000000 */
[----:B--2---:R-:W-:Y:S01]  /*06d0*/  VIADD R5, R4, 0xffffffe ;  /* 0x0ffffffe04057836 */ /* 0x004fe20000000000 */
[----:B------:R-:W-:Y:S02]  /*06e0*/  IABS R4, R11 ;  /* 0x0000000b00047213 */ /* 0x000fe40000000000 */
[----:B------:R-:W-:-:S03]  /*06f0*/  R2UR UR26, R2 ;  /* 0x00000000021a72ca */ /* 0x000fc600000e0000 */
[----:B------:R-:W2:Y:S01]  /*0700*/  F2I.FTZ.U32.TRUNC.NTZ R5, R5 ;  /* 0x0000000500057305 */ /* 0x000ea2000021f000 */
[----:B------:R-:W-:Y:S01]  /*0710*/  IMAD.MOV R4, RZ, RZ, -R4 ;  /* 0x000000ffff047224 */ /* 0x000fe200078e0a04 */
[----:B-1----:R-:W-:Y:S02]  /*0720*/  R2UR UR13, R3 ;  /* 0x00000000030d72ca */ /* 0x002fe400000e0000 */
[----:B------:R-:W-:Y:S02]  /*0730*/  MOV R3, UR11 ;  /* 0x0000000b00037c02 */ /* 0x000fe40008000f00 */
[----:B--2---:R-:W-:Y:S02]  /*0740*/  R2UR UR5, R5 ;  /* 0x00000000050572ca */ /* 0x004fe400000e0000 */
[----:B------:R-:W-:Y:S01]  /*0750*/  IABS R5, R3 ;  /* 0x0000000300057213 */ /* 0x000fe20000000000 */
[----:B------:R-:W-:Y:S01]  /*0760*/  IMAD.MOV.U32 R3, RZ, RZ, R4 ;  /* 0x000000ffff037224 */ /* 0x000fe200078e0004 */
[----:B------:R-:W-:-:S05]  /*0770*/  IABS R4, R20 ;  /* 0x0000001400047213 */ /* 0x000fca0000000000 */
[----:B------:R-:W-:Y:S01]  /*0780*/  UIADD3 UR24, URZ, -UR13, URZ ;  /* 0x8000000d3f187290 */ /* 0x000fe2000fffe03f */
[----:B------:R-:W-:Y:S01]  /*0790*/  IMAD.MOV.U32 R2, RZ, RZ, R5 ;  /* 0x000000ffff027224 */ /* 0x000fe200078e0005 */
[----:B------:R-:W-:Y:S02]  /*07a0*/  R2UR UR30, R3 ;  /* 0x00000000031e72ca */ /* 0x000fe400000e0000 */
[----:B------:R-:W-:Y:S01]  /*07b0*/  UIMAD UR24, UR24, UR29, URZ ;  /* 0x0000001d181872a4 */ /* 0x000fe2000f8e023f */
[----:B------:R-:W-:Y:S01]  /*07c0*/  IMAD.MOV R4, RZ, RZ, -R4 ;  /* 0x000000ffff047224 */ /* 0x000fe200078e0a04 */
[----:B------:R-:W1:Y:S01]  /*07d0*/  SHFL.IDX PT, R3, R24, RZ, 0x1f ;  /* 0x00001fff18037589 */ /* 0x000e6200000e0000 */
[----:B------:R-:W-:Y:S01]  /*07e0*/  R2UR UR34, R2 ;  /* 0x00000000022272ca */ /* 0x000fe200000e0000 */
[----:B------:R-:W-:Y:S01]  /*07f0*/  UIADD3 UR32, URZ, -UR5, URZ ;  /* 0x800000053f207290 */ /* 0x000fe2000fffe03f */
[----:B------:R-:W-:Y:S01]  /*0800*/  IMAD.MOV.U32 R2, RZ, RZ, R4 ;  /* 0x000000ffff027224 */ /* 0x000fe200078e0004 */
[----:B------:R-:W-:-:S02]  /*0810*/  UIMAD.WIDE.U32 UR24, UR13, UR24, UR12 ;  /* 0x000000180d1872a5 */ /* 0x000fc4000f8e000c */
[----:B------:R-:W-:Y:S02]  /*0820*/  UIMAD UR32, UR32, UR28, URZ ;  /* 0x0000001c202072a4 */ /* 0x000fe4000f8e023f */
[----:B------:R-:W-:Y:S02]  /*0830*/  R2UR UR12, R2 ;  /* 0x00000000020c72ca */ /* 0x000fe400000e0000 */
[----:B------:R-:W-:Y:S01]  /*0840*/  UIMAD.WIDE.U32 UR32, UR5, UR32, UR4 ;  /* 0x00000020052072a5 */ /* 0x000fe2000f8e0004 */
[----:B------:R-:W-:Y:S01]  /*0850*/  SHF.R.U32.HI R2, RZ, 0x7, R19 ;  /* 0x00000007ff027819 */ /* 0x000fe20000011613 */
[----:B------:R-:W-:Y:S01]  /*0860*/  UMOV UR13, UR25 ;  /* 0x00000019000d7c82 */ /* 0x000fe20008000000 */
[----:B------:R-:W-:Y:S02]  /*0870*/  ULOP3.LUT UR32, URZ, UR9, URZ, 0x33, !UPT ;  /* 0x000000093f207292 */ /* 0x000fe4000f8e333f */
[----:B------:R-:W-:Y:S02]  /*0880*/  UIMAD.WIDE.U32 UR4, UR13, UR26, URZ ;  /* 0x0000001a0d0472a5 */ /* 0x000fe4000f8e003f */
[----:B------:R-:W-:Y:S01]  /*0890*/  UMOV UR19, UR33 ;  /* 0x0000002100137c82 */ /* 0x000fe20008000000 */
[----:B------:R-:W2:Y:S01]  /*08a0*/  SHFL.IDX PT, R2, R2, RZ, 0x1f ;  /* 0x00001fff02027589 */ /* 0x000ea200000e0000 */
[----:B------:R-:W-:-:S02]  /*08b0*/  UIMAD UR5, UR5, UR30, UR26 ;  /* 0x0000001e050572a4 */ /* 0x000fc4000f8e021a */
[----:B------:R-:W-:Y:S02]  /*08c0*/  UIMAD.WIDE.U32 UR24, UR19, UR34, URZ ;  /* 0x00000022131872a5 */ /* 0x000fe4000f8e003f */
[----:B------:R-:W-:Y:S02]  /*08d0*/  UISETP.GT.U32.AND UP1, UPT, UR29, UR5, UPT ;  /* 0x000000051d00728c */ /* 0x000fe4000bf24070 */
[----:B------:R-:W-:Y:S01]  /*08e0*/  UIMAD UR25, UR25, UR12, UR34 ;  /* 0x0000000c191972a4 */ /* 0x000fe2000f8e0222 */
[----:B-1----:R-:W-:Y:S01]  /*08f0*/  R2UR UR34, R3 ;  /* 0x00000000032272ca */ /* 0x002fe200000e0000 */
[----:B------:R-:W-:Y:S02]  /*0900*/  ULOP3.LUT UR33, URZ, UR10, URZ, 0x33, !UPT ;  /* 0x0000000a3f217292 */ /* 0x000fe4000f8e333f */
[----:B------:R-:W-:-:S05]  /*0910*/  UISETP.GT.U32.AND UP2, UPT, UR28, UR25, UPT ;  /* 0x000000191c00728c */ /* 0x000fca000bf44070 */
[----:B------:R-:W-:-:S04]  /*0920*/  @!UP1 UIADD3 UR5, UR5, -UR29, URZ ;  /* 0x8000001d05059290 */ /* 0x000fc8000fffe03f */
[----:B------:R-:W-:Y:S01]  /*0930*/  UISETP.GT.U32.AND UP6, UPT, UR29, UR5, UPT ;  /* 0x000000051d00728c */ /* 0x000fe2000bfc4070 */
[----:B------:R-:W-:Y:S01]  /*0940*/  ISETP.NE.AND P1, PT, RZ, UR34, PT ;  /* 0x00000022ff007c0c */ /* 0x000fe2000bf25270 */
[----:B------:R-:W-:Y:S02]  /*0950*/  @!UP2 UIADD3 UR25, UR25, -UR28, URZ ;  /* 0x8000001c1919a290 */ /* 0x000fe4000fffe03f */
[----:B------:R-:W-:Y:S01]  /*0960*/  USHF.R.S32.HI UR4, URZ, 0x1f, UR34 ;  /* 0x0000001f3f047899 */ /* 0x000fe20008011422 */
[----:B--2---:R-:W-:Y:S01]  /*0970*/  R2UR UR26, R2 ;  /* 0x00000000021a72ca */ /* 0x004fe200000e0000 */
[----:B------:R-:W-:Y:S02]  /*0980*/  UISETP.GT.U32.AND UP1, UPT, UR28, UR25, UPT ;  /* 0x000000191c00728c */ /* 0x000fe4000bf24070 */
[----:B------:R-:W-:Y:S02]  /*0990*/  UISETP.NE.AND UP2, UPT, UR10, URZ, UPT ;  /* 0x0000003f0a00728c */ /* 0x000fe4000bf45270 */
[----:B------:R-:W-:-:S02]  /*09a0*/  ULEA.HI UR4, UR4, UR34, URZ, 0x2 ;  /* 0x0000002204047291 */ /* 0x000fc4000f8f103f */
[----:B------:R-:W-:Y:S02]  /*09b0*/  @!UP6 UIADD3 UR5, UR5, -UR29, URZ ;  /* 0x8000001d0505e290 */ /* 0x000fe4000fffe03f */
[----:B------:R-:W-:Y:S02]  /*09c0*/  UISETP.GE.AND UP6, UPT, UR11, URZ, UPT ;  /* 0x0000003f0b00728c */ /* 0x000fe4000bfc6270 */
[----:B------:R-:W-:Y:S02]  /*09d0*/  @!UP5 UIADD3 UR5, -UR5, URZ, URZ ;  /* 0x0000003f0505d290 */ /* 0x000fe4000fffe13f */
[----:B------:R-:W-:Y:S02]  /*09e0*/  @!UP1 UIADD3 UR25, UR25, -UR28, URZ ;  /* 0x8000001c19199290 */ /* 0x000fe4000fffe03f */
[----:B------:R-:W-:Y:S02]  /*09f0*/  USEL UR5, UR32, UR5, !UP4 ;  /* 0x0000000520057287 */ /* 0x000fe4000e000000 */
[----:B------:R-:W-:-:S02]  /*0a00*/  ULOP3.LUT UR4, UR4, 0xfffffffc, URZ, 0xc0, !UPT ;  /* 0xfffffffc04047892 */ /* 0x000fc4000f8ec03f */
[----:B------:R-:W-:Y:S02]  /*0a10*/  UIADD3 UR5, UR18, -UR5, URZ ;  /* 0x8000000512057290 */ /* 0x000fe4000fffe03f */
[----:B------:R-:W-:Y:S02]  /*0a20*/  @!UP6 UIADD3 UR25, -UR25, URZ, URZ ;  /* 0x0000003f1919e290 */ /* 0x000fe4000fffe13f */
[----:B------:R-:W-:Y:S02]  /*0a30*/  UIADD3 UR47, UR34, -UR4, URZ ;  /* 0x80000004222f7290 */ /* 0x000fe4000fffe03f */
[----:B------:R-:W-:Y:S02]  /*0a40*/  USEL UR25, UR33, UR25, !UP2 ;  /* 0x0000001921197287 */ /* 0x000fe4000d000000 */
[----:B------:R-:W-:Y:S02]  /*0a50*/  UISETP.NE.AND UP1, UPT, UR26, URZ, UPT ;  /* 0x0000003f1a00728c */ /* 0x000fe4000bf25270 */
[----:B------:R-:W-:-:S02]  /*0a60*/  UIADD3 UR25, UR11, -UR25, URZ ;  /* 0x800000190b197290 */ /* 0x000fc4000fffe03f */
[----:B------:R-:W-:Y:S02]  /*0a70*/  UISETP.EQ.AND UP5, UPT, UR47, 0x3, !UP1 ;  /* 0x000000032f00788c */ /* 0x000fe4000cfa2270 */
[----:B------:R-:W-:Y:S02]  /*0a80*/  UIMAD UR24, UR5, UR25, URZ ;  /* 0x00000019051872a4 */ /* 0x000fe4000f8e023f */
[----:B------:R-:W-:Y:S02]  /*0a90*/  USEL UR4, UR25, UR5, !UP3 ;  /* 0x0000000519047287 */ /* 0x000fe4000d800000 */
[----:B------:R-:W-:Y:S02]  /*0aa0*/  USHF.R.S32.HI UR25, URZ, 0x1f, UR24 ;  /* 0x0000001f3f197899 */ /* 0x000fe40008011418 */
[----:B------:R-:W-:Y:S01]  /*0ab0*/  USHF.R.S32.HI UR5, URZ, 0x1f, UR4 ;  /* 0x0000001f3f057899 */ /* 0x000fe20008011404 */
[----:B------:R-:W-:Y:S01]  /*0ac0*/  IMAD.U32 R6, RZ, RZ, UR24 ;  /* 0x00000018ff067e24 */ /* 0x000fe2000f8e00ff */
[----:B------:R-:W-:Y:S01]  /*0ad0*/  USEL UR59, UR59, 0x2, UP5 ;  /* 0x000000023b3b7887 */ /* 0x000fe2000a800000 */
[----:B------:R-:W-:-:S02]  /*0ae0*/  IMAD.U32 R4, RZ, RZ, UR4 ;  /* 0x00000004ff047e24 */ /* 0x000fc4000f8e00ff */
[----:B------:R-:W-:Y:S02]  /*0af0*/  IMAD.U32 R7, RZ, RZ, UR25 ;  /* 0x00000019ff077e24 */ /* 0x000fe4000f8e00ff */
[----:B------:R-:W-:Y:S01]  /*0b00*/  IMAD.U32 R5, RZ, RZ, UR5 ;  /* 0x00000005ff057e24 */ /* 0x000fe2000f8e00ff */
[----:B------:R-:W-:Y:S06]  /*0b10*/  @P1 BRA `(.L_x_1) ;  /* 0x0000000000841947 */ /* 0x000fec0003800000 */
[----:B------:R-:W-:Y:S01]  /*0b20*/  ELECT P1, URZ, PT ;  /* 0x00000000003f782f */ /* 0x000fe20003820000 */
[----:B------:R-:W-:-:S12]  /*0b30*/  BSSY B0, `(.L_x_1) ;  /* 0x000001f000007945 */ /* 0x000fd80003800000 */
[----:B------:R-:W-:Y:S05]  /*0b40*/  @!P1 BRA `(.L_x_2) ;  /* 0x0000000000749947 */ /* 0x000fea0003800000 */
[----:B------:R-:W1:Y:S01]  /*0b50*/  S2UR UR11, SR_CgaCtaId ;  /* 0x00000000000b79c3 */ /* 0x000e620000008800 */
[----:B------:R-:W-:Y:S01]  /*0b60*/  UMOV UR4, 0x400 ;  /* 0x0000040000047882 */ /* 0x000fe20000000000 */
[----:B------:R-:W-:Y:S01]  /*0b70*/  UMOV UR5, 0x1 ;  /* 0x0000000100057882 */ /* 0x000fe20000000000 */
[----:B------:R-:W-:Y:S02]  /*0b80*/  UMOV UR24, 0x140 ;  /* 0x0000014000187882 */ /* 0x000fe40000000000 */
[----:B------:R-:W-:-:S04]  /*0b90*/  UIADD3 UR24, -UR24, 0x100000, URZ ;  /* 0x0010000018187890 */ /* 0x000fc8000fffe13f */
[----:B------:R-:W-:Y:S02]  /*0ba0*/  USHF.L.U32 UR25, UR24, 0xb, URZ ;  /* 0x0000000b18197899 */ /* 0x000fe4000800063f */
[----:B------:R-:W-:Y:S02]  /*0bb0*/  USHF.L.U32 UR24, UR24, 0x1, URZ ;  /* 0x0000000118187899 */ /* 0x000fe4000800063f */
[----:B-1----:R-:W-:Y:S02]  /*0bc0*/  ULEA UR11, UR11, UR4, 0x18 ;  /* 0x000000040b0b7291 */ /* 0x002fe4000f8ec03f */
[----:B------:R-:W-:-:S04]  /*0bd0*/  UIADD3 UR4, -UR5, 0x100000, URZ ;  /* 0x0010000005047890 */ /* 0x000fc8000fffe13f */
[----:B------:R-:W-:Y:S02]  /*0be0*/  USHF.L.U32 UR5, UR4, 0xb, URZ ;  /* 0x0000000b04057899 */ /* 0x000fe4000800063f */
[----:B------:R-:W-:Y:S01]  /*0bf0*/  USHF.L.U32 UR4, UR4, 0x1, URZ ;  /* 0x0000000104047899 */ /* 0x000fe2000800063f */
[----:B------:R-:W1:Y:S11]  /*0c00*/  FENCE.VIEW.ASYNC.S ;  /* 0x00000000000073c6 */ /* 0x000e760000000000 */
[----:B-1----:R1:W2:Y:S01]  /*0c10*/  SYNCS.EXCH.64 URZ, [UR11+0x34400], UR4 ;  /* 0x034400040b3f75b2 */ /* 0x0022a20008000100 */
[----:B------:R1:W3:Y:S01]  /*0c20*/  SYNCS.EXCH.64 URZ, [UR11+0x34440], UR24 ;  /* 0x034440180b3f75b2 */ /* 0x0002e20008000100 */
[----:B------:R1:W4:Y:S01]  /*0c30*/  SYNCS.EXCH.64 URZ, [UR11+0x34408], UR4 ;  /* 0x034408040b3f75b2 */ /* 0x0003220008000100 */
[----:B------:R1:W1:Y:S01]  /*0c40*/  SYNCS.EXCH.64 URZ, [UR11+0x34448], UR24 ;  /* 0x034448180b3f75b2 */ /* 0x0002620008000100 */
        /* <DEDUP_REMOVED lines=12> */
[----:B------:R-:W-:Y:S01]  /*0d10*/  NOP ;  /* 0x0000000000007918 */ /* 0x000fe20000000000 */
.L_x_2:
[----:B-1----:R-:W-:Y:S05]  /*0d20*/  BSYNC B0 ;  /* 0x0000000000007941 */ /* 0x002fea0003800000 */
.L_x_1:
[----:B------:R-:W1:Y:S01]  /*0d30*/  SHFL.IDX PT, R3, R24, RZ, 0x1f ;  /* 0x00001fff18037589 */ /* 0x000e6200000e0000 */
[----:B------:R-:W-:Y:S01]  /*0d40*/  UIADD3 UR18, UR26, -0x1, URZ ;  /* 0xffffffff1a127890 */ /* 0x000fe2000fffe03f */
[----:B------:R-:W-:Y:S01]  /*0d50*/  I2FP.F32.U32 R2, UR6 ;  /* 0x0000000600027c45 */ /* 0x000fe20008201000 */
[----:B------:R-:W-:Y:S01]  /*0d60*/  UISETP.LT.U32.AND UP6, UPT, UR47, 0x2, !UP1 ;  /* 0x000000022f00788c */ /* 0x000fe2000cfc1070 */
[----:B------:R-:W-:Y:S01]  /*0d70*/  NOP ;  /* 0x0000000000007918 */ /* 0x000fe20000000000 */
[----:B------:R-:W-:Y:S02]  /*0d80*/  UISETP.GE.U32.AND UP5, UPT, UR18, 0x2, UPT ;  /* 0x000000021200788c */ /* 0x000fe4000bfa6070 */
[----:B------:R-:W-:-:S04]  /*0d90*/  USEL UR43, URZ, 0x1, !UP6 ;  /* 0x000000013f2b7887 */ /* 0x000fc8000f000000 */
[----:B------:R-:W-:Y:S01]  /*0da0*/  USEL UR43, UR43, 0x2, UP5 ;  /* 0x000000022b2b7887 */ /* 0x000fe2000a800000 */
[----:B-1----:R-:W-:-:S13]  /*0db0*/  ISETP.NE.AND P1, PT, R3, RZ, PT ;  /* 0x000000ff0300720c */ /* 0x002fda0003f25270 */
[----:B------:R-:W-:Y:S05]  /*0dc0*/  @P1 BRA `(.L_x_3) ;  /* 0x0000000000681947 */ /* 0x000fea0003800000 */
[----:B------:R-:W1:Y:S01]  /*0dd0*/  S2UR UR5, SR_CgaCtaId ;  /* 0x00000000000579c3 */ /* 0x000e620000008800 */
[----:B------:R-:W-:Y:S01]  /*0de0*/  UMOV UR4, 0x400 ;  /* 0x0000040000047882 */ /* 0x000fe20000000000 */
[----:B------:R-:W-:Y:S01]  /*0df0*/  UMOV UR24, 0x1 ;  /* 0x0000000100187882 */ /* 0x000fe20000000000 */
[----:B------:R-:W-:Y:S01]  /*0e00*/  UMOV UR25, 0x2 ;  /* 0x0000000200197882 */ /* 0x000fe20000000000 */
[----:B------:R-:W-:Y:S01]  /*0e10*/  ELECT P1, URZ, PT ;  /* 0x00000000003f782f */ /* 0x000fe20003820000 */
[----:B-1----:R-:W-:Y:S02]  /*0e20*/  ULEA UR11, UR5, UR4, 0x18 ;  /* 0x00000004050b7291 */ /* 0x002fe4000f8ec03f */
[----:B------:R-:W-:-:S04]  /*0e30*/  UIADD3 UR4, -UR24, 0x100000, URZ ;  /* 0x0010000018047890 */ /* 0x000fc8000fffe13f */
[----:B------:R-:W-:Y:S02]  /*0e40*/  USHF.L.U32 UR5, UR4, 0xb, URZ ;  /* 0x0000000b04057899 */ /* 0x000fe4000800063f */
[----:B------:R-:W-:Y:S02]  /*0e50*/  USHF.L.U32 UR4, UR4, 0x1, URZ ;  /* 0x0000000104047899 */ /* 0x000fe4000800063f */
[----:B------:R-:W-:-:S04]  /*0e60*/  UIADD3 UR24, -UR25, 0x100000, URZ ;  /* 0x0010000019187890 */ /* 0x000fc8000fffe13f */
[----:B------:R-:W-:Y:S02]  /*0e70*/  USHF.L.U32 UR25, UR24, 0xb, URZ ;  /* 0x0000000b18197899 */ /* 0x000fe4000800063f */
[----:B------:R-:W-:Y:S01]  /*0e80*/  USHF.L.U32 UR24, UR24, 0x1, URZ ;  /* 0x0000000118187899 */ /* 0x000fe2000800063f */
[----:B------:R-:W1:Y:S03]  /*0e90*/  FENCE.VIEW.ASYNC.S ;  /* 0x00000000000073c6 */ /* 0x000e660000000000 */
[----:B-1----:R1:W1:Y:S08]  /*0ea0*/  SYNCS.EXCH.64 URZ, [UR11+0x34480], UR4 ;  /* 0x034480040b3f75b2 */ /* 0x0022700008000100 */
        /* <DEDUP_REMOVED lines=12> */
.L_x_3:
[----:B------:R-:W2:Y:S01]  /*0f70*/  SHFL.IDX PT, R15, R24, RZ, 0x1f ;  /* 0x00001fff180f7589 */ /* 0x000ea200000e0000 */
[----:B-1----:R-:W-:Y:S01]  /*0f80*/  ULDC UR4, c[0x0][0x154] ;  /* 0x0000550000047ab9 */ /* 0x002fe20000000800 */
[----:B------:R-:W1:Y:S01]  /*0f90*/  LDC R13, c[0x0][0x148] ;  /* 0x00005200ff0d7b82 */ /* 0x000e620000000800 */
[----:B------:R-:W-:Y:S01]  /*0fa0*/  FMUL R12, R2, UR4 ;  /* 0x00000004020c7c20 */ /* 0x000fe20008400000 */
[----:B------:R-:W-:Y:S01]  /*0fb0*/  UISETP.EQ.AND UP6, UPT, UR47, 0x2, !UP1 ;  /* 0x000000022f00788c */ /* 0x000fe2000cfc2270 */
[----:B------:R-:W-:Y:S01]  /*0fc0*/  I2FP.F32.U32 R2, UR53 ;  /* 0x0000003500027c45 */ /* 0x000fe20008201000 */
[----:B------:R-:W-:Y:S01]  /*0fd0*/  ULDC UR4, c[0x0][0x150] ;  /* 0x0000540000047ab9 */ /* 0x000fe20000000800 */
[----:B------:R-:W-:Y:S01]  /*0fe0*/  NOP ;  /* 0x0000000000007918 */ /* 0x000fe20000000000 */
[----:B------:R-:W-:Y:S01]  /*0ff0*/  USEL UR61, URZ, 0x1, !UP6 ;  /* 0x000000013f3d7887 */ /* 0x000fe2000f000000 */
[----:B------:R-:W3:Y:S01]  /*1000*/  F2I.U32.TRUNC.NTZ R12, R12 ;  /* 0x0000000c000c7305 */ /* 0x000ee2000020f000 */
[----:B------:R-:W-:-:S02]  /*1010*/  FMUL R16, R2, UR4 ;  /* 0x0000000402107c20 */ /* 0x000fc40008400000 */
[----:B------:R-:W-:Y:S01]  /*1020*/  USEL UR61, UR61, 0x2, UP5 ;  /* 0x000000023d3d7887 */ /* 0x000fe2000a800000 */
[----:B--2---:R-:W-:Y:S02]  /*1030*/  ISETP.NE.AND P1, PT, R15, RZ, PT ;  /* 0x000000ff0f00720c */ /* 0x004fe40003f25270 */
[----:B---3--:R-:W-:-:S05]  /*1040*/  IADD3 R14, -R12, RZ, RZ ;  /* 0x000000ff0c0e7210 */ /* 0x008fca0007ffe1ff */
[----:B-1----:R-:W-:-:S06]  /*1050*/  IMAD R21, R13, R14, UR6 ;  /* 0x000000060d157e24 */ /* 0x002fcc000f8e020e */
[----:B------:R-:W-:Y:S05]  /*1060*/  @P1 BRA `(.L_x_4) ;  /* 0x0000000000581947 */ /* 0x000fea0003800000 */
[----:B------:R-:W1:Y:S01]  /*1070*/  S2UR UR5, SR_CgaCtaId ;  /* 0x00000000000579c3 */ /* 0x000e620000008800 */
[----:B------:R-:W-:Y:S01]  /*1080*/  UMOV UR4, 0x400 ;  /* 0x0000040000047882 */ /* 0x000fe20000000000 */
[----:B------:R-:W-:Y:S01]  /*1090*/  UMOV UR11, 0x20 ;  /* 0x00000020000b7882 */ /* 0x000fe20000000000 */
[----:B------:R-:W-:Y:S01]  /*10a0*/  UMOV UR24, 0x80 ;  /* 0x0000008000187882 */ /* 0x000fe20000000000 */
[----:B------:R-:W-:Y:S01]  /*10b0*/  ELECT P1, URZ, PT ;  /* 0x00000000003f782f */ /* 0x000fe20003820000 */
        /* <DEDUP_REMOVED lines=10> */
[----:B------:R1:W1:Y:S01]  /*1160*/  SYNCS.EXCH.64 URZ, [UR6+0x344e8], UR4 ;  /* 0x0344e804063f75b2 */ /* 0x0002620008000100 */
[----:B------:R1:W1:Y:S01]  /*1170*/  SYNCS.EXCH.64 URZ, [UR6+0x34508], UR24 ;  /* 0x03450818063f75b2 */ /* 0x0002620008000100 */
[----:B------:R1:W1:Y:S01]  /*1180*/  SYNCS.EXCH.64 URZ, [UR6+0x344f0], UR4 ;  /* 0x0344f004063f75b2 */ /* 0x0002620008000100 */
[----:B------:R1:W1:Y:S01]  /*1190*/  SYNCS.EXCH.64 URZ, [UR6+0x34510], UR24 ;  /* 0x03451018063f75b2 */ /* 0x0002620008000100 */
[----:B------:R1:W1:Y:S01]  /*11a0*/  SYNCS.EXCH.64 URZ, [UR6+0x344f8], UR4 ;  /* 0x0344f804063f75b2 */ /* 0x0002620008000100 */
[----:B------:R1:W1:Y:S01]  /*11b0*/  SYNCS.EXCH.64 URZ, [UR6+0x34518], UR24 ;  /* 0x03451818063f75b2 */ /* 0x0002620008000100 */
[----:B------:R-:W-:Y:S01]  /*11c0*/  NOP ;  /* 0x0000000000007918 */ /* 0x000fe20000000000 */
.L_x_4:
[----:B------:R-:W4:Y:S01]  /*11d0*/  SHFL.IDX PT, R14, R24, RZ, 0x1f ;  /* 0x00001fff180e7589 */ /* 0x000f2200000e0000 */
[----:B------:R-:W-:Y:S02]  /*11e0*/  SHF.R.S32.HI R2, RZ, 0x1f, R19 ;  /* 0x0000001fff027819 */ /* 0x000fe40000011413 */
[----:B------:R-:W-:Y:S01]  /*11f0*/  ELECT P1, URZ, PT ;  /* 0x00000000003f782f */ /* 0x000fe20003820000 */
[----:B------:R-:W2:Y:S01]  /*1200*/  LDC R17, c[0x0][0x144] ;  /* 0x00005100ff117b82 */ /* 0x000ea20000000800 */
[----:B------:R-:W3:Y:S01]  /*1210*/  SHFL.IDX PT, R12, R24, RZ, 0x1f ;  /* 0x00001fff180c7589 */ /* 0x000ee200000e0000 */
[----:B------:R-:W-:Y:S02]  /*1220*/  LEA.HI R2, R2, R19, RZ, 0x7 ;  /* 0x0000001302027211 */ /* 0x000fe400078f38ff */
[----:B------:R-:W-:Y:S01]  /*1230*/  ELECT P2, URZ, PT ;  /* 0x00000000003f782f */ /* 0x000fe20003840000 */
[----:B------:R-:W3:Y:S01]  /*1240*/  F2I.U32.TRUNC.NTZ R16, R16 ;  /* 0x0000001000107305 */ /* 0x000ee2000020f000 */
[----:B------:R-:W-:Y:S01]  /*1250*/  UMOV UR11, 0x20 ;  /* 0x00000020000b7882 */ /* 0x000fe20000000000 */
[----:B------:R-:W-:Y:S01]  /*1260*/  LOP3.LUT R2, R2, 0xffffff80, RZ, 0xc0, !PT ;  /* 0xffffff8002027812 */ /* 0x000fe200078ec0ff */
[----:B-1----:R-:W-:Y:S01]  /*1270*/  UMOV UR25, 0x80 ;  /* 0x0000008000197882 */ /* 0x002fe20000000000 */
[----:B------:R-:W-:Y:S01]  /*1280*/  NOP ;  /* 0x0000000000007918 */ /* 0x000fe20000000000 */
[----:B------:R-:W-:Y:S01]  /*1290*/  IMAD.MOV.U32 R23, RZ, RZ, 0x1 ;  /* 0x00000001ff177424 */ /* 0x000fe200078e00ff */
[----:B------:R-:W-:Y:S01]  /*12a0*/  ULDC UR60, c[0x0][0xc] ;  /* 0x00000300003c7ab9 */ /* 0x000fe20000000800 */
[----:B------:R-:W-:Y:S01]  /*12b0*/  IMAD.IADD R13, R19, 0x1, -R2 ;  /* 0x00000001130d7824 */ /* 0x000fe200078e0a02 */
[----:B----4-:R-:W-:-:S04]  /*12c0*/  ISETP.NE.OR P1, PT, R14, RZ, !P1 ;  /* 0x000000ff0e00720c */ /* 0x010fc80004f25670 */
[----:B------:R-:W-:Y:S02]  /*12d0*/  SHF.R.S32.HI R14, RZ, 0x1f, R13 ;  /* 0x0000001fff0e7819 */ /* 0x000fe4000001140d */
[----:B---3--:R-:W-:Y:S02]  /*12e0*/  ISETP.NE.OR P2, PT, R12, RZ, !P2 ;  /* 0x000000ff0c00720c */ /* 0x008fe40005745670 */
[----:B------:R-:W-:Y:S02]  /*12f0*/  LEA.HI R2, R14, R13, RZ, 0x3 ;  /* 0x0000000d0e027211 */ /* 0x000fe400078f18ff */
[----:B------:R-:W-:Y:S02]  /*1300*/  SHF.R.S32.HI R12, RZ, 0x1f, R3 ;  /* 0x0000001fff0c7819 */ /* 0x000fe40000011403 */
[--C-:B------:R-:W-:Y:S02]  /*1310*/  SHF.R.S32.HI R15, RZ, 0x3, R2.reuse ;  /* 0x00000003ff0f7819 */ /* 0x100fe40000011402 */
[----:B------:R-:W-:Y:S01]  /*1320*/  SHF.R.S32.HI R2, RZ, 0x1f, R2 ;  /* 0x0000001fff027819 */ /* 0x000fe20000011402 */
[----:B------:R-:W-:Y:S01]  /*1330*/  VOTEU.ALL UP6, P1 ;  /* 0x00000000003f7886 */ /* 0x000fe200008c0000 */
[----:B------:R-:W-:-:S02]  /*1340*/  LEA.HI R12, R12, R3, RZ, 0x2 ;  /* 0x000000030c0c7211 */ /* 0x000fc400078f10ff */
[----:B------:R-:W-:Y:S01]  /*1350*/  LEA.HI R2, R2, R15, RZ, 0x2 ;  /* 0x0000000f02027211 */ /* 0x000fe200078f10ff */
[----:B------:R-:W-:Y:S01]  /*1360*/  VOTEU.ALL UP5, P2 ;  /* 0x00000000003f7886 */ /* 0x000fe200010a0000 */
[----:B------:R-:W-:Y:S01]  /*1370*/  LOP3.LUT R12, R12, 0x3ffffffc, RZ, 0xc0, !PT ;  /* 0x3ffffffc0c0c7812 */ /* 0x000fe200078ec0ff */
[----:B------:R-:W1:Y:S01]  /*1380*/  @!UP6 S2UR UR5, SR_CgaCtaId ;  /* 0x000000000005e9c3 */ /* 0x000e620000008800 */
[----:B------:R-:W-:Y:S01]  /*1390*/  LOP3.LUT R2, R2, 0xfffffffc, RZ, 0xc0, !PT ;  /* 0xfffffffc02027812 */ /* 0x000fe200078ec0ff */
[----:B------:R-:W-:Y:S02]  /*13a0*/  @!UP6 UMOV UR4, 0x400 ;  /* 0x000004000004e882 */ /* 0x000fe40000000000 */
[----:B------:R-:W-:Y:S02]  /*13b0*/  IMAD.IADD R3, R3, 0x1, -R12 ;  /* 0x0000000103037824 */ /* 0x000fe400078e0a0c */
[----:B------:R-:W-:Y:S02]  /*13c0*/  IMAD.IADD R2, R15, 0x1, -R2 ;  /* 0x000000010f027824 */ /* 0x000fe400078e0a02 */
[----:B------:R-:W3:Y:S01]  /*13d0*/  @!UP5 S2UR UR24, SR_CgaCtaId ;  /* 0x000000000018d9c3 */ /* 0x000ee20000008800 */
[----:B------:R-:W-:-:S02]  /*13e0*/  IMAD.MOV R12, RZ, RZ, -R16 ;  /* 0x000000ffff0c7224 */ /* 0x000fc400078e0a10 */
[----:B------:R-:W-:Y:S02]  /*13f0*/  IMAD R2, R3, 0x4, R2 ;  /* 0x0000000403027824 */ /* 0x000fe400078e0202 */
[----:B--2---:R-:W-:Y:S02]  /*1400*/  IMAD R12, R17, R12, UR53 ;  /* 0x00000035110c7e24 */ /* 0x004fe4000f8e020c */
[----:B------:R-:W-:Y:S01]  /*1410*/  IMAD.MOV.U32 R16, RZ, RZ, -0x1 ;  /* 0xffffffffff107424 */ /* 0x000fe200078e00ff */
[----:B------:R-:W-:-:S04]  /*1420*/  LEA.HI R3, R2, R2, RZ, 0x1 ;  /* 0x0000000202037211 */ /* 0x000fc800078f08ff */
[----:B------:R-:W-:Y:S01]  /*1430*/  LOP3.LUT R3, R3, 0xfffffffe, RZ, 0xc0, !PT ;  /* 0xfffffffe03037812 */ /* 0x000fe200078ec0ff */
[----:B-1----:R-:W-:-:S04]  /*1440*/  @!UP6 ULEA UR6, UR5, UR4, 0x18 ;  /* 0x000000040506e291 */ /* 0x002fc8000f8ec03f */
[----:B------:R-:W-:Y:S01]  /*1450*/  IMAD.IADD R3, R2, 0x1, -R3 ;  /* 0x0000000102037824 */ /* 0x000fe200078e0a03 */
[----:B------:R-:W-:-:S04]  /*1460*/  @!UP6 UIADD3 UR4, -UR11, 0x100000, URZ ;  /* 0x001000000b04e890 */ /* 0x000fc8000fffe13f */
[----:B------:R-:W-:Y:S02]  /*1470*/  @!UP6 USHF.L.U32 UR5, UR4, 0xb, URZ ;  /* 0x0000000b0405e899 */ /* 0x000fe4000800063f */
[----:B------:R-:W-:Y:S01]  /*1480*/  @!UP6 USHF.L.U32 UR4, UR4, 0x1, URZ ;  /* 0x000000010404e899 */ /* 0x000fe2000800063f */
[----:B------:R-:W-:Y:S01]  /*1490*/  VOTEU.ALL UP6, P1 ;  /* 0x00000000003f7886 */ /* 0x000fe200008c0000 */
[----:B------:R-:W-:Y:S01]  /*14a0*/  @!UP5 UMOV UR11, 0x400 ;  /* 0x00000400000bd882 */ /* 0x000fe20000000000 */
[----:B------:R-:W-:Y:S01]  /*14b0*/  ISETP.NE.AND P3, PT, R3, R12, PT ;  /* 0x0000000c0300720c */ /* 0x000fe20003f65270 */
[----:B------:R-:W-:Y:S01]  /*14c0*/  IMAD.SHL.U32 R3, R2, 0x4, RZ ;  /* 0x0000000402037824 */ /* 0x000fe200078e00ff */
[----:B---3--:R-:W-:Y:S02]  /*14d0*/  @!UP5 ULEA UR11, UR24, UR11, 0x18 ;  /* 0x0000000b180bd291 */ /* 0x008fe4000f8ec03f */
[----:B------:R-:W-:-:S04]  /*14e0*/  @!UP5 UIADD3 UR24, -UR25, 0x100000, URZ ;  /* 0x001000001918d890 */ /* 0x000fc8000fffe13f */
[----:B------:R-:W-:Y:S02]  /*14f0*/  @!UP5 USHF.L.U32 UR25, UR24, 0xb, URZ ;  /* 0x0000000b1819d899 */ /* 0x000fe4000800063f */
[----:B------:R-:W-:Y:S01]  /*1500*/  @!UP5 USHF.L.U32 UR24, UR24, 0x1, URZ ;  /* 0x000000011818d899 */ /* 0x000fe2000800063f */
[----:B------:R-:W-:Y:S01]  /*1510*/  LOP3.LUT R22, R2, 0xc, R3, 0x78, !PT ;  /* 0x0000000c02167812 */ /* 0x000fe200078e7803 */
[----:B------:R-:W-:Y:S01]  /*1520*/  VOTEU.ALL UP5, P1 ;  /* 0x00000000003f7886 */ /* 0x000fe200008a0000 */
[----:B------:R-:W1:Y:S01]  /*1530*/  LDC R3, c[0x0][0x140] ;  /* 0x00005000ff037b82 */ /* 0x000e620000000800 */
[----:B------:R-:W-:Y:S02]  /*1540*/  LOP3.LUT P1, RZ, R13, 0x7, RZ, 0xc0, !PT ;  /* 0x000000070dff7812 */ /* 0x000fe4000782c0ff */
[C---:B------:R-:W-:Y:S02]  /*1550*/  @P3 LEA.HI R2, R22.reuse, R22, RZ, 0x1 ;  /* 0x0000001616023211 */ /* 0x040fe400078f08ff */
[----:B------:R-:W-:Y:S01]  /*1560*/  ISETP.LT.U32.AND P1, PT, R22, 0x2, !P1 ;  /* 0x000000021600780c */ /* 0x000fe20004f21070 */
[----:B------:R-:W2:Y:S02]  /*1570*/  FENCE.VIEW.ASYNC.S ;  /* 0x00000000000073c6 */ /* 0x000ea40000000000 */
[----:B--2---:R-:W2:Y:S01]  /*1580*/  @!UP6 SYNCS.EXCH.64 URZ, [UR6+0x34520], UR4 ;  /* 0x03452004063fe5b2 */ /* 0x004ea20008000100 */
[----:B------:R-:W-:Y:S01]  /*1590*/  VOTEU.ALL UP6, P2 ;  /* 0x00000000003f7886 */ /* 0x000fe200010c0000 */
[----:B------:R-:W-:Y:S01]  /*15a0*/  @P3 SHF.R.S32.HI R2, RZ, 0x1, R2 ;  /* 0x00000001ff023819 */ /* 0x000fe20000011402 */
[----:B------:R3:W4:Y:S01]  /*15b0*/  @!UP5 SYNCS.EXCH.64 URZ, [UR6+0x34528], UR4 ;  /* 0x03452804063fd5b2 */ /* 0x0007220008000100 */
[----:B------:R-:W-:Y:S01]  /*15c0*/  VOTEU.ALL UP5, P2 ;  /* 0x00000000003f7886 */ /* 0x000fe200010a0000 */
[----:B------:R-:W-:Y:S01]  /*15d0*/  NOP ;  /* 0x0000000000007918 */ /* 0x000fe20000000000 */
[----:B---3--:R-:W-:Y:S01]  /*15e0*/  UMOV UR4, URZ ;  /* 0x0000003f00047c82 */ /* 0x008fe20008000000 */
[----:B------:R-:W-:Y:S01]  /*15f0*/  ULDC.U8 UR5, c[0x0][0x900] ;  /* 0x0002400000057ab9 */ /* 0x000fe20000000000 */
[----:B------:R3:W1:Y:S01]  /*1600*/  @!UP6 SYNCS.EXCH.64 URZ, [UR11+0x34530], UR24 ;  /* 0x034530180b3fe5b2 */ /* 0x0006620008000100 */
[----:B------:R-:W-:Y:S01]  /*1610*/  VOTEU.ALL UP6, P2 ;  /* 0x00000000003f7886 */ /* 0x000fe200010c0000 */
[----:B------:R3:W1:Y:S01]  /*1620*/  @!UP5 SYNCS.EXCH.64 URZ, [UR11+0x34538], UR24 ;  /* 0x034538180b3fd5b2 */ /* 0x0006620008000100 */
[----:B------:R-:W-:Y:S01]  /*1630*/  VOTEU.ALL UP5, P2 ;  /* 0x00000000003f7886 */ /* 0x000fe200010a0000 */
[----:B------:R-:W-:-:S02]  /*1640*/  @P3 ISETP.NE.AND P2, PT, R2, R21, PT ;  /* 0x000000150200320c */ /* 0x000fc40003f45270 */
[----:B------:R-:W-:Y:S02]  /*1650*/  SEL R2, RZ, 0x1, !P1 ;  /* 0x00000001ff027807 */ /* 0x000fe40004800000 */
[----:B-1----:R-:W-:Y:S02]  /*1660*/  ISETP.EQ.U32.AND P1, PT, R3, 0x1, PT ;  /* 0x000000010300780c */ /* 0x002fe40003f22070 */
[----:B------:R-:W-:-:S04]  /*1670*/  @P3 SEL R23, RZ, 0x1, P2 ;  /* 0x00000001ff173807 */ /* 0x000fc80001000000 */
[----:B------:R-:W-:Y:S01]  /*1680*/  LOP3.LUT R23, R23, R2, RZ, 0xc0, !PT ;  /* 0x0000000217177212 */ /* 0x000fe200078ec0ff */
[----:B------:R3:W1:Y:S01]  /*1690*/  @!UP6 SYNCS.EXCH.64 URZ, [UR11+0x34540], UR24 ;  /* 0x034540180b3fe5b2 */ /* 0x0006620008000100 */
[----:B------:R3:W1:Y:S01]  /*16a0*/  @!UP5 SYNCS.EXCH.64 URZ, [UR11+0x34548], UR24 ;  /* 0x034548180b3fd5b2 */ /* 0x0006620008000100 */
[----:B------:R-:W-:-:S04]  /*16b0*/  NOP ;  /* 0x0000000000007918 */ /* 0x000fc80000000000 */
[----:B--234-:R-:W-:Y:S05]  /*16c0*/  @!P1 BRA `(.L_x_5) ;  /* 0x0000000000089947 */ /* 0x01cfea0003800000 */
[----:B-1----:R-:W-:Y:S01]  /*16d0*/  UCGABAR_ARV ;  /* 0x00000000000079c7 */ /* 0x002fe20008000000 */
[----:B------:R-:W-:Y:S05]  /*16e0*/  BRA `(.L_x_6) ;  /* 0x0000000000047947 */ /* 0x000fea0003800000 */
.L_x_5:
[----:B-1----:R-:W-:Y:S01]  /*16f0*/  NOP ;  /* 0x0000000000007918 */ /* 0x002fe20000000000 */
.L_x_6:
[----:B------:R-:W-:Y:S05]  /*1700*/  @!P1 BRA `(.L_x_7) ;  /* 0x00000000000c9947 */ /* 0x000fea0003800000 */
[----:B------:R-:W-:Y:S01]  /*1710*/  UCGABAR_WAIT ;  /* 0x0000000000007dc7 */ /* 0x000fe20008000000 */
[----:B------:R-:W-:Y:S01]  /*1720*/  CCTL.IVALL ;  /* 0x00000000ff00798f */ /* 0x000fe20002000000 */
[----:B------:R-:W-:Y:S05]  /*1730*/  BRA `(.L_x_8) ;  /* 0x0000000000047947 */ /* 0x000fea0003800000 */
.L_x_7:
[----:B------:R-:W-:Y:S06]  /*1740*/  BAR.SYNC.DEFER_BLOCKING 0x0 ;  /* 0x0000000000007b1d */ /* 0x000fec0000010000 */
.L_x_8:
[----:B------:R-:W1:Y:S01]  /*1750*/  LDC.64 R26, c[0x0][0x8f8] ;  /* 0x00023e00ff1a7b82 */ /* 0x000e620000000a00 */
[----:B------:R-:W-:Y:S01]  /*1760*/  MOV R2, UR7 ;  /* 0x0000000700027c02 */ /* 0x000fe20008000f00 */
[----:B------:R-:W-:Y:S01]  /*1770*/  UMOV UR6, URZ ;  /* 0x0000003f00067c82 */ /* 0x000fe20008000000 */
[----:B------:R-:W-:Y:S01]  /*1780*/  ISETP.NE.AND P2, PT, RZ, UR5, PT ;  /* 0x00000005ff007c0c */ /* 0x000fe2000bf45270 */
[----:B------:R-:W-:Y:S01]  /*1790*/  UMOV UR5, URZ ;  /* 0x0000003f00057c82 */ /* 0x000fe20008000000 */
[----:B------:R-:W-:Y:S01]  /*17a0*/  UMOV UR11, URZ ;  /* 0x0000003f000b7c82 */ /* 0x000fe20008000000 */
[----:B------:R-:W-:Y:S01]  /*17b0*/  IMAD.MOV.U32 R17, RZ, RZ, -0x1 ;  /* 0xffffffffff117424 */ /* 0x000fe200078e00ff */
[----:B------:R-:W-:Y:S01]  /*17c0*/  P2R R21, PR, RZ, 0x4 ;  /* 0x00000004ff157803 */ /* 0x000fe20000000000 */
[----:B------:R-:W-:Y:S01]  /*17d0*/  IMAD.MOV.U32 R18, RZ, RZ, -0x1 ;  /* 0xffffffffff127424 */ /* 0x000fe200078e00ff */
[----:B-1----:R-:W-:-:S04]  /*17e0*/  ISETP.LE.U32.AND P1, PT, R26, UR8, PT ;  /* 0x000000081a007c0c */ /* 0x002fc8000bf23070 */
[----:B------:R-:W-:-:S13]  /*17f0*/  ISETP.GE.U32.AND.EX P1, PT, R2, R27, PT, P1 ;  /* 0x0000001b0200720c */ /* 0x000fda0003f26110 */
[----:B------:R-:W-:Y:S05]  /*1800*/  @P2 BRA P1, `(.L_x_9) ;  /* 0x0000001800002947 */ /* 0x000fea0000800000 */
[----:B------:R-:W-:Y:S01]  /*1810*/  IMAD.U32 R3, RZ, RZ, UR7 ;  /* 0x00000007ff037e24 */ /* 0x000fe2000f8e00ff */
[----:B------:R-:W-:Y:S01]  /*1820*/  ISETP.LE.U32.AND P1, PT, R6, UR8, PT ;  /* 0x0000000806007c0c */ /* 0x000fe2000bf23070 */
[----:B------:R-:W-:Y:S01]  /*1830*/  UMOV UR5, URZ ;  /* 0x0000003f00057c82 */ /* 0x000fe20008000000 */
[----:B------:R-:W-:Y:S01]  /*1840*/  UMOV UR6, URZ ;  /* 0x0000003f00067c82 */ /* 0x000fe20008000000 */
[----:B------:R-:W-:Y:S01]  /*1850*/  UMOV UR11, URZ ;  /* 0x0000003f000b7c82 */ /* 0x000fe20008000000 */
[----:B------:R-:W-:Y:S01]  /*1860*/  ISETP.GE.U32.AND.EX P1, PT, R3, R7, PT, P1 ;  /* 0x000000070300720c */ /* 0x000fe20003f26110 */
[----:B------:R-:W-:-:S12]  /*1870*/  UMOV UR4, URZ ;  /* 0x0000003f00047c82 */ /* 0x000fd80008000000 */
[----:B------:R-:W-:Y:S05]  /*1880*/  @!P1 BRA `(.L_x_10) ;  /* 0x0000001000cc9947 */ /* 0x000fea0003800000 */
[----:B------:R-:W-:Y:S02]  /*1890*/  VIADD R7, R9, 0x20 ;  /* 0x0000002009077836 */ /* 0x000fe40000000000 */
[----:B------:R-:W-:Y:S02]  /*18a0*/  IMAD.MOV.U32 R3, RZ, RZ, R9 ;  /* 0x000000ffff037224 */ /* 0x000fe400078e0009 */
[----:B-----5:R-:W-:Y:S01]  /*18b0*/  IMAD.MOV.U32 R12, RZ, RZ, R8 ;  /* 0x000000ffff0c7224 */ /* 0x020fe200078e0008 */
[----:B------:R-:W-:-:S13]  /*18c0*/  ISETP.GE.AND P1, PT, R7, R0, PT ;  /* 0x000000000700720c */ /* 0x000fda0003f26270 */
[----:B------:R-:W1:Y:S01]  /*18d0*/  @!P1 LDC.64 R26, c[0x0][0x918] ;  /* 0x00024600ff1a9b82 */ /* 0x000e620000000a00 */
[----:B------:R-:W-:Y:S01]  /*18e0*/  @!P1 VIADD R17, R3, 0x20 ;  /* 0x0000002003119836 */ /* 0x000fe20000000000 */
[----:B------:R-:W-:Y:S02]  /*18f0*/  UIADD3 UR16, UP5, UR16, -0x1, URZ ;  /* 0xffffffff10107890 */ /* 0x000fe4000ffbe03f */
[----:B------:R-:W-:Y:S01]  /*1900*/  UIADD3 UR14, UP6, UR14, -0x1, URZ ;  /* 0xffffffff0e0e7890 */ /* 0x000fe2000ffde03f */
[----:B------:R-:W-:Y:S01]  /*1910*/  BSSY B0, `(.L_x_11) ;  /* 0x0000051000007945 */ /* 0x000fe20003800000 */
[----:B------:R-:W-:Y:S01]  /*1920*/  UIADD3.X UR17, UR17, -0x1, URZ, UP5, !UPT ;  /* 0xffffffff11117890 */ /* 0x000fe2000affe43f */
[----:B-1----:R-:W-:-:S04]  /*1930*/  @!P1 IMAD.WIDE R26, R17, 0xc, R26 ;  /* 0x0000000c111a9825 */ /* 0x002fc800078e021a */
[----:B------:R-:W-:Y:S01]  /*1940*/  IMAD.MOV.U32 R17, RZ, RZ, R10 ;  /* 0x000000ffff117224 */ /* 0x000fe200078e000a */
[----:B------:R1:W5:Y:S04]  /*1950*/  @!P1 LDG.E R8, desc[UR38][R26.64] ;  /* 0x000000261a089981 */ /* 0x000368000c1e1900 */
[----:B------:R1:W5:Y:S01]  /*1960*/  @!P1 LDG.E R10, desc[UR38][R26.64+0x4] ;  /* 0x000004261a0a9981 */ /* 0x000362000c1e1900 */
[----:B------:R-:W-:Y:S01]  /*1970*/  ISETP.GE.AND P1, PT, R3, R0, PT ;  /* 0x000000000300720c */ /* 0x000fe20003f26270 */
[----:B------:R-:W-:Y:S01]  /*1980*/  UIADD3.X UR15, UR15, -0x1, URZ, UP6, !UPT ;  /* 0xffffffff0f0f7890 */ /* 0x000fe2000b7fe43f */
[----:B------:R-:W-:Y:S01]  /*1990*/  IMAD.MOV.U32 R6, RZ, RZ, RZ ;  /* 0x000000ffff067224 */ /* 0x000fe200078e00ff */
[----:B------:R-:W-:Y:S01]  /*19a0*/  UIADD3 UR4, UR9, -0x1, URZ ;  /* 0xffffffff09047890 */ /* 0x000fe2000fffe03f */
[----:B------:R-:W-:Y:S01]  /*19b0*/  MOV R2, RZ ;  /* 0x000000ff00027202 */ /* 0x000fe20000000f00 */
[----:B------:R-:W-:Y:S01]  /*19c0*/  UIADD3 UR5, UR10, -0x1, URZ ;  /* 0xffffffff0a057890 */ /* 0x000fe2000fffe03f */
[----:B------:R-:W-:-:S02]  /*19d0*/  IMAD.MOV.U32 R30, RZ, RZ, 0x7fffffff ;  /* 0x7fffffffff1e7424 */ /* 0x000fc400078e00ff */
[----:B------:R-:W-:-:S05]  /*19e0*/  IMAD.MOV.U32 R31, RZ, RZ, RZ ;  /* 0x000000ffff1f7224 */ /* 0x000fca00078e00ff */
[----:B-1----:R-:W-:Y:S05]  /*19f0*/  @P1 BRA `(.L_x_12) ;  /* 0x0000000400081947 */ /* 0x002fea0003800000 */
[----:B------:R-:W-:Y:S02]  /*1a00*/  PLOP3.LUT P3, PT, PT, PT, UP0, 0x80, 0x0 ;  /* 0x000000000000781c */ /* 0x000fe40003f6f008 */
[C---:B------:R-:W-:Y:S02]  /*1a10*/  IADD3 R18, P2, R17.reuse, UR16, RZ ;  /* 0x0000001011127c10 */ /* 0x040fe4000ff5e0ff */
[C---:B------:R-:W-:Y:S02]  /*1a20*/  IADD3 R30, P1, R12.reuse, UR14, RZ ;  /* 0x0000000e0c1e7c10 */ /* 0x040fe4000ff3e0ff */
[----:B------:R-:W-:Y:S02]  /*1a30*/  LEA.HI.X.SX32 R25, R17, UR17, 0x1, P2 ;  /* 0x0000001111197c11 */ /* 0x000fe400090f0eff */
[----:B------:R-:W-:-:S05]  /*1a40*/  LEA.HI.X.SX32 R31, R12, UR15, 0x1, P1 ;  /* 0x0000000f0c1f7c11 */ /* 0x000fca00088f0eff */
[----:B------:R-:W-:Y:S05]  /*1a50*/  @!P3 BRA `(.L_x_13) ;  /* 0x000000000030b947 */ /* 0x000fea0003800000 */
[----:B------:R-:W-:Y:S02]  /*1a60*/  ULDC UR6, c[0x0][0x8dc] ;  /* 0x0002370000067ab9 */ /* 0x000fe40000000800 */
[----:B------:R-:W-:-:S05]  /*1a70*/  IADD3 R17, P1, R30, UR6, RZ ;  /* 0x000000061e117c10 */ /* 0x000fca000ff3e0ff */
[----:B------:R-:W-:-:S04]  /*1a80*/  IMAD.X R31, RZ, RZ, R31, P1 ;  /* 0x000000ffff1f7224 */ /* 0x000fc800008e061f */
[----:B------:R-:W-:-:S04]  /*1a90*/  IMAD.WIDE.U32 R4, R31, UR20, RZ ;  /* 0x000000141f047c25 */ /* 0x000fc8000f8e00ff */
[----:B------:R-:W-:-:S04]  /*1aa0*/  IMAD.WIDE.U32 R26, P1, R17, UR21, R4 ;  /* 0x00000015111a7c25 */ /* 0x000fc8000f820004 */
[----:B------:R-:W-:-:S04]  /*1ab0*/  IMAD.WIDE.U32 R4, R17, UR20, RZ ;  /* 0x0000001411047c25 */ /* 0x000fc8000f8e00ff */
[----:B------:R-:W-:Y:S01]  /*1ac0*/  IMAD.X R29, RZ, RZ, RZ, P1 ;  /* 0x000000ffff1d7224 */ /* 0x000fe200008e06ff */
[----:B------:R-:W-:Y:S01]  /*1ad0*/  IADD3 RZ, P1, R5, R26, RZ ;  /* 0x0000001a05ff7210 */ /* 0x000fe20007f3e0ff */
[----:B------:R-:W-:-:S04]  /*1ae0*/  IMAD.MOV.U32 R28, RZ, RZ, R27 ;  /* 0x000000ffff1c7224 */ /* 0x000fc800078e001b */
[----:B------:R-:W-:-:S04]  /*1af0*/  IMAD.WIDE.U32.X R4, R31, UR21, R28, P1 ;  /* 0x000000151f047c25 */ /* 0x000fc800088e041c */
[----:B------:R-:W-:Y:S02]  /*1b00*/  IMAD.MOV.U32 R30, RZ, RZ, R4 ;  /* 0x000000ffff1e7224 */ /* 0x000fe400078e0004 */
[----:B------:R-:W-:-:S07]  /*1b10*/  IMAD.MOV.U32 R31, RZ, RZ, R5 ;  /* 0x000000ffff1f7224 */ /* 0x000fce00078e0005 */
.L_x_13:
[----:B------:R-:W-:Y:S05]  /*1b20*/  @!P0 BRA `(.L_x_14) ;  /* 0x0000000000308947 */ /* 0x000fea0003800000 */
[----:B------:R-:W-:Y:S02]  /*1b30*/  ULDC UR6, c[0x0][0x8f4] ;  /* 0x00023d0000067ab9 */ /* 0x000fe40000000800 */
[----:B------:R-:W-:-:S05]  /*1b40*/  IADD3 R17, P1, R18, UR6, RZ ;  /* 0x0000000612117c10 */ /* 0x000fca000ff3e0ff */
[----:B------:R-:W-:-:S04]  /*1b50*/  IMAD.X R25, RZ, RZ, R25, P1 ;  /* 0x000000ffff197224 */ /* 0x000fc800008e0619 */
[----:B------:R-:W-:-:S04]  /*1b60*/  IMAD.WIDE.U32 R4, R25, UR22, RZ ;  /* 0x0000001619047c25 */ /* 0x000fc8000f8e00ff */
[----:B------:R-:W-:-:S04]  /*1b70*/  IMAD.WIDE.U32 R26, P1, R17, UR23, R4 ;  /* 0x00000017111a7c25 */ /* 0x000fc8000f820004 */
[----:B------:R-:W-:Y:S01]  /*1b80*/  IMAD.WIDE.U32 R4, R17, UR22, RZ ;  /* 0x0000001611047c25 */ /* 0x000fe2000f8e00ff */
[----:B------:R-:W-:-:S03]  /*1b90*/  MOV R28, R27 ;  /* 0x0000001b001c7202 */ /* 0x000fc60000000f00 */
[----:B------:R-:W-:Y:S01]  /*1ba0*/  IMAD.X R29, RZ, RZ, RZ, P1 ;  /* 0x000000ffff1d7224 */ /* 0x000fe200008e06ff */
[----:B------:R-:W-:-:S05]  /*1bb0*/  IADD3 RZ, P1, R5, R26, RZ ;  /* 0x0000001a05ff7210 */ /* 0x000fca0007f3e0ff */
[----:B------:R-:W-:-:S04]  /*1bc0*/  IMAD.WIDE.U32.X R4, R25, UR23, R28, P1 ;  /* 0x0000001719047c25 */ /* 0x000fc800088e041c */
[----:B------:R-:W-:Y:S02]  /*1bd0*/  IMAD.MOV.U32 R18, RZ, RZ, R4 ;  /* 0x000000ffff127224 */ /* 0x000fe400078e0004 */
[----:B------:R-:W-:-:S07]  /*1be0*/  IMAD.MOV.U32 R25, RZ, RZ, R5 ;  /* 0x000000ffff197224 */ /* 0x000fce00078e0005 */
.L_x_14:
[----:B------:R-:W-:Y:S02]  /*1bf0*/  SHF.R.U64 R5, R30, UR27, R31 ;  /* 0x0000001b1e057c19 */ /* 0x000fe4000800121f */
[----:B------:R-:W-:-:S03]  /*1c00*/  SHF.R.U64 R4, R18, UR31, R25 ;  /* 0x0000001f12047c19 */ /* 0x000fc60008001219 */
[----:B------:R-:W-:Y:S02]  /*1c10*/  VIADD R25, R5, UR4 ;  /* 0x0000000405197c36 */ /* 0x000fe40008000000 */
[----:B------:R-:W-:-:S03]  /*1c20*/  VIADD R18, R4, UR5 ;  /* 0x0000000504127c36 */ /* 0x000fc60008000000 */
[----:B------:R-:W-:Y:S02]  /*1c30*/  IABS R17, R25 ;  /* 0x0000001900117213 */ /* 0x000fe40000000000 */
[----:B------:R-:W-:-:S03]  /*1c40*/  IABS R12, R18 ;  /* 0x00000012000c7213 */ /* 0x000fc60000000000 */
[----:B------:R-:W-:-:S04]  /*1c50*/  IMAD.HI.U32 R4, R17, UR13, RZ ;  /* 0x0000000d11047c27 */ /* 0x000fc8000f8e00ff */
[----:B------:R-:W-:-:S04]  /*1c60*/  IMAD.HI.U32 R5, R12, UR19, RZ ;  /* 0x000000130c057c27 */ /* 0x000fc8000f8e00ff */
[----:B------:R-:W-:Y:S02]  /*1c70*/  IMAD R4, R4, UR30, R17 ;  /* 0x0000001e04047c24 */ /* 0x000fe4000f8e0211 */
[----:B------:R-:W-:Y:S01]  /*1c80*/  IMAD R5, R5, UR12, R12 ;  /* 0x0000000c05057c24 */ /* 0x000fe2000f8e020c */
[----:B------:R-:W-:Y:S01]  /*1c90*/  MOV R12, UR33 ;  /* 0x00000021000c7c02 */ /* 0x000fe20008000f00 */
[----:B------:R-:W-:Y:S01]  /*1ca0*/  IMAD.U32 R17, RZ, RZ, UR32 ;  /* 0x00000020ff117e24 */ /* 0x000fe2000f8e00ff */
[----:B------:R-:W-:Y:S02]  /*1cb0*/  ISETP.LT.U32.AND P1, PT, R4, UR29, PT ;  /* 0x0000001d04007c0c */ /* 0x000fe4000bf21070 */
[----:B------:R-:W-:-:S11]  /*1cc0*/  ISETP.LT.U32.AND P2, PT, R5, UR28, PT ;  /* 0x0000001c05007c0c */ /* 0x000fd6000bf41070 */
[----:B------:R-:W-:Y:S01]  /*1cd0*/  @!P1 VIADD R4, R4, -UR29 ;  /* 0x8000001d04049c36 */ /* 0x000fe20008000000 */
[----:B------:R-:W-:Y:S01]  /*1ce0*/  ISETP.GE.AND P1, PT, R18, RZ, PT ;  /* 0x000000ff1200720c */ /* 0x000fe20003f26270 */
[----:B------:R-:W-:Y:S01]  /*1cf0*/  @!P2 VIADD R5, R5, -UR28 ;  /* 0x8000001c0505ac36 */ /* 0x000fe20008000000 */
[----:B------:R-:W-:Y:S02]  /*1d00*/  ISETP.GE.AND P2, PT, R25, RZ, PT ;  /* 0x000000ff1900720c */ /* 0x000fe40003f46270 */
[----:B------:R-:W-:Y:S02]  /*1d10*/  ISETP.LT.U32.AND P3, PT, R4, UR29, PT ;  /* 0x0000001d04007c0c */ /* 0x000fe4000bf61070 */
[----:B------:R-:W-:-:S11]  /*1d20*/  ISETP.LT.U32.AND P4, PT, R5, UR28, PT ;  /* 0x0000001c05007c0c */ /* 0x000fd6000bf81070 */
[----:B------:R-:W-:Y:S01]  /*1d30*/  @!P3 VIADD R4, R4, -UR29 ;  /* 0x8000001d0404bc36 */ /* 0x000fe20008000000 */
[----:B------:R-:W-:Y:S01]  /*1d40*/  PLOP3.LUT P3, PT, PT, PT, UP4, 0x80, 0x0 ;  /* 0x000000000000781c */ /* 0x000fe20003f6f048 */
[----:B------:R-:W-:Y:S01]  /*1d50*/  @!P4 VIADD R5, R5, -UR28 ;  /* 0x8000001c0505cc36 */ /* 0x000fe20008000000 */
[----:B------:R-:W-:Y:S01]  /*1d60*/  PLOP3.LUT P4, PT, PT, PT, UP2, 0x80, 0x0 ;  /* 0x000000000000781c */ /* 0x000fe20003f8f028 */
[----:B------:R-:W-:Y:S02]  /*1d70*/  @!P2 IMAD.MOV R4, RZ, RZ, -R4 ;  /* 0x000000ffff04a224 */ /* 0x000fe400078e0a04 */
[----:B------:R-:W-:Y:S01]  /*1d80*/  @!P1 IMAD.MOV R5, RZ, RZ, -R5 ;  /* 0x000000ffff059224 */ /* 0x000fe200078e0a05 */
[----:B------:R-:W-:Y:S02]  /*1d90*/  PLOP3.LUT P1, PT, PT, PT, UP3, 0x80, 0x0 ;  /* 0x000000000000781c */ /* 0x000fe40003f2f038 */
[----:B------:R-:W-:Y:S02]  /*1da0*/  SEL R4, R17, R4, !P3 ;  /* 0x0000000411047207 */ /* 0x000fe40005800000 */
[----:B------:R-:W-:-:S03]  /*1db0*/  SEL R5, R12, R5, !P4 ;  /* 0x000000050c057207 */ /* 0x000fc60006000000 */
[----:B------:R-:W-:Y:S02]  /*1dc0*/  IMAD.IADD R30, R25, 0x1, -R4 ;  /* 0x00000001191e7824 */ /* 0x000fe400078e0a04 */
[----:B------:R-:W-:-:S05]  /*1dd0*/  IMAD.IADD R5, R18, 0x1, -R5 ;  /* 0x0000000112057824 */ /* 0x000fca00078e0a05 */
[----:B------:R-:W-:Y:S01]  /*1de0*/  SEL R4, R5, R30, !P1 ;  /* 0x0000001e05047207 */ /* 0x000fe20004800000 */
[----:B------:R-:W-:-:S03]  /*1df0*/  IMAD R30, R30, R5, RZ ;  /* 0x000000051e1e7224 */ /* 0x000fc600078e02ff */
[----:B------:R-:W-:Y:S02]  /*1e00*/  SHF.R.S32.HI R5, RZ, 0x1f, R4 ;  /* 0x0000001fff057819 */ /* 0x000fe40000011404 */
[----:B------:R-:W-:-:S07]  /*1e10*/  SHF.R.S32.HI R31, RZ, 0x1f, R30 ;  /* 0x0000001fff1f7819 */ /* 0x000fce000001141e */
.L_x_12:
[----:B------:R-:W-:Y:S05]  /*1e20*/  BSYNC B0 ;  /* 0x0000000000007941 */ /* 0x000fea0003800000 */
.L_x_11:
[----:B------:R-:W1:Y:S01]  /*1e30*/  SHFL.UP PT, R17, R30, 0x1, RZ ;  /* 0x042000001e117989 */ /* 0x000e6200000e00ff */
[C---:B------:R-:W-:Y:S02]  /*1e40*/  ISETP.NE.AND P2, PT, R9.reuse, RZ, PT ;  /* 0x000000ff0900720c */ /* 0x040fe40003f45270 */
[C---:B------:R-:W-:Y:S01]  /*1e50*/  ISETP.GE.U32.AND P3, PT, R9.reuse, 0x2, PT ;  /* 0x000000020900780c */ /* 0x040fe20003f66070 */
[----:B------:R-:W2:Y:S01]  /*1e60*/  SHFL.UP PT, R12, R31, 0x1, RZ ;  /* 0x042000001f0c7989 */ /* 0x000ea200000e00ff */
[C---:B------:R-:W-:Y:S02]  /*1e70*/  ISETP.GE.U32.AND P4, PT, R9.reuse, 0x4, PT ;  /* 0x000000040900780c */ /* 0x040fe40003f86070 */
[C---:B------:R-:W-:Y:S02]  /*1e80*/  ISETP.GE.U32.AND P5, PT, R9.reuse, 0x8, PT ;  /* 0x000000080900780c */ /* 0x040fe40003fa6070 */
[----:B------:R-:W-:Y:S02]  /*1e90*/  ISETP.GE.U32.AND P6, PT, R9, 0x10, PT ;  /* 0x000000100900780c */ /* 0x000fe40003fc6070 */
[----:B-1----:R-:W-:-:S02]  /*1ea0*/  SEL R17, R17, RZ, P2 ;  /* 0x000000ff11117207 */ /* 0x002fc40001000000 */
[----:B--2---:R-:W-:Y:S02]  /*1eb0*/  SEL R12, R12, RZ, P2 ;  /* 0x000000ff0c0c7207 */ /* 0x004fe40001000000 */
[----:B------:R-:W-:-:S05]  /*1ec0*/  IADD3 R26, P1, R17, R30, RZ ;  /* 0x0000001e111a7210 */ /* 0x000fca0007f3e0ff */
[----:B------:R-:W-:Y:S01]  /*1ed0*/  IMAD.X R25, R12, 0x1, R31, P1 ;  /* 0x000000010c197824 */ /* 0x000fe200008e061f */
[----:B------:R-:W1:Y:S04]  /*1ee0*/  SHFL.UP PT, R17, R26, 0x2, RZ ;  /* 0x044000001a117989 */ /* 0x000e6800000e00ff */
[----:B------:R-:W2:Y:S01]  /*1ef0*/  SHFL.UP PT, R12, R25, 0x2, RZ ;  /* 0x04400000190c7989 */ /* 0x000ea200000e00ff */
[----:B-1----:R-:W-:-:S04]  /*1f00*/  SEL R17, R17, RZ, P3 ;  /* 0x000000ff11117207 */ /* 0x002fc80001800000 */
[----:B------:R-:W-:Y:S02]  /*1f10*/  IADD3 R18, P1, R17, R26, RZ ;  /* 0x0000001a11127210 */ /* 0x000fe40007f3e0ff */
[----:B--2---:R-:W-:-:S03]  /*1f20*/  SEL R12, R12, RZ, P3 ;  /* 0x000000ff0c0c7207 */ /* 0x004fc60001800000 */
[----:B------:R-:W1:Y:S02]  /*1f30*/  SHFL.UP PT, R17, R18, 0x4, RZ ;  /* 0x0480000012117989 */ /* 0x000e6400000e00ff */
[----:B------:R-:W-:-:S05]  /*1f40*/  IMAD.X R27, R12, 0x1, R25, P1 ;  /* 0x000000010c1b7824 */ /* 0x000fca00008e0619 */
        /* <DEDUP_REMOVED lines=15> */
[----:B--2---:R-:W-:-:S05]  /*2040*/  SEL R12, R12, RZ, P6 ;  /* 0x000000ff0c0c7207 */ /* 0x004fca0003000000 */
[----:B------:R-:W-:Y:S01]  /*2050*/  IMAD.X R25, R12, 0x1, R27, P1 ;  /* 0x000000010c197824 */ /* 0x000fe200008e061b */
[----:B------:R-:W-:-:S04]  /*2060*/  ISETP.GT.U32.AND P1, PT, R17, UR8, PT ;  /* 0x0000000811007c0c */ /* 0x000fc8000bf24070 */
[----:B------:R-:W-:-:S13]  /*2070*/  ISETP.GT.U32.AND.EX P1, PT, R25, UR7, PT, P1 ;  /* 0x0000000719007c0c */ /* 0x000fda000bf24110 */
[----:B------:R-:W-:-:S04]  /*2080*/  VOTE.ANY R12, PT, P1 ;  /* 0x00000000000c7806 */ /* 0x000fc800008e0100 */
[----:B------:R-:W-:-:S13]  /*2090*/  ISETP.NE.AND P1, PT, R12, RZ, PT ;  /* 0x000000ff0c00720c */ /* 0x000fda0003f25270 */
[----:B------:R-:W-:Y:S05]  /*20a0*/  @P1 BRA `(.L_x_15) ;  /* 0x0000000800701947 */ /* 0x000fea0003800000 */
[----:B------:R-:W1:Y:S01]  /*20b0*/  LDC R0, c[0x0][0x910] ;  /* 0x00024400ff007b82 */ /* 0x000e620000000800 */
[----:B------:R-:W-:Y:S01]  /*20c0*/  MOV R28, R17 ;  /* 0x00000011001c7202 */ /* 0x000fe20000000f00 */
[----:B------:R-:W-:Y:S01]  /*20d0*/  IMAD.MOV.U32 R29, RZ, RZ, R25 ;  /* 0x000000ffff1d7224 */ /* 0x000fe200078e0019 */
[----:B------:R-:W-:Y:S01]  /*20e0*/  ULDC UR19, c[0x0][0x8f4] ;  /* 0x00023d0000137ab9 */ /* 0x000fe20000000800 */
[----:B------:R-:W-:Y:S01]  /*20f0*/  ULDC UR6, c[0x0][0x8dc] ;  /* 0x0002370000067ab9 */ /* 0x000fe20000000800 */
[----:B------:R-:W-:Y:S01]  /*2100*/  ULDC UR22, c[0x0][0x8d8] ;  /* 0x0002360000167ab9 */ /* 0x000fe20000000800 */
[----:B------:R-:W-:Y:S01]  /*2110*/  ULDC UR23, c[0x0][0x8f0] ;  /* 0x00023c0000177ab9 */ /* 0x000fe20000000800 */
[----:B------:R-:W-:Y:S01]  /*2120*/  ULDC.64 UR12, c[0x0][0x8d0] ;  /* 0x00023400000c7ab9 */ /* 0x000fe20000000a00 */
[----:B------:R-:W-:-:S05]  /*2130*/  ULDC.64 UR20, c[0x0][0x8e8] ;  /* 0x00023a0000147ab9 */ /* 0x000fca0000000a00 */
.L_x_20:
[----:B------:R-:W-:Y:S02]  /*2140*/  IMAD.MOV.U32 R3, RZ, RZ, R7 ;  /* 0x000000ffff037224 */ /* 0x000fe400078e0007 */
[----:B------:R-:W-:Y:S02]  /*2150*/  VIADD R7, R7, 0x20 ;  /* 0x0000002007077836 */ /* 0x000fe40000000000 */
[----:B-----5:R-:W-:-:S03]  /*2160*/  IMAD.MOV.U32 R12, RZ, RZ, R8 ;  /* 0x000000ffff0c7224 */ /* 0x020fc600078e0008 */
[----:B-1----:R-:W-:-:S13]  /*2170*/  ISETP.GE.AND P1, PT, R7, R0, PT ;  /* 0x000000000700720c */ /* 0x002fda0003f26270 */
[----:B------:R-:W1:Y:S01]  /*2180*/  @!P1 LDC.64 R26, c[0x0][0x918] ;  /* 0x00024600ff1a9b82 */ /* 0x000e620000000a00 */
[----:B------:R-:W-:Y:S01]  /*2190*/  @!P1 VIADD R17, R3, 0x20 ;  /* 0x0000002003119836 */ /* 0x000fe20000000000 */
[----:B------:R2:W3:Y:S01]  /*21a0*/  SHFL.IDX PT, R2, R29, 0x1f, 0x1f ;  /* 0x03e01f001d027f89 */ /* 0x0004e200000e0000 */
[----:B------:R-:W-:Y:S03]  /*21b0*/  BSSY B0, `(.L_x_16) ;  /* 0x0000066000007945 */ /* 0x000fe60003800000 */
[----:B------:R2:W4:Y:S01]  /*21c0*/  SHFL.IDX PT, R6, R28, 0x1f, 0x1f ;  /* 0x03e01f001c067f89 */ /* 0x00052200000e0000 */
[----:B-1----:R-:W-:-:S04]  /*21d0*/  @!P1 IMAD.WIDE R26, R17, 0xc, R26 ;  /* 0x0000000c111a9825 */ /* 0x002fc800078e021a */
[----:B------:R-:W-:Y:S01]  /*21e0*/  IMAD.MOV.U32 R17, RZ, RZ, R10 ;  /* 0x000000ffff117224 */ /* 0x000fe200078e000a */
[----:B------:R2:W5:Y:S04]  /*21f0*/  @!P1 LDG.E R8, desc[UR38][R26.64] ;  /* 0x000000261a089981 */ /* 0x000568000c1e1900 */
[----:B------:R2:W5:Y:S01]  /*2200*/  @!P1 LDG.E R10, desc[UR38][R26.64+0x4] ;  /* 0x000004261a0a9981 */ /* 0x000562000c1e1900 */
[----:B------:R-:W-:Y:S01]  /*2210*/  ISETP.GE.AND P1, PT, R3, R0, PT ;  /* 0x000000000300720c */ /* 0x000fe20003f26270 */
[----:B------:R-:W-:Y:S02]  /*2220*/  IMAD.MOV.U32 R30, RZ, RZ, 0x7fffffff ;  /* 0x7fffffffff1e7424 */ /* 0x000fe400078e00ff */
[----:B------:R-:W-:-:S10]  /*2230*/  IMAD.MOV.U32 R31, RZ, RZ, RZ ;  /* 0x000000ffff1f7224 */ /* 0x000fd400078e00ff */
[----:B--234-:R-:W-:Y:S05]  /*2240*/  @P1 BRA `(.L_x_17) ;  /* 0x0000000400701947 */ /* 0x01cfea0003800000 */
[----:B------:R-:W-:Y:S02]  /*2250*/  IABS R33, R20 ;  /* 0x0000001400217213 */ /* 0x000fe40000000000 */
[C---:B------:R-:W-:Y:S02]  /*2260*/  IADD3 R18, P1, R12.reuse, UR14, RZ ;  /* 0x0000000e0c127c10 */ /* 0x040fe4000ff3e0ff */
[----:B------:R-:W1:Y:S02]  /*2270*/  I2F.RP R4, R33 ;  /* 0x0000002100047306 */ /* 0x000e640000209400 */
[----:B------:R-:W-:Y:S02]  /*2280*/  LEA.HI.X.SX32 R25, R12, UR15, 0x1, P1 ;  /* 0x0000000f0c197c11 */ /* 0x000fe400088f0eff */
[----:B------:R-:W-:-:S04]  /*2290*/  IADD3 R12, P1, R17, UR16, RZ ;  /* 0x00000010110c7c10 */ /* 0x000fc8000ff3e0ff */
[----:B------:R-:W-:Y:S02]  /*22a0*/  LEA.HI.X.SX32 R17, R17, UR17, 0x1, P1 ;  /* 0x0000001111117c11 */ /* 0x000fe400088f0eff */
[----:B------:R-:W-:Y:S01]  /*22b0*/  PLOP3.LUT P1, PT, PT, PT, UP0, 0x80, 0x0 ;  /* 0x000000000000781c */ /* 0x000fe20003f2f008 */
[----:B-1----:R-:W1:Y:S02]  /*22c0*/  MUFU.RCP R4, R4 ;  /* 0x0000000400047308 */ /* 0x002e640000001000 */
[----:B-1----:R-:W-:-:S06]  /*22d0*/  VIADD R5, R4, 0xffffffe ;  /* 0x0ffffffe04057836 */ /* 0x002fcc0000000000 */
[----:B------:R-:W1:Y:S02]  /*22e0*/  F2I.FTZ.U32.TRUNC.NTZ R35, R5 ;  /* 0x0000000500237305 */ /* 0x000e64000021f000 */
[----:B-1----:R-:W-:Y:S02]  /*22f0*/  IADD3 R30, RZ, -R35, RZ ;  /* 0x80000023ff1e7210 */ /* 0x002fe40007ffe0ff */
[----:B------:R-:W-:Y:S05]  /*2300*/  @!P1 BRA `(.L_x_18) ;  /* 0x00000000002c9947 */ /* 0x000fea0003800000 */
        /* <DEDUP_REMOVED lines=11> */
.L_x_18:
        /* <DEDUP_REMOVED lines=10> */
[----:B------:R-:W-:Y:S01]  /*2460*/  IMAD.MOV.U32 R12, RZ, RZ, R4 ;  /* 0x000000ffff0c7224 */ /* 0x000fe200078e0004 */
[----:B------:R-:W-:-:S07]  /*2470*/  MOV R17, R5 ;  /* 0x0000000500117202 */ /* 0x000fce0000000f00 */
.L_x_19:
[----:B------:R-:W-:Y:S01]  /*2480*/  SHF.R.U64 R12, R12, UR23, R17 ;  /* 0x000000170c0c7c19 */ /* 0x000fe20008001211 */
[----:B------:R-:W-:Y:S01]  /*2490*/  IMAD.MOV.U32 R4, RZ, RZ, R30 ;  /* 0x000000ffff047224 */ /* 0x000fe200078e001e */
[----:B------:R-:W-:Y:S02]  /*24a0*/  IABS R5, R20 ;  /* 0x0000001400057213 */ /* 0x000fe40000000000 */
[----:B------:R-:W-:Y:S01]  /*24b0*/  SHF.R.U64 R18, R18, UR22, R25 ;  /* 0x0000001612127c19 */ /* 0x000fe20008001219 */
[----:B------:R-:W-:Y:S01]  /*24c0*/  VIADD R17, R12, UR5 ;  /* 0x000000050c117c36 */ /* 0x000fe20008000000 */
[----:B------:R-:W-:Y:S01]  /*24d0*/  IABS R30, R11 ;  /* 0x0000000b001e7213 */ /* 0x000fe20000000000 */
[----:B------:R-:W-:Y:S02]  /*24e0*/  IMAD R12, R4, R33, RZ ;  /* 0x00000021040c7224 */ /* 0x000fe400078e02ff */
[----:B------:R-:W-:Y:S01]  /*24f0*/  IMAD.MOV R27, RZ, RZ, -R5 ;  /* 0x000000ffff1b7224 */ /* 0x000fe200078e0a05 */
[----:B------:R-:W-:Y:S01]  /*2500*/  IABS R26, R17 ;  /* 0x00000011001a7213 */ /* 0x000fe20000000000 */
[----:B------:R-:W-:-:S02]  /*2510*/  IMAD.MOV.U32 R4, RZ, RZ, RZ ;  /* 0x000000ffff047224 */ /* 0x000fc400078e00ff */
[----:B------:R-:W-:Y:S02]  /*2520*/  IMAD.MOV.U32 R5, RZ, RZ, R35 ;  /* 0x000000ffff057224 */ /* 0x000fe400078e0023 */
[----:B------:R-:W-:Y:S02]  /*2530*/  VIADD R18, R18, UR4 ;  /* 0x0000000412127c36 */ /* 0x000fe40008000000 */
[----:B------:R-:W-:-:S03]  /*2540*/  IMAD.HI.U32 R4, R35, R12, R4 ;  /* 0x0000000c23047227 */ /* 0x000fc600078e0004 */
[----:B------:R-:W-:Y:S01]  /*2550*/  IABS R29, R18 ;  /* 0x00000012001d7213 */ /* 0x000fe20000000000 */
[----:B------:R-:W-:Y:S01]  /*2560*/  IMAD.MOV.U32 R5, RZ, RZ, R26 ;  /* 0x000000ffff057224 */ /* 0x000fe200078e001a */
[----:B------:R-:W-:Y:S01]  /*2570*/  IABS R26, R11 ;  /* 0x0000000b001a7213 */ /* 0x000fe20000000000 */
[----:B------:R-:W-:Y:S02]  /*2580*/  IMAD.MOV.U32 R12, RZ, RZ, R27 ;  /* 0x000000ffff0c7224 */ /* 0x000fe400078e001b */
[----:B------:R-:W-:Y:S01]  /*2590*/  IMAD.HI.U32 R4, R4, R5, RZ ;  /* 0x0000000504047227 */ /* 0x000fe200078e00ff */
[----:B------:R-:W1:Y:S03]  /*25a0*/  I2F.RP R27, R26 ;  /* 0x0000001a001b7306 */ /* 0x000e660000209400 */
[----:B------:R-:W-:-:S05]  /*25b0*/  IMAD R12, R4, R12, R5 ;  /* 0x0000000c040c7224 */ /* 0x000fca00078e0205 */
[----:B------:R-:W-:Y:S01]  /*25c0*/  ISETP.GT.U32.AND P1, PT, R33, R12, PT ;  /* 0x0000000c2100720c */ /* 0x000fe20003f24070 */
[----:B-1----:R-:W1:-:S12]  /*25d0*/  MUFU.RCP R27, R27 ;  /* 0x0000001b001b7308 */ /* 0x002e580000001000 */
[----:B------:R-:W-:Y:S02]  /*25e0*/  @!P1 IMAD.IADD R12, R12, 0x1, -R33 ;  /* 0x000000010c0c9824 */ /* 0x000fe400078e0a21 */
[----:B-1----:R-:W-:-:S04]  /*25f0*/  VIADD R4, R27, 0xffffffe ;  /* 0x0ffffffe1b047836 */ /* 0x002fc80000000000 */
[----:B------:R1:W2:Y:S02]  /*2600*/  F2I.FTZ.U32.TRUNC.NTZ R5, R4 ;  /* 0x0000000400057305 */ /* 0x0002a4000021f000 */
[----:B-1----:R-:W-:Y:S01]  /*2610*/  IMAD.MOV.U32 R4, RZ, RZ, RZ ;  /* 0x000000ffff047224 */ /* 0x002fe200078e00ff */
[----:B--2---:R-:W-:-:S05]  /*2620*/  IADD3 R28, RZ, -R5, RZ ;  /* 0x80000005ff1c7210 */ /* 0x004fca0007ffe0ff */
[----:B------:R-:W-:-:S04]  /*2630*/  IMAD.MOV.U32 R25, RZ, RZ, R28 ;  /* 0x000000ffff197224 */ /* 0x000fc800078e001c */
[----:B------:R-:W-:-:S04]  /*2640*/  IMAD R25, R25, R26, RZ ;  /* 0x0000001a19197224 */ /* 0x000fc800078e02ff */
[----:B------:R-:W-:-:S04]  /*2650*/  IMAD.HI.U32 R28, R5, R25, R4 ;  /* 0x00000019051c7227 */ /* 0x000fc800078e0004 */
[----:B------:R-:W-:Y:S02]  /*2660*/  IMAD.MOV.U32 R5, RZ, RZ, R29 ;  /* 0x000000ffff057224 */ /* 0x000fe400078e001d */
[----:B------:R-:W-:Y:S02]  /*2670*/  IMAD.MOV R25, RZ, RZ, -R30 ;  /* 0x000000ffff197224 */ /* 0x000fe400078e0a1e */
[----:B------:R-:W-:-:S04]  /*2680*/  IMAD.HI.U32 R4, R28, R5, RZ ;  /* 0x000000051c047227 */ /* 0x000fc800078e00ff */
[----:B------:R-:W-:-:S05]  /*2690*/  IMAD R5, R4, R25, R5 ;  /* 0x0000001904057224 */ /* 0x000fca00078e0205 */
[----:B------:R-:W-:-:S13]  /*26a0*/  ISETP.GT.U32.AND P1, PT, R26, R5, PT ;  /* 0x000000051a00720c */ /* 0x000fda0003f24070 */
[----:B------:R-:W-:Y:S01]  /*26b0*/  @!P1 IMAD.IADD R5, R5, 0x1, -R26 ;  /* 0x0000000105059824 */ /* 0x000fe200078e0a1a */
[----:B------:R-:W-:-:S13]  /*26c0*/  ISETP.GT.U32.AND P1, PT, R33, R12, PT ;  /* 0x0000000c2100720c */ /* 0x000fda0003f24070 */
[----:B------:R-:W-:Y:S01]  /*26d0*/  @!P1 IMAD.IADD R12, R12, 0x1, -R33 ;  /* 0x000000010c0c9824 */ /* 0x000fe200078e0a21 */
[----:B------:R-:W-:-:S03]  /*26e0*/  ISETP.GT.U32.AND P1, PT, R26, R5, PT ;  /* 0x000000051a00720c */ /* 0x000fc60003f24070 */
[----:B------:R-:W-:-:S10]  /*26f0*/  IMAD.MOV.U32 R4, RZ, RZ, R12 ;  /* 0x000000ffff047224 */ /* 0x000fd400078e000c */
[----:B------:R-:W-:Y:S01]  /*2700*/  @!P1 IMAD.IADD R5, R5, 0x1, -R26 ;  /* 0x0000000105059824 */ /* 0x000fe200078e0a1a */
[----:B------:R-:W-:-:S13]  /*2710*/  ISETP.GE.AND P1, PT, R17, RZ, PT ;  /* 0x000000ff1100720c */ /* 0x000fda0003f26270 */
[----:B------:R-:W-:Y:S02]  /*2720*/  @!P1 IADD3 R4, -R4, RZ, RZ ;  /* 0x000000ff04049210 */ /* 0x000fe40007ffe1ff */
[----:B------:R-:W-:-:S13]  /*2730*/  ISETP.GE.AND P1, PT, R18, RZ, PT ;  /* 0x000000ff1200720c */ /* 0x000fda0003f26270 */
[----:B------:R-:W-:Y:S01]  /*2740*/  @!P1 IMAD.MOV R5, RZ, RZ, -R5 ;  /* 0x000000ffff059224 */ /* 0x000fe200078e0a05 */
[----:B------:R-:W-:-:S13]  /*2750*/  ISETP.NE.AND P1, PT, RZ, UR10, PT ;  /* 0x0000000aff007c0c */ /* 0x000fda000bf25270 */
[----:B------:R-:W-:Y:S02]  /*2760*/  @!P1 LOP3.LUT R4, RZ, UR10, RZ, 0x33, !PT ;  /* 0x0000000aff049c12 */ /* 0x000fe4000f8e33ff */
[----:B------:R-:W-:-:S03]  /*2770*/  ISETP.NE.AND P1, PT, RZ, UR9, PT ;  /* 0x00000009ff007c0c */ /* 0x000fc6000bf25270 */
[----:B------:R-:W-:-:S10]  /*2780*/  IMAD.IADD R4, R17, 0x1, -R4 ;  /* 0x0000000111047824 */ /* 0x000fd400078e0a04 */
[----:B------:R-:W-:Y:S02]  /*2790*/  @!P1 LOP3.LUT R5, RZ, UR9, RZ, 0x33, !PT ;  /* 0x00000009ff059c12 */ /* 0x000fe4000f8e33ff */
[----:B------:R-:W-:-:S03]  /*27a0*/  PLOP3.LUT P1, PT, PT, PT, UP3, 0x80, 0x0 ;  /* 0x000000000000781c */ /* 0x000fc60003f2f038 */
[----:B------:R-:W-:-:S04]  /*27b0*/  IMAD.IADD R5, R18, 0x1, -R5 ;  /* 0x0000000112057824 */ /* 0x000fc800078e0a05 */
[CC--:B------:R-:W-:Y:S01]  /*27c0*/  IMAD R30, R4.reuse, R5.reuse, RZ ;  /* 0x00000005041e7224 */ /* 0x0c0fe200078e02ff */
[----:B------:R-:W-:-:S04]  /*27d0*/  SEL R17, R4, R5, !P1 ;  /* 0x0000000504117207 */ /* 0x000fc80004800000 */
[--C-:B------:R-:W-:Y:S01]  /*27e0*/  SHF.R.S32.HI R5, RZ, 0x1f, R17.reuse ;  /* 0x0000001fff057819 */ /* 0x100fe20000011411 */
[----:B------:R-:W-:Y:S01]  /*27f0*/  IMAD.MOV.U32 R4, RZ, RZ, R17 ;  /* 0x000000ffff047224 */ /* 0x000fe200078e0011 */
[----:B------:R-:W-:-:S07]  /*2800*/  SHF.R.S32.HI R31, RZ, 0x1f, R30 ;  /* 0x0000001fff1f7819 */ /* 0x000fce000001141e */
.L_x_17:
[----:B------:R-:W-:Y:S05]  /*2810*/  BSYNC B0 ;  /* 0x0000000000007941 */ /* 0x000fea0003800000 */
.L_x_16:
[----:B------:R-:W1:Y:S04]  /*2820*/  SHFL.UP PT, R17, R30, 0x1, RZ ;  /* 0x042000001e117989 */ /* 0x000e6800000e00ff */
[----:B------:R-:W2:Y:S01]  /*2830*/  SHFL.UP PT, R12, R31, 0x1, RZ ;  /* 0x042000001f0c7989 */ /* 0x000ea200000e00ff */
[----:B-1----:R-:W-:Y:S02]  /*2840*/  SEL R17, R17, RZ, P2 ;  /* 0x000000ff11117207 */ /* 0x002fe40001000000 */
[----:B--2---:R-:W-:Y:S02]  /*2850*/  SEL R12, R12, RZ, P2 ;  /* 0x000000ff0c0c7207 */ /* 0x004fe40001000000 */
[----:B------:R-:W-:-:S05]  /*2860*/  IADD3 R18, P1, R17, R30, RZ ;  /* 0x0000001e11127210 */ /* 0x000fca0007f3e0ff */
[----:B------:R-:W-:Y:S01]  /*2870*/  IMAD.X R27, R12, 0x1, R31, P1 ;  /* 0x000000010c1b7824 */ /* 0x000fe200008e061f */
        /* <DEDUP_REMOVED lines=24> */
[----:B------:R-:W-:-:S04]  /*2a00*/  IADD3 R28, P1, R17, R6, RZ ;  /* 0x00000006111c7210 */ /* 0x000fc80007f3e0ff */
[----:B------:R-:W-:Y:S02]  /*2a10*/  IADD3.X R29, R25, R2, RZ, P1, !PT ;  /* 0x00000002191d7210 */ /* 0x000fe40000ffe4ff */
[----:B------:R-:W-:-:S04]  /*2a20*/  ISETP.GT.U32.AND P1, PT, R28, UR8, PT ;  /* 0x000000081c007c0c */ /* 0x000fc8000bf24070 */
[----:B------:R-:W-:-:S13]  /*2a30*/  ISETP.GT.U32.AND.EX P1, PT, R29, UR7, PT, P1 ;  /* 0x000000071d007c0c */ /* 0x000fda000bf24110 */
[----:B------:R-:W-:-:S04]  /*2a40*/  VOTE.ANY R12, PT, P1 ;  /* 0x00000000000c7806 */ /* 0x000fc800008e0100 */
[----:B------:R-:W-:-:S13]  /*2a50*/  ISETP.NE.AND P1, PT, R12, RZ, PT ;  /* 0x000000ff0c00720c */ /* 0x000fda0003f25270 */
[----:B------:R-:W-:Y:S05]  /*2a60*/  @!P1 BRA `(.L_x_20) ;  /* 0xfffffff400b49947 */ /* 0x000fea000383ffff */
.L_x_15:
[----:B------:R-:W1:Y:S08]  /*2a70*/  BREV R12, R12 ;  /* 0x0000000c000c7301 */ /* 0x000e700000000000 */
[----:B-1----:R-:W1:Y:S02]  /*2a80*/  FLO.U32.SH R7, R12 ;  /* 0x0000000c00077300 */ /* 0x002e6400000e0400 */
[----:B-1----:R-:W1:Y:S02]  /*2a90*/  SHFL.IDX PT, R3, R3, R7, 0x1f ;  /* 0x00001f0703037589 */ /* 0x002e6400000e0000 */
[----:B-1----:R-:W-:-:S13]  /*2aa0*/  R2UR UR4, R3 ;  /* 0x00000000030472ca */ /* 0x002fda00000e0000 */
[----:B------:R-:W-:-:S05]  /*2ab0*/  VIADD R29, R9, UR4 ;  /* 0x00000004091d7c36 */ /* 0x000fca0008000000 */
[----:B------:R-:W-:-:S13]  /*2ac0*/  ISETP.GE.AND P1, PT, R29, R0, PT ;  /* 0x000000001d00720c */ /* 0x000fda0003f26270 */
[----:B------:R-:W1:Y:S02]  /*2ad0*/  @!P1 LDC.64 R26, c[0x0][0x918] ;  /* 0x00024600ff1a9b82 */ /* 0x000e640000000a00 */
[----:B-1----:R-:W-:-:S05]  /*2ae0*/  @!P1 IMAD.WIDE R26, R29, 0xc, R26 ;  /* 0x0000000c1d1a9825 */ /* 0x002fca00078e021a */
[----:B-----5:R1:W5:Y:S04]  /*2af0*/  @!P1 LDG.E R8, desc[UR38][R26.64] ;  /* 0x000000261a089981 */ /* 0x020368000c1e1900 */
[----:B------:R1:W5:Y:S01]  /*2b00*/  @!P1 LDG.E R10, desc[UR38][R26.64+0x4] ;  /* 0x000004261a0a9981 */ /* 0x000362000c1e1900 */
[----:B------:R-:W-:-:S03]  /*2b10*/  IADD3 R18, P1, P2, R17, R6, -R30 ;  /* 0x0000000611127210 */ /* 0x000fc60007a3e81e */
[----:B------:R-:W-:Y:S01]  /*2b20*/  SHFL.IDX PT, R6, R30, R7, 0x1f ;  /* 0x00001f071e067589 */ /* 0x000fe200000e0000 */
[----:B------:R-:W-:-:S03]  /*2b30*/  IADD3.X R28, R25, R2, ~R31, P1, P2 ;  /* 0x00000002191c7210 */ /* 0x000fc60000fe4c1f */
[----:B------:R-:W2:Y:S04]  /*2b40*/  SHFL.IDX PT, R18, R18, R7, 0x1f ;  /* 0x00001f0712127589 */ /* 0x000ea800000e0000 */
[----:B------:R-:W3:Y:S04]  /*2b50*/  SHFL.IDX PT, R28, R28, R7, 0x1f ;  /* 0x00001f071c1c7589 */ /* 0x000ee800000e0000 */
[----:B------:R-:W4:Y:S04]  /*2b60*/  SHFL.IDX PT, R2, R31, R7, 0x1f ;  /* 0x00001f071f027589 */ /* 0x000f2800000e0000 */
[----:B------:R-:W1:Y:S04]  /*2b70*/  SHFL.IDX PT, R5, R5, R7, 0x1f ;  /* 0x00001f0705057589 */ /* 0x000e6800000e0000 */
[----:B------:R4:W1:Y:S01]  /*2b80*/  SHFL.IDX PT, R4, R4, R7, 0x1f ;  /* 0x00001f0704047589 */ /* 0x00086200000e0000 */
[----:B--2---:R-:W-:-:S02]  /*2b90*/  R2UR UR5, R18 ;  /* 0x00000000120572ca */ /* 0x004fc400000e0000 */
[----:B---3--:R-:W-:Y:S01]  /*2ba0*/  R2UR UR6, R28 ;  /* 0x000000001c0672ca */ /* 0x008fe200000e0000 */
[----:B----4-:R-:W-:-:S14]  /*2bb0*/  IMAD.MOV.U32 R7, RZ, RZ, R2 ;  /* 0x000000ffff077224 */ /* 0x010fdc00078e0002 */
.L_x_10:
[----:B------:R-:W-:Y:S01]  /*2bc0*/  ISETP.LE.AND P1, PT, R0, UR4, PT ;  /* 0x0000000400007c0c */ /* 0x000fe2000bf23270 */
[----:B------:R-:W-:Y:S02]  /*2bd0*/  IMAD.MOV.U32 R17, RZ, RZ, -0x1 ;  /* 0xffffffffff117424 */ /* 0x000fe400078e00ff */
[----:B------:R-:W-:-:S10]  /*2be0*/  IMAD.MOV.U32 R18, RZ, RZ, -0x1 ;  /* 0xffffffffff127424 */ /* 0x000fd400078e00ff */
[----:B------:R-:W-:Y:S05]  /*2bf0*/  @P1 BRA `(.L_x_9) ;  /* 0x0000000400041947 */ /* 0x000fea0003800000 */
[----:B------:R-:W-:Y:S01]  /*2c00*/  UIADD3 UR14, UP2, -UR5, UR8, URZ ;  /* 0x00000008050e7290 */ /* 0x000fe2000ff5e13f */
[----:B------:R-:W2:Y:S01]  /*2c10*/  S2UR UR17, SR_CTAID.Y ;  /* 0x00000000001179c3 */ /* 0x000ea20000002600 */
[----:B------:R-:W-:Y:S01]  /*2c20*/  ULDC UR16, c[0x0][0x8c0] ;  /* 0x0002300000107ab9 */ /* 0x000fe20000000800 */
[----:B------:R-:W-:Y:S01]  /*2c30*/  ULDC UR20, c[0x0][0x8b0] ;  /* 0x00022c0000147ab9 */ /* 0x000fe20000000800 */
[----:B------:R-:W-:Y:S01]  /*2c40*/  UIADD3.X UR11, ~UR6, UR7, URZ, UP2, !UPT ;  /* 0x00000007060b7290 */ /* 0x000fe200097fe53f */
[--C-:B-1----:R-:W-:Y:S01]  /*2c50*/  SHF.R.U32.HI R27, RZ, UR20, R5.reuse ;  /* 0x00000014ff1b7c19 */ /* 0x102fe20008011605 */
[----:B------:R-:W-:Y:S01]  /*2c60*/  ULDC UR19, c[0x0][0x904] ;  /* 0x0002410000137ab9 */ /* 0x000fe20000000800 */
[----:B------:R-:W-:Y:S01]  /*2c70*/  ULDC UR12, c[0x0][0x8a8] ;  /* 0x00022a00000c7ab9 */ /* 0x000fe20000000800 */
[----:B------:R-:W-:Y:S01]  /*2c80*/  USHF.R.U32.HI UR15, URZ, UR16, UR11 ;  /* 0x000000103f0f7299 */ /* 0x000fe2000801160b */
[----:B------:R-:W-:Y:S01]  /*2c90*/  SHF.R.U64 R26, R4, UR20, R5 ;  /* 0x00000014041a7c19 */ /* 0x000fe20008001205 */
[----:B------:R-:W-:-:S02]  /*2ca0*/  USHF.R.U64 UR14, UR14, UR16, UR11 ;  /* 0x000000100e0e7299 */ /* 0x000fc4000800120b */
[----:B------:R-:W-:Y:S02]  /*2cb0*/  USHF.R.U32.HI UR13, URZ, UR20, UR15 ;  /* 0x000000143f0d7299 */ /* 0x000fe4000801160f */
[----:B------:R-:W-:Y:S02]  /*2cc0*/  UIADD3 UR12, UR12, -0x1, URZ ;  /* 0xffffffff0c0c7890 */ /* 0x000fe4000fffe03f */
[----:B------:R-:W-:Y:S02]  /*2cd0*/  USHF.R.U32.HI UR21, URZ, UR19, UR13 ;  /* 0x000000133f157299 */ /* 0x000fe4000801160d */
[----:B------:R-:W-:Y:S02]  /*2ce0*/  USHF.R.U64 UR15, UR14, UR20, UR15 ;  /* 0x000000140e0f7299 */ /* 0x000fe4000800120f */
[----:B------:R-:W-:Y:S02]  /*2cf0*/  ULOP3.LUT UR14, UR14, UR12, URZ, 0xc0, !UPT ;  /* 0x0000000c0e0e7292 */ /* 0x000fe4000f8ec03f */
[----:B------:R-:W-:Y:S01]  /*2d00*/  LOP3.LUT R0, R27, UR21, RZ, 0xfc, !PT ;  /* 0x000000151b007c12 */ /* 0x000fe2000f8efcff */
[----:B------:R-:W-:-:S02]  /*2d10*/  USHF.R.U64 UR13, UR15, UR19, UR13 ;  /* 0x000000130f0d7299 */ /* 0x000fc4000800120d */
[----:B--2---:R-:W-:Y:S01]  /*2d20*/  USEL UR11, UR53, UR17, !UP3 ;  /* 0x00000011350b7287 */ /* 0x004fe2000d800000 */
[----:B------:R-:W-:-:S13]  /*2d30*/  ISETP.NE.U32.AND P1, PT, R0, RZ, PT ;  /* 0x000000ff0000720c */ /* 0x000fda0003f25070 */
[----:B------:R-:W-:Y:S05]  /*2d40*/  @!P1 BRA `(.L_x_21) ;  /* 0x0000000000149947 */ /* 0x000fea0003800000 */
[----:B------:R-:W-:-:S07]  /*2d50*/  MOV R12, 0x2d70 ;  /* 0x00002d70000c7802 */ /* 0x000fce0000000f00 */
[----:B-----5:R-:W-:Y:S05]  /*2d60*/  CALL.REL.NOINC `($__internal_0_$__cuda_sm20_div_u64) ;  /* 0x000000cc00487944 */ /* 0x020fea0003c00000 */
[----:B------:R-:W-:-:S04]  /*2d70*/  IMAD.MOV R12, RZ, RZ, -R0 ;  /* 0x000000ffff0c7224 */ /* 0x000fc800078e0a00 */
[----:B------:R-:W-:Y:S01]  /*2d80*/  IMAD R12, R26, R12, UR13 ;  /* 0x0000000d1a0c7e24 */ /* 0x000fe2000f8e020c */
[----:B------:R-:W-:Y:S06]  /*2d90*/  BRA `(.L_x_22) ;  /* 0x0000000000507947 */ /* 0x000fec0003800000 */
.L_x_21:
[----:B------:R-:W1:Y:S01]  /*2da0*/  I2F.U32.RP R0, R26 ;  /* 0x0000001a00007306 */ /* 0x000e620000209000 */
[----:B------:R-:W-:-:S07]  /*2db0*/  ISETP.NE.U32.AND P3, PT, R26, RZ, PT ;  /* 0x000000ff1a00720c */ /* 0x000fce0003f65070 */
[----:B-1----:R-:W1:Y:S02]  /*2dc0*/  MUFU.RCP R0, R0 ;  /* 0x0000000000007308 */ /* 0x002e640000001000 */
[----:B-1----:R-:W-:-:S06]  /*2dd0*/  VIADD R2, R0, 0xffffffe ;  /* 0x0ffffffe00027836 */ /* 0x002fcc0000000000 */
[----:B------:R1:W2:Y:S02]  /*2de0*/  F2I.FTZ.U32.TRUNC.NTZ R3, R2 ;  /* 0x0000000200037305 */ /* 0x0002a4000021f000 */
[----:B-1----:R-:W-:Y:S02]  /*2df0*/  IMAD.MOV.U32 R2, RZ, RZ, RZ ;  /* 0x000000ffff027224 */ /* 0x002fe400078e00ff */
[----:B--2---:R-:W-:-:S04]  /*2e00*/  IMAD.MOV R17, RZ, RZ, -R3 ;  /* 0x000000ffff117224 */ /* 0x004fc800078e0a03 */
[----:B------:R-:W-:-:S04]  /*2e10*/  IMAD R17, R17, R26, RZ ;  /* 0x0000001a11117224 */ /* 0x000fc800078e02ff */
[----:B------:R-:W-:-:S06]  /*2e20*/  IMAD.HI.U32 R3, R3, R17, R2 ;  /* 0x0000001103037227 */ /* 0x000fcc00078e0002 */
[----:B------:R-:W-:-:S04]  /*2e30*/  IMAD.HI.U32 R0, R3, UR13, RZ ;  /* 0x0000000d03007c27 */ /* 0x000fc8000f8e00ff */
[----:B------:R-:W-:-:S04]  /*2e40*/  IMAD.MOV R3, RZ, RZ, -R0 ;  /* 0x000000ffff037224 */ /* 0x000fc800078e0a00 */
[----:B------:R-:W-:-:S05]  /*2e50*/  IMAD R3, R26, R3, UR13 ;  /* 0x0000000d1a037e24 */ /* 0x000fca000f8e0203 */
[----:B------:R-:W-:-:S13]  /*2e60*/  ISETP.GE.U32.AND P1, PT, R3, R26, PT ;  /* 0x0000001a0300720c */ /* 0x000fda0003f26070 */
[----:B------:R-:W-:Y:S01]  /*2e70*/  @P1 IADD3 R3, R3, -R26, RZ ;  /* 0x8000001a03031210 */ /* 0x000fe20007ffe0ff */
[----:B------:R-:W-:-:S03]  /*2e80*/  @P1 VIADD R0, R0, 0x1 ;  /* 0x0000000100001836 */ /* 0x000fc60000000000 */
[----:B------:R-:W-:-:S13]  /*2e90*/  ISETP.GE.U32.AND P2, PT, R3, R26, PT ;  /* 0x0000001a0300720c */ /* 0x000fda0003f46070 */
[----:B------:R-:W-:Y:S01]  /*2ea0*/  @P2 VIADD R0, R0, 0x1 ;  /* 0x0000000100002836 */ /* 0x000fe20000000000 */
[----:B------:R-:W-:-:S05]  /*2eb0*/  @!P3 LOP3.LUT R0, RZ, R26, RZ, 0x33, !PT ;  /* 0x0000001aff00b212 */ /* 0x000fca00078e33ff */
[----:B------:R-:W-:-:S04]  /*2ec0*/  IMAD.MOV R12, RZ, RZ, -R0 ;  /* 0x000000ffff0c7224 */ /* 0x000fc800078e0a00 */
[----:B------:R-:W-:-:S07]  /*2ed0*/  IMAD R12, R26, R12, UR13 ;  /* 0x0000000d1a0c7e24 */ /* 0x000fce000f8e020c */
.L_x_22:
[----:B------:R-:W1:Y:S01]  /*2ee0*/  LDC R25, c[0x0][0x8a8] ;  /* 0x00022a00ff197b82 */ /* 0x000e620000000800 */
[----:B------:R-:W-:Y:S01]  /*2ef0*/  ULDC UR13, c[0x0][0x904] ;  /* 0x00024100000d7ab9 */ /* 0x000fe20000000800 */
[----:B------:R-:W-:Y:S01]  /*2f00*/  UMOV UR12, 0xffffffff ;  /* 0xffffffff000c7882 */ /* 0x000fe20000000000 */
[----:B------:R-:W-:Y:S01]  /*2f10*/  PLOP3.LUT P1, PT, PT, PT, UP3, 0x80, 0x0 ;  /* 0x000000000000781c */ /* 0x000fe20003f2f038 */
[----:B------:R-:W-:-:S04]  /*2f20*/  USHF.L.U32 UR12, UR12, UR13, URZ ;  /* 0x0000000d0c0c7299 */ /* 0x000fc8000800063f */
[----:B------:R-:W2:Y:S02]  /*2f30*/  LDC R17, c[0x0][0x8b8] ;  /* 0x00022e00ff117b82 */ /* 0x000ea40000000800 */
[----:B------:R-:W-:Y:S01]  /*2f40*/  LOP3.LUT R2, RZ, UR12, RZ, 0x33, !PT ;  /* 0x0000000cff027c12 */ /* 0x000fe2000f8e33ff */
[----:B------:R-:W-:Y:S02]  /*2f50*/  UMOV UR12, 0x1 ;  /* 0x00000001000c7882 */ /* 0x000fe40000000000 */
[----:B------:R-:W-:Y:S01]  /*2f60*/  USHF.L.U32 UR12, UR12, UR13, URZ ;  /* 0x0000000d0c0c7299 */ /* 0x000fe2000800063f */
[----:B------:R-:W-:Y:S02]  /*2f70*/  LOP3.LUT R3, R2, UR15, RZ, 0xc0, !PT ;  /* 0x0000000f02037c12 */ /* 0x000fe4000f8ec0ff */
[----:B------:R-:W-:Y:S02]  /*2f80*/  @P1 IMAD.U32 R18, RZ, RZ, UR4 ;  /* 0x00000004ff121e24 */ /* 0x000fe4000f8e00ff */
[----:B------:R-:W-:-:S02]  /*2f90*/  @!P1 IMAD.U32 R18, RZ, RZ, UR4 ;  /* 0x00000004ff129e24 */ /* 0x000fc4000f8e00ff */
[----:B------:R-:W-:Y:S02]  /*2fa0*/  IMAD R0, R0, UR12, R3 ;  /* 0x0000000c00007c24 */ /* 0x000fe4000f8e0203 */
[----:B-1----:R-:W-:-:S04]  /*2fb0*/  IMAD R12, R12, R25, UR14 ;  /* 0x0000000e0c0c7e24 */ /* 0x002fc8000f8e0219 */
[----:B------:R-:W-:Y:S02]  /*2fc0*/  @P1 IMAD.MOV.U32 R16, RZ, RZ, R12 ;  /* 0x000000ffff101224 */ /* 0x000fe400078e000c */
[----:B--2---:R-:W-:Y:S01]  /*2fd0*/  IMAD R17, R0, R17, UR11 ;  /* 0x0000000b00117e24 */ /* 0x004fe2000f8e0211 */
[----:B------:R-:W-:-:S03]  /*2fe0*/  UMOV UR11, 0x1 ;  /* 0x00000001000b7882 */ /* 0x000fc60000000000 */
[----:B------:R-:W-:Y:S02]  /*2ff0*/  @!P1 IMAD.MOV.U32 R16, RZ, RZ, R17 ;  /* 0x000000ffff109224 */ /* 0x000fe400078e0011 */
[----:B------:R-:W-:-:S07]  /*3000*/  @!P1 IMAD.MOV.U32 R17, RZ, RZ, R12 ;  /* 0x000000ffff119224 */ /* 0x000fce00078e000c */
.L_x_9:
[----:B------:R-:W-:-:S13]  /*3010*/  ISETP.NE.AND P1, PT, RZ, UR11, PT ;  /* 0x0000000bff007c0c */ /* 0x000fda000bf25270 */
[----:B------:R-:W-:Y:S05]  /*3020*/  @!P1 EXIT ;  /* 0x000000000000994d */ /* 0x000fea0003800000 */
[----:B------:R-:W2:Y:S02]  /*3030*/  LDC.64 R28, c[0x0][0x290] ;  /* 0x0000a400ff1c7b82 */ /* 0x000ea40000000a00 */
[----:B--2---:R-:W-:-:S06]  /*3040*/  IMAD.WIDE R36, R18, 0xc, R28 ;  /* 0x0000000c12247825 */ /* 0x004fcc00078e021c */
[----:B------:R2:W5:Y:S01]  /*3050*/  LDG.E R36, desc[UR38][R36.64+0x8] ;  /* 0x0000082624247981 */ /* 0x000562000c1e1900 */
[----:B------:R-:W-:Y:S01]  /*3060*/  UISETP.NE.AND UP2, UPT, UR26, 0x2, UPT ;  /* 0x000000021a00788c */ /* 0x000fe2000bf45270 */
[----:B------:R-:W3:Y:S01]  /*3070*/  S2UR UR42, SR_CgaCtaId ;  /* 0x00000000002a79c3 */ /* 0x000ee20000008800 */
[----:B------:R-:W-:Y:S01]  /*3080*/  UMOV UR40, URZ ;  /* 0x0000003f00287c82 */ /* 0x000fe20008000000 */
[----:B------:R-:W-:Y:S01]  /*3090*/  UMOV UR41, URZ ;  /* 0x0000003f00297c82 */ /* 0x000fe20008000000 */
[----:B-1----:R-:W-:Y:S01]  /*30a0*/  SHF.R.S32.HI R27, RZ, 0x1f, R18 ;  /* 0x0000001fff1b7819 */ /* 0x002fe20000011412 */
[----:B------:R-:W-:Y:S01]  /*30b0*/  IMAD.MOV.U32 R2, RZ, RZ, RZ ;  /* 0x000000ffff027224 */ /* 0x000fe200078e00ff */
[----:B------:R-:W-:Y:S02]  /*30c0*/  PLOP3.LUT P1, PT, PT, PT, UP2, 0x80, 0x0 ;  /* 0x000000000000781c */ /* 0x000fe40003f2f028 */
[----:B------:R-:W-:-:S11]  /*30d0*/  MOV R26, R18 ;  /* 0x00000012001a7202 */ /* 0x000fd60000000f00 */
[----:B--2---:R-:W-:Y:S05]  /*30e0*/  @P1 BRA `(.L_x_23) ;  /* 0x0000000000ac1947 */ /* 0x004fea0003800000 */
[----:B-----5:R-:W-:Y:S01]  /*30f0*/  R2UR UR11, R36 ;  /* 0x00000000240b72ca */ /* 0x020fe200000e0000 */
[----:B------:R-:W-:-:S04]  /*3100*/  ULOP3.LUT UR13, UR59, 0x1, URZ, 0xfc, !UPT ;  /* 0x000000013b0d7892 */ /* 0x000fc8000f8efc3f */
[----:B------:R-:W-:-:S06]  /*3110*/  UISETP.NE.AND UP2, UPT, UR13, 0x3, UPT ;  /* 0x000000030d00788c */ /* 0x000fcc000bf45270 */
[----:B------:R-:W-:Y:S02]  /*3120*/  PLOP3.LUT P2, PT, PT, PT, UP2, 0x80, 0x0 ;  /* 0x000000000000781c */ /* 0x000fe40003f4f028 */
[----:B------:R-:W-:-:S04]  /*3130*/  UIADD3 UR11, UR11, 0x7f, URZ ;  /* 0x0000007f0b0b7890 */ /* 0x000fc8000fffe03f */
[----:B------:R-:W-:-:S04]  /*3140*/  USHF.R.S32.HI UR12, URZ, 0x1f, UR11 ;  /* 0x0000001f3f0c7899 */ /* 0x000fc8000801140b */
[----:B------:R-:W-:-:S04]  /*3150*/  ULEA.HI UR12, UR12, UR11, URZ, 0x7 ;  /* 0x0000000b0c0c7291 */ /* 0x000fc8000f8f383f */
[----:B------:R-:W-:Y:S01]  /*3160*/  USHF.R.S32.HI UR40, URZ, 0x7, UR12 ;  /* 0x000000073f287899 */ /* 0x000fe2000801140c */
[----:B------:R-:W-:Y:S11]  /*3170*/  @!P2 BRA `(.L_x_24) ;  /* 0x000000000004a947 */ /* 0x000ff60003800000 */
[----:B---3--:R-:W-:Y:S01]  /*3180*/  BPT.TRAP 0x1 ;  /* 0x000000040000795c */ /* 0x008fe20000300000 */
.L_x_24:
[----:B------:R-:W-:Y:S01]  /*3190*/  UMOV UR11, 0x400 ;  /* 0x00000400000b7882 */ /* 0x000fe20000000000 */
[----:B------:R-:W-:Y:S01]  /*31a0*/  SHF.L.U32 R0, RZ, 0x1f, RZ ;  /* 0x0000001fff007819 */ /* 0x000fe200000006ff */
[----:B---3--:R-:W-:-:S09]  /*31b0*/  ULEA UR11, UR42, UR11, 0x18 ;  /* 0x0000000b2a0b7291 */ /* 0x008fd2000f8ec03f */
[----:B------:R-:W1:Y:S02]  /*31c0*/  SYNCS.PHASECHK.TRANS64.TRYWAIT P1, [UR11+0x34400], R0 ;  /* 0x03440000ff0075a7 */ /* 0x000e64000802014b */
[----:B-1----:R-:W-:Y:S05]  /*31d0*/  @!P1 BRA `(.L_x_25) ;  /* 0x000000b400b09947 */ /* 0x002fea0003800000 */
.L_x_275:
[----:B------:R-:W2:Y:S01]  /*31e0*/  LDS.128 R32, [UR11+0x34550] ;  /* 0x0345500bff207984 */ /* 0x000ea20008000c00 */
[----:B------:R-:W-:Y:S01]  /*31f0*/  @!PT LDS RZ, [RZ] ;  /* 0x00000000fffff984 */ /* 0x000fe20000000800 */
[----:B------:R-:W-:Y:S01]  /*3200*/  @!PT LDS RZ, [RZ] ;  /* 0x00000000fffff984 */ /* 0x000fe20000000800 */
[----:B------:R-:W-:Y:S01]  /*3210*/  @!PT LDS RZ, [RZ] ;  /* 0x00000000fffff984 */ /* 0x000fe20000000800 */
[----:B------:R-:W-:Y:S01]  /*3220*/  @!PT LDS RZ, [RZ] ;  /* 0x00000000fffff984 */ /* 0x000fe20000000800 */
[----:B------:R3:W-:Y:S06]  /*3230*/  MEMBAR.ALL.CTA ;  /* 0x0000000000007992 */ /* 0x0007ec0000008000 */
[----:B---3--:R-:W3:Y:S01]  /*3240*/  FENCE.VIEW.ASYNC.S ;  /* 0x00000000000073c6 */ /* 0x008ee20000000000 */
[----:B--2---:R-:W-:Y:S02]  /*3250*/  IMAD.MOV.U32 R18, RZ, RZ, R34 ;  /* 0x000000ffff127224 */ /* 0x004fe400078e0022 */
[----:B------:R-:W-:-:S02]  /*3260*/  IMAD.MOV.U32 R17, RZ, RZ, R33 ;  /* 0x000000ffff117224 */ /* 0x000fc400078e0021 */
[----:B------:R-:W-:Y:S01]  /*3270*/  IMAD.MOV.U32 R16, RZ, RZ, R32 ;  /* 0x000000ffff107224 */ /* 0x000fe200078e0020 */
[----:B---3--:R-:W-:Y:S06]  /*3280*/  @!P2 BRA `(.L_x_26) ;  /* 0x000000000004a947 */ /* 0x008fec0003800000 */
[----:B------:R-:W-:Y:S01]  /*3290*/  BPT.TRAP 0x1 ;  /* 0x000000040000795c */ /* 0x000fe20000300000 */
.L_x_26:
[----:B------:R-:W-:Y:S01]  /*32a0*/  UIADD3 UR11, UR11, 0x34440, URZ ;  /* 0x000344400b0b7890 */ /* 0x000fe2000fffe03f */
[----:B------:R-:W-:-:S03]  /*32b0*/  ISETP.NE.AND P1, PT, R35, RZ, PT ;  /* 0x000000ff2300720c */ /* 0x000fc60003f25270 */
[----:B------:R-:W-:-:S09]  /*32c0*/  UPRMT UR11, UR42, 0x654, UR11 ;  /* 0x000006542a0b7896 */ /* 0x000fd2000800000b */
[----:B------:R-:W-:Y:S01]  /*32d0*/  SYNCS.ARRIVE.TRANS64.RED.A1T0 RZ, [UR11], RZ ;  /* 0x000000ffffff79a7 */ /* 0x000fe2000810040b */
[----:B------:R-:W-:Y:S05]  /*32e0*/  @!P1 EXIT ;  /* 0x000000000000994d */ /* 0x000fea0003800000 */
[----:B------:R-:W-:-:S06]  /*32f0*/  IMAD.WIDE R36, R18, 0xc, R28 ;  /* 0x0000000c12247825 */ /* 0x000fcc00078e021c */
[----:B------:R2:W5:Y:S01]  /*3300*/  LDG.E R36, desc[UR38][R36.64+0x8] ;  /* 0x0000082624247981 */ /* 0x000562000c1e1900 */
[----:B------:R-:W-:Y:S01]  /*3310*/  UISETP.GE.U32.AND UP2, UPT, UR40, 0x6, UPT ;  /* 0x000000062800788c */ /* 0x000fe2000bf46070 */
[--C-:B------:R-:W-:Y:S01]  /*3320*/  SHF.R.S32.HI R27, RZ, 0x1f, R18.reuse ;  /* 0x0000001fff1b7819 */ /* 0x100fe20000011412 */
[----:B------:R-:W-:Y:S01]  /*3330*/  UIMAD.WIDE.U32 UR12, UR40, -0x55555555, URZ ;  /* 0xaaaaaaab280c78a5 */ /* 0x000fe2000f8e003f */
[----:B------:R-:W-:Y:S01]  /*3340*/  IMAD.MOV.U32 R2, RZ, RZ, 0x1 ;  /* 0x00000001ff027424 */ /* 0x000fe200078e00ff */
[----:B------:R-:W-:Y:S01]  /*3350*/  UMOV UR41, URZ ;  /* 0x0000003f00297c82 */ /* 0x000fe20008000000 */
[----:B------:R-:W-:Y:S01]  /*3360*/  IMAD.MOV.U32 R26, RZ, RZ, R18 ;  /* 0x000000ffff1a7224 */ /* 0x000fe200078e0012 */
[----:B------:R-:W-:-:S04]  /*3370*/  USHF.R.U32.HI UR12, URZ, 0x2, UR13 ;  /* 0x000000023f0c7899 */ /* 0x000fc8000801160d */
[----:B------:R-:W-:Y:S02]  /*3380*/  UIMAD UR40, UR12, -0x6, UR40 ;  /* 0xfffffffa0c2878a4 */ /* 0x000fe4000f8e0228 */
[----:B--2---:R-:W-:-:S12]  /*3390*/  @UP2 ULOP3.LUT UR41, UR12, 0x1, URZ, 0xc0, !UPT ;  /* 0x000000010c292892 */ /* 0x004fd8000f8ec03f */
.L_x_23:
[----:B------:R-:W-:-:S04]  /*33a0*/  IMAD.WIDE.U32 R28, R26, 0xc, R28 ;  /* 0x0000000c1a1c7825 */ /* 0x000fc800078e001c */
[----:B------:R-:W-:Y:S02]  /*33b0*/  IMAD R27, R27, 0xc, RZ ;  /* 0x0000000c1b1b7824 */ /* 0x000fe400078e02ff */
[----:B------:R-:W-:Y:S02]  /*33c0*/  IMAD.MOV.U32 R26, RZ, RZ, R28 ;  /* 0x000000ffff1a7224 */ /* 0x000fe400078e001c */
[----:B------:R-:W-:-:S05]  /*33d0*/  IMAD.IADD R27, R29, 0x1, R27 ;  /* 0x000000011d1b7824 */ /* 0x000fca00078e021b */
[----:B-1----:R1:W5:Y:S04]  /*33e0*/  LDG.E R3, desc[UR38][R26.64+0x4] ;  /* 0x000004261a037981 */ /* 0x002368000c1e1900 */
[----:B------:R1:W5:Y:S01]  /*33f0*/  LDG.E R0, desc[UR38][R26.64] ;  /* 0x000000261a007981 */ /* 0x000362000c1e1900 */
[----:B------:R-:W-:-:S13]  /*3400*/  PLOP3.LUT P1, PT, PT, PT, UP1, 0x80, 0x0 ;  /* 0x000000000000781c */ /* 0x000fda0003f2f018 */
[----:B-1----:R-:W-:Y:S05]  /*3410*/  @!P1 BRA `(.L_x_27) ;  /* 0x00000058002c9947 */ /* 0x002fea0003800000 */
[----:B------:R-:W-:-:S06]  /*3420*/  UISETP.GT.U32.AND UP0, UPT, UR18, 0x1, UPT ;  /* 0x000000011200788c */ /* 0x000fcc000bf04070 */
[----:B------:R-:W-:-:S13]  /*3430*/  PLOP3.LUT P0, PT, PT, PT, UP0, 0x80, 0x0 ;  /* 0x000000000000781c */ /* 0x000fda0003f0f008 */
[----:B---3--:R-:W-:Y:S05]  /*3440*/  @P0 EXIT ;  /* 0x000000000000094d */ /* 0x008fea0003800000 */
.L_x_28:
[----:B------:R-:W-:-:S08]  /*3450*/  NOP ;  /* 0x0000000000007918 */ /* 0x000fd00000000000 */
[----:B------:R-:W1:Y:S02]  /*3460*/  USETMAXREG.TRY_ALLOC.CTAPOOL UP0, 0xe8 ;  /* 0x000000e8000079c8 */ /* 0x000e640008000600 */
[----:B-1----:R-:W-:-:S13]  /*3470*/  PLOP3.LUT P0, PT, PT, PT, UP0, 0x80, 0x0 ;  /* 0x000000000000781c */ /* 0x002fda0003f0f008 */
[----:B------:R-:W-:Y:S05]  /*3480*/  @!P0 BRA `(.L_x_28) ;  /* 0xfffffffc00f08947 */ /* 0x000fea000383ffff */
[----:B------:R-:W1:Y:S01]  /*3490*/  SHFL.IDX PT, R24, R24, RZ, 0x1f ;  /* 0x00001fff18187589 */ /* 0x000e6200000e0000 */
[----:B------:R-:W2:Y:S01]  /*34a0*/  S2UR UR4, SR_CTAID.Y ;  /* 0x00000000000479c3 */ /* 0x000ea20000002600 */
[----:B------:R-:W-:Y:S01]  /*34b0*/  UMOV UR36, URZ ;  /* 0x0000003f00247c82 */ /* 0x000fe20008000000 */
[----:B------:R-:W-:Y:S01]  /*34c0*/  UMOV UR37, URZ ;  /* 0x0000003f00257c82 */ /* 0x000fe20008000000 */
[----:B-1----:R-:W-:Y:S01]  /*34d0*/  LOP3.LUT P0, RZ, R24, 0x3, RZ, 0xc0, !PT ;  /* 0x0000000318ff7812 */ /* 0x002fe2000780c0ff */
[----:B--2---:R-:W-:-:S12]  /*34e0*/  UIMAD UR4, UR4, UR60, UR53 ;  /* 0x0000003c040472a4 */ /* 0x004fd8000f8e0235 */
[----:B------:R-:W-:Y:S05]  /*34f0*/  @P0 BRA `(.L_x_29) ;  /* 0x0000000000a40947 */ /* 0x000fea0003800000 */
[----:B------:R-:W-:Y:S01]  /*3500*/  ELECT P0, URZ, PT ;  /* 0x00000000003f782f */ /* 0x000fe20003800000 */
[----:B------:R-:W-:-:S12]  /*3510*/  BSSY B0, `(.L_x_30) ;  /* 0x0000020000007945 */ /* 0x000fd80003800000 */
[----:B------:R-:W-:Y:S05]  /*3520*/  @!P0 BRA `(.L_x_31) ;  /* 0x0000000000788947 */ /* 0x000fea0003800000 */
[----:B------:R-:W1:Y:S01]  /*3530*/  S2UR UR6, SR_CgaCtaId ;  /* 0x00000000000679c3 */ /* 0x000e620000008800 */
[----:B------:R-:W-:Y:S01]  /*3540*/  UISETP.NE.AND UP0, UPT, UR26, 0x1, UPT ;  /* 0x000000011a00788c */ /* 0x000fe2000bf05270 */
[----:B------:R-:W-:-:S06]  /*3550*/  UMOV UR5, 0x400 ;  /* 0x0000040000057882 */ /* 0x000fcc0000000000 */
[----:B------:R-:W2:Y:S08]  /*3560*/  LDC.64 R4, c[0x0][0x700] ;  /* 0x0001c000ff047b82 */ /* 0x000eb00000000a00 */
[----:B------:R-:W2:Y:S08]  /*3570*/  LDC.64 R6, c[0x0][0x708] ;  /* 0x0001c200ff067b82 */ /* 0x000eb00000000a00 */
[----:B-----5:R-:W3:Y:S01]  /*3580*/  LDC.64 R8, c[0x0][0x710] ;  /* 0x0001c400ff087b82 */ /* 0x020ee20000000a00 */
[----:B-1----:R-:W-:-:S04]  /*3590*/  ULEA UR5, UR6, UR5, 0x18 ;  /* 0x0000000506057291 */ /* 0x002fc8000f8ec03f */
[----:B------:R-:W-:Y:S02]  /*35a0*/  UIADD3 UR6, UR5, 0x80, URZ ;  /* 0x0000008005067890 */ /* 0x000fe4000fffe03f */
[----:B------:R-:W-:Y:S01]  /*35b0*/  @!UP0 UIADD3 UR6, UR5, URZ, URZ ;  /* 0x0000003f05068290 */ /* 0x000fe2000fffe03f */
[----:B------:R-:W3:Y:S08]  /*35c0*/  LDC.64 R10, c[0x0][0x718] ;  /* 0x0001c600ff0a7b82 */ /* 0x000ef00000000a00 */
[----:B------:R-:W1:Y:S01]  /*35d0*/  LDC.64 R24, c[0x0][0x720] ;  /* 0x0001c800ff187b82 */ /* 0x000e620000000a00 */
[----:B--2---:R2:W-:Y:S07]  /*35e0*/  STS.128 [UR6+0x34780], R4 ;  /* 0x03478004ff007988 */ /* 0x0045ee0008000c06 */
[----:B------:R-:W1:Y:S08]  /*35f0*/  LDC.64 R26, c[0x0][0x728] ;  /* 0x0001ca00ff1a7b82 */ /* 0x000e700000000a00 */
[----:B------:R-:W4:Y:S01]  /*3600*/  LDC.64 R28, c[0x0][0x730] ;  /* 0x0001cc00ff1c7b82 */ /* 0x000f220000000a00 */
[----:B---3--:R2:W-:Y:S07]  /*3610*/  STS.128 [UR6+0x34790], R8 ;  /* 0x03479008ff007988 */ /* 0x0085ee0008000c06 */
[----:B------:R-:W4:Y:S08]  /*3620*/  LDC.64 R30, c[0x0][0x738] ;  /* 0x0001ce00ff1e7b82 */ /* 0x000f300000000a00 */
[----:B------:R-:W3:Y:S01]  /*3630*/  LDC.64 R32, c[0x0][0x740] ;  /* 0x0001d000ff207b82 */ /* 0x000ee20000000a00 */
[----:B-1----:R2:W-:Y:S07]  /*3640*/  STS.128 [UR6+0x347a0], R24 ;  /* 0x0347a018ff007988 */ /* 0x0025ee0008000c06 */
[----:B------:R-:W3:Y:S08]  /*3650*/  LDC.64 R34, c[0x0][0x748] ;  /* 0x0001d200ff227b82 */ /* 0x000ef00000000a00 */
[----:B------:R-:W1:Y:S01]  /*3660*/  LDC.64 R36, c[0x0][0x750] ;  /* 0x0001d400ff247b82 */ /* 0x000e620000000a00 */
[----:B----4-:R2:W-:Y:S07]  /*3670*/  STS.128 [UR6+0x347b0], R28 ;  /* 0x0347b01cff007988 */ /* 0x0105ee0008000c06 */
[----:B------:R-:W1:Y:S08]  /*3680*/  LDC.64 R38, c[0x0][0x758] ;  /* 0x0001d600ff267b82 */ /* 0x000e700000000a00 */
[----:B------:R-:W4:Y:S01]  /*3690*/  LDC.64 R40, c[0x0][0x760] ;  /* 0x0001d800ff287b82 */ /* 0x000f220000000a00 */
[----:B---3--:R2:W-:Y:S07]  /*36a0*/  STS.128 [UR6+0x347c0], R32 ;  /* 0x0347c020ff007988 */ /* 0x0085ee0008000c06 */
[----:B------:R-:W4:Y:S08]  /*36b0*/  LDC.64 R42, c[0x0][0x768] ;  /* 0x0001da00ff2a7b82 */ /* 0x000f300000000a00 */
[----:B------:R-:W3:Y:S01]  /*36c0*/  LDC.64 R44, c[0x0][0x770] ;  /* 0x0001dc00ff2c7b82 */ /* 0x000ee20000000a00 */
[----:B-1----:R2:W-:Y:S07]  /*36d0*/  STS.128 [UR6+0x347d0], R36 ;  /* 0x0347d024ff007988 */ /* 0x0025ee0008000c06 */
[----:B------:R-:W3:Y:S01]  /*36e0*/  LDC.64 R46, c[0x0][0x778] ;  /* 0x0001de00ff2e7b82 */ /* 0x000ee20000000a00 */
[----:B----4-:R2:W-:Y:S04]  /*36f0*/  STS.128 [UR6+0x347e0], R40 ;  /* 0x0347e028ff007988 */ /* 0x0105e80008000c06 */
[----:B---3--:R2:W-:Y:S02]  /*3700*/  STS.128 [UR6+0x347f0], R44 ;  /* 0x0347f02cff007988 */ /* 0x0085e40008000c06 */
.L_x_31:
[----:B------:R-:W-:Y:S05]  /*3710*/  BSYNC B0 ;  /* 0x0000000000007941 */ /* 0x000fea0003800000 */
.L_x_30:
[----:B------:R-:W-:Y:S01]  /*3720*/  UISETP.NE.AND UP0, UPT, UR26, 0x1, UPT ;  /* 0x000000011a00788c */ /* 0x000fe2000bf05270 */
[----:B------:R-:W-:Y:S01]  /*3730*/  NOP ;  /* 0x0000000000007918 */ /* 0x000fe20000000000 */
[----:B------:R-:W-:Y:S01]  /*3740*/  ULDC UR5, c[0x0][0x884] ;  /* 0x0002210000057ab9 */ /* 0x000fe20000000800 */
[----:B------:R-:W-:Y:S01]  /*3750*/  ULDC.64 UR36, c[0x0][0x800] ;  /* 0x0002000000247ab9 */ /* 0x000fe20000000a00 */
[----:B------:R-:W-:-:S04]  /*3760*/  USEL UR5, UR5, URZ, UP0 ;  /* 0x0000003f05057287 */ /* 0x000fc80008000000 */
[----:B------:R-:W-:-:S04]  /*3770*/  UIADD3 UR5, UR4, UR5, URZ ;  /* 0x0000000504057290 */ /* 0x000fc8000fffe03f */
[----:B------:R-:W-:-:S12]  /*3780*/  UIMAD.WIDE UR36, UR5, 0x80, UR36 ;  /* 0x00000080052478a5 */ /* 0x000fd8000f8e0224 */
.L_x_29:
[----:B------:R-:W-:-:S13]  /*3790*/  ISETP.NE.AND P0, PT, RZ, UR47, PT ;  /* 0x0000002fff007c0c */ /* 0x000fda000bf05270 */
[----:B------:R-:W-:Y:S05]  /*37a0*/  @P0 BRA `(.L_x_32) ;  /* 0x00000004000c0947 */ /* 0x000fea0003800000 */
[----:B------:R-:W-:Y:S01]  /*37b0*/  ELECT P0, URZ, PT ;  /* 0x00000000003f782f */ /* 0x000fe20003800000 */
[----:B------:R-:W-:-:S12]  /*37c0*/  BSSY B0, `(.L_x_33) ;  /* 0x000002c000007945 */ /* 0x000fd80003800000 */
[----:B------:R-:W-:Y:S05]  /*37d0*/  @!P0 BRA `(.L_x_34) ;  /* 0x0000000000a88947 */ /* 0x000fea0003800000 */
[----:B--2---:R-:W1:Y:S08]  /*37e0*/  LDC.64 R6, c[0x0][0x820] ;  /* 0x00020800ff067b82 */ /* 0x004e700000000a00 */
[----:B------:R-:W2:Y:S01]  /*37f0*/  LDC.64 R4, c[0x0][0x818] ;  /* 0x00020600ff047b82 */ /* 0x000ea20000000a00 */
[----:B-1----:R-:W-:-:S06]  /*3800*/  IMAD.WIDE R6, R18, 0x8, R6 ;  /* 0x0000000812067825 */ /* 0x002fcc00078e0206 */
[----:B------:R-:W3:Y:S01]  /*3810*/  LDG.E.64 R6, desc[UR38][R6.64] ;  /* 0x0000002606067981 */ /* 0x000ee2000c1e1b00 */
[----:B--2---:R-:W-:-:S06]  /*3820*/  IMAD.WIDE R4, R18, 0x8, R4 ;  /* 0x0000000812047825 */ /* 0x004fcc00078e0204 */
[----:B------:R-:W2:Y:S01]  /*3830*/  LDG.E.64 R4, desc[UR38][R4.64] ;  /* 0x0000002604047981 */ /* 0x000ea2000c1e1b00 */
[----:B------:R-:W1:Y:S01]  /*3840*/  S2UR UR5, SR_CgaCtaId ;  /* 0x00000000000579c3 */ /* 0x000e620000008800 */
[----:B------:R-:W-:Y:S01]  /*3850*/  UISETP.NE.AND UP0, UPT, UR26, 0x1, UPT ;  /* 0x000000011a00788c */ /* 0x000fe2000bf05270 */
[----:B-----5:R-:W-:Y:S01]  /*3860*/  CS2R R10, SRZ ;  /* 0x00000000000a7805 */ /* 0x020fe2000001ff00 */
[----:B------:R-:W-:Y:S02]  /*3870*/  UMOV UR4, 0x400 ;  /* 0x0000040000047882 */ /* 0x000fe40000000000 */
[----:B-1----:R-:W-:-:S04]  /*3880*/  ULEA UR4, UR5, UR4, 0x18 ;  /* 0x0000000405047291 */ /* 0x002fc8000f8ec03f */
[----:B------:R-:W-:-:S03]  /*3890*/  UIADD3 UR5, UR4, 0x80, URZ ;  /* 0x0000008004057890 */ /* 0x000fc6000fffe03f */
[----:B------:R-:W-:-:S04]  /*38a0*/  @!UP0 UIADD3 UR5, UR4, URZ, URZ ;  /* 0x0000003f04058290 */ /* 0x000fc8000fffe03f */
[----:B------:R-:W-:-:S05]  /*38b0*/  UIADD3 UR4, UR5, 0x34780, URZ ;  /* 0x0003478005047890 */ /* 0x000fca000fffe03f */
[----:B------:R-:W1:Y:S01]  /*38c0*/  LDS R8, [UR5+0x3479c] ;  /* 0x03479c05ff087984 */ /* 0x000e620008000800 */
[----:B------:R-:W-:-:S03]  /*38d0*/  IMAD.U32 R20, RZ, RZ, UR4 ;  /* 0x00000004ff147e24 */ /* 0x000fc6000f8e00ff */
[----:B------:R-:W-:Y:S02]  /*38e0*/  STS [UR5+0x347b0], RZ ;  /* 0x0347b0ffff007988 */ /* 0x000fe40008000805 */
[----:B------:R-:W-:-:S05]  /*38f0*/  SHF.R.U64 R20, R20, 0x4, RZ ;  /* 0x0000000414147819 */ /* 0x000fca00000012ff */
[----:B------:R-:W-:Y:S04]  /*3900*/  STS [UR5+0x34790], R20 ;  /* 0x03479014ff007988 */ /* 0x000fe80008000805 */
[----:B------:R-:W-:Y:S01]  /*3910*/  STS [UR5+0x34794], R20 ;  /* 0x03479414ff007988 */ /* 0x000fe20008000805 */
[C---:B---3--:R-:W-:Y:S01]  /*3920*/  SHF.L.U64.HI R19, R6.reuse, 0x1, R7 ;  /* 0x0000000106137819 */ /* 0x048fe20000010207 */
[----:B------:R-:W-:-:S03]  /*3930*/  IMAD.SHL.U32 R6, R6, 0x2, RZ ;  /* 0x0000000206067824 */ /* 0x000fc600078e00ff */
[----:B------:R-:W-:-:S04]  /*3940*/  LOP3.LUT R19, R19, 0x1fffffff, RZ, 0xc0, !PT ;  /* 0x1fffffff13137812 */ /* 0x000fc800078ec0ff */
[----:B------:R-:W-:Y:S01]  /*3950*/  SHF.R.U32.HI R7, RZ, 0x4, R19 ;  /* 0x00000004ff077819 */ /* 0x000fe20000011613 */
[----:B--2---:R-:W-:Y:S03]  /*3960*/  STS.64 [UR5+0x34780], R4 ;  /* 0x03478004ff007988 */ /* 0x004fe60008000a05 */
[----:B-1----:R-:W-:-:S05]  /*3970*/  LOP3.LUT R8, R8, 0xf, R7, 0xb8, !PT ;  /* 0x0000000f08087812 */ /* 0x002fca00078eb807 */
[----:B------:R1:W-:Y:S04]  /*3980*/  STS [UR5+0x3479c], R8 ;  /* 0x03479c08ff007988 */ /* 0x0003e80008000805 */
[----:B------:R-:W2:Y:S01]  /*3990*/  LDS R7, [UR5+0x3479c] ;  /* 0x03479c05ff077984 */ /* 0x000ea20008000800 */
[----:B-1----:R-:W-:Y:S02]  /*39a0*/  IADD3 R8, R0, -0x1, RZ ;  /* 0xffffffff00087810 */ /* 0x002fe40007ffe0ff */
[----:B------:R-:W-:-:S04]  /*39b0*/  LOP3.LUT R0, R6, 0xfffffffe, RZ, 0xc0, !PT ;  /* 0xfffffffe06007812 */ /* 0x000fc800078ec0ff */
[----:B------:R-:W-:-:S05]  /*39c0*/  SHF.R.U64 R0, R0, 0x4, R19 ;  /* 0x0000000400007819 */ /* 0x000fca0000001213 */
[----:B------:R-:W-:Y:S01]  /*39d0*/  STS [UR5+0x3478c], R0 ;  /* 0x03478c00ff007988 */ /* 0x000fe20008000805 */
[----:B--2---:R-:W-:-:S05]  /*39e0*/  LOP3.LUT R7, R7, 0xf0, RZ, 0xb8, !PT ;  /* 0x000000f007077812 */ /* 0x004fca00078eb8ff */
[----:B------:R-:W-:Y:S04]  /*39f0*/  STS [UR5+0x3479c], R7 ;  /* 0x03479c07ff007988 */ /* 0x000fe80008000805 */
[----:B------:R-:W1:Y:S02]  /*3a00*/  LDS R9, [UR5+0x3479c] ;  /* 0x03479c05ff097984 */ /* 0x000e640008000800 */
[----:B-1----:R-:W-:Y:S01]  /*3a10*/  LOP3.LUT R21, R9, 0xf00, RZ, 0xb8, !PT ;  /* 0x00000f0009157812 */ /* 0x002fe200078eb8ff */
[----:B------:R-:W-:-:S04]  /*3a20*/  VIADD R9, R3, 0xffffffff ;  /* 0xffffffff03097836 */ /* 0x000fc80000000000 */
[----:B------:R-:W-:Y:S04]  /*3a30*/  STS.64 [UR5+0x34798], R20 ;  /* 0x03479814ff007988 */ /* 0x000fe80008000a05 */
[----:B------:R-:W1:Y:S04]  /*3a40*/  LDS R12, [UR5+0x3479c] ;  /* 0x03479c05ff0c7984 */ /* 0x000e680008000800 */
[----:B------:R3:W-:Y:S01]  /*3a50*/  STS.128 [UR5+0x347a0], R8 ;  /* 0x0347a008ff007988 */ /* 0x0007e20008000c05 */
[----:B-1----:R-:W-:-:S05]  /*3a60*/  LOP3.LUT R12, R12, 0xf000, RZ, 0xb8, !PT ;  /* 0x0000f0000c0c7812 */ /* 0x002fca00078eb8ff */
[----:B------:R3:W-:Y:S02]  /*3a70*/  STS [UR5+0x3479c], R12 ;  /* 0x03479c0cff007988 */ /* 0x0007e40008000805 */
.L_x_34:
[----:B------:R-:W-:Y:S05]  /*3a80*/  BSYNC B0 ;  /* 0x0000000000007941 */ /* 0x000fea0003800000 */
.L_x_33:
[----:B------:R-:W-:Y:S01]  /*3a90*/  ELECT P0, URZ, PT ;  /* 0x00000000003f782f */ /* 0x000fe20003800000 */
[----:B------:R-:W-:Y:S01]  /*3aa0*/  NOP ;  /* 0x0000000000007918 */ /* 0x000fe20000000000 */
[----:B------:R-:W-:Y:S11]  /*3ab0*/  BSSY B0, `(.L_x_35) ;  /* 0x0000004000007945 */ /* 0x000ff60003800000 */
[----:B------:R-:W-:Y:S05]  /*3ac0*/  @!P0 BRA `(.L_x_36) ;  /* 0x0000000000088947 */ /* 0x000fea0003800000 */
[----:B------:R0:W-:Y:S01]  /*3ad0*/  UTMACMDFLUSH ;  /* 0x00000000000079b7 */ /* 0x0001e20000000000 */
[----:B------:R-:W-:-:S04]  /*3ae0*/  DEPBAR.LE SB0, 0x0 ;  /* 0x000080000000791a */ /* 0x000fc80000000000 */
.L_x_36:
[----:B------:R-:W-:Y:S05]  /*3af0*/  BSYNC B0 ;  /* 0x0000000000007941 */ /* 0x000fea0003800000 */
.L_x_35:
[----:B------:R-:W1:Y:S01]  /*3b00*/  S2UR UR5, SR_CgaCtaId ;  /* 0x00000000000579c3 */ /* 0x000e620000008800 */
[----:B-----5:R-:W4:Y:S01]  /*3b10*/  S2R R0, SR_LANEID ;  /* 0x0000000000007919 */ /* 0x020f220000000000 */
[----:B------:R-:W-:Y:S01]  /*3b20*/  UISETP.NE.AND UP0, UPT, UR26, 0x1, UPT ;  /* 0x000000011a00788c */ /* 0x000fe2000bf05270 */
[----:B------:R-:W-:Y:S02]  /*3b30*/  UMOV UR4, 0x400 ;  /* 0x0000040000047882 */ /* 0x000fe40000000000 */
[----:B-1----:R-:W-:-:S04]  /*3b40*/  ULEA UR4, UR5, UR4, 0x18 ;  /* 0x0000000405047291 */ /* 0x002fc8000f8ec03f */
[----:B------:R-:W-:-:S04]  /*3b50*/  UIADD3 UR5, UR4, 0x80, URZ ;  /* 0x0000008004057890 */ /* 0x000fc8000fffe03f */
[----:B------:R-:W-:Y:S01]  /*3b60*/  @!UP0 UIADD3 UR5, UR4, URZ, URZ ;  /* 0x0000003f04058290 */ /* 0x000fe2000fffe03f */
[----:B----4-:R-:W-:-:S05]  /*3b70*/  IMAD.SHL.U32 R0, R0, 0x4, RZ ;  /* 0x0000000400007824 */ /* 0x010fca00078e00ff */
[----:B------:R-:W-:Y:S01]  /*3b80*/  IMAD.U32 R3, RZ, RZ, UR5 ;  /* 0x00000005ff037e24 */ /* 0x000fe2000f8e00ff */
[----:B--2---:R-:W-:-:S04]  /*3b90*/  IADD3 R4, P0, R0, UR36, RZ ;  /* 0x0000002400047c10 */ /* 0x004fc8000ff1e0ff */
[----:B------:R-:W-:Y:S01]  /*3ba0*/  IADD3 R3, R0, 0x34780, R3 ;  /* 0x0003478000037810 */ /* 0x000fe20007ffe003 */
[----:B------:R-:W-:-:S05]  /*3bb0*/  IMAD.X R5, RZ, RZ, UR37, P0 ;  /* 0x00000025ff057e24 */ /* 0x000fca00080e06ff */
[----:B------:R-:W1:Y:S04]  /*3bc0*/  LDS R3, [R3] ;  /* 0x0000000003037984 */ /* 0x000e680000000800 */
[----:B-1----:R1:W5:Y:S02]  /*3bd0*/  ATOMG.E.EXCH.STRONG.GPU PT, RZ, [R4], R3 ;  /* 0x0000000304ff73a8 */ /* 0x00236400041ee100 */
.L_x_32:
[----:B------:R-:W4:Y:S01]  /*3be0*/  S2UR UR58, SR_CgaCtaId ;  /* 0x00000000003a79c3 */ /* 0x000f220000008800 */
[----:B-----5:R-:W-:Y:S01]  /*3bf0*/  IMAD.SHL.U32 R0, R13, 0x40, RZ ;  /* 0x000000400d007824 */ /* 0x020fe200078e00ff */
[CC--:B-12---:R-:W-:Y:S01]  /*3c00*/  LEA.HI R4, R14.reuse, R13.reuse, RZ, 0x5 ;  /* 0x0000000d0e047211 */ /* 0x0c6fe200078f28ff */
[----:B------:R-:W-:Y:S01]  /*3c10*/  UMOV UR50, 0x400 ;  /* 0x0000040000327882 */ /* 0x000fe20000000000 */
[-C--:B------:R-:W-:Y:S01]  /*3c20*/  LEA.HI R14, R14, R13.reuse, RZ, 0x4 ;  /* 0x0000000d0e0e7211 */ /* 0x080fe200078f20ff */
[----:B------:R-:W-:Y:S01]  /*3c30*/  IMAD.SHL.U32 R15, R15, 0x8, RZ ;  /* 0x000000080f0f7824 */ /* 0x000fe200078e00ff */
[----:B------:R-:W-:Y:S01]  /*3c40*/  LOP3.LUT R3, R0, 0x40, RZ, 0xc0, !PT ;  /* 0x0000004000037812 */ /* 0x000fe200078ec0ff */
[----:B------:R-:W-:Y:S01]  /*3c50*/  UISETP.NE.AND UP1, UPT, UR26, 0x1, UPT ;  /* 0x000000011a00788c */ /* 0x000fe2000bf25270 */
[----:B------:R-:W-:Y:S01]  /*3c60*/  LEA.HI R0, R13, R13, RZ, 0x1 ;  /* 0x0000000d0d007211 */ /* 0x000fe200078f08ff */
[----:B------:R-:W-:Y:S01]  /*3c70*/  USHF.L.U32 UR48, UR18, 0x3, URZ ;  /* 0x0000000312307899 */ /* 0x000fe2000800063f */
[----:B------:R-:W-:Y:S01]  /*3c80*/  SHF.R.U32.HI R4, RZ, 0x1, R4 ;  /* 0x00000001ff047819 */ /* 0x000fe20000011604 */
[----:B------:R-:W-:Y:S01]  /*3c90*/  UISETP.NE.AND UP0, UPT, UR18, URZ, UPT ;  /* 0x0000003f1200728c */ /* 0x000fe2000bf05270 */
[----:B------:R-:W-:Y:S01]  /*3ca0*/  SHF.R.S32.HI R0, RZ, 0x1, R0 ;  /* 0x00000001ff007819 */ /* 0x000fe20000011400 */
[----:B------:R-:W-:Y:S01]  /*3cb0*/  ULOP3.LUT UR55, UR48, 0x8, URZ, 0xc0, !UPT ;  /* 0x0000000830377892 */ /* 0x000fe2000f8ec03f */
[----:B------:R-:W-:Y:S01]  /*3cc0*/  SHF.R.S32.HI R5, RZ, 0x4, R14 ;  /* 0x00000004ff057819 */ /* 0x000fe2000001140e */
[----:B------:R-:W-:Y:S01]  /*3cd0*/  USEL UR4, URZ, 0x1, UP0 ;  /* 0x000000013f047887 */ /* 0x000fe20008000000 */
[----:B------:R-:W-:Y:S01]  /*3ce0*/  LOP3.LUT R4, R3, 0x30, R4, 0xf8, !PT ;  /* 0x0000003003047812 */ /* 0x000fe200078ef804 */
[----:B------:R-:W-:Y:S01]  /*3cf0*/  IMAD.SHL.U32 R0, R0, 0x80, RZ ;  /* 0x0000008000007824 */ /* 0x000fe200078e00ff */
[----:B------:R-:W-:Y:S01]  /*3d00*/  LEA.HI R14, R14, R5, RZ, 0x1 ;  /* 0x000000050e0e7211 */ /* 0x000fe200078f08ff */
[----:B------:R-:W-:Y:S01]  /*3d10*/  VIADD R153, R13, 0x1f ;  /* 0x0000001f0d997836 */ /* 0x000fe20000000000 */
[----:B------:R-:W-:Y:S01]  /*3d20*/  LOP3.LUT R15, R4, 0x8, R15, 0xf8, !PT ;  /* 0x00000008040f7812 */ /* 0x000fe200078ef80f */
[----:B------:R-:W-:Y:S01]  /*3d30*/  IMAD.MOV.U32 R154, RZ, RZ, RZ ;  /* 0x000000ffff9a7224 */ /* 0x000fe200078e00ff */
[----:B------:R-:W-:Y:S01]  /*3d40*/  LOP3.LUT R0, R0, 0x180, RZ, 0xc0, !PT ;  /* 0x0000018000007812 */ /* 0x000fe200078ec0ff */
[----:B------:R-:W-:Y:S01]  /*3d50*/  IMAD.U32 R156, RZ, RZ, UR4 ;  /* 0x00000004ff9c7e24 */ /* 0x000fe2000f8e00ff */
[----:B----4-:R-:W-:Y:S01]  /*3d60*/  ULEA UR50, UR58, UR50, 0x18 ;  /* 0x000000323a327291 */ /* 0x010fe2000f8ec03f */
[----:B------:R-:W-:Y:S01]  /*3d70*/  LOP3.LUT R14, R14, 0x7ffffe, RZ, 0xc0, !PT ;  /* 0x007ffffe0e0e7812 */ /* 0x000fe200078ec0ff */
[----:B------:R-:W-:Y:S01]  /*3d80*/  ULOP3.LUT UR49, UR43, 0x1, URZ, 0xfc, !UPT ;  /* 0x000000012b317892 */ /* 0x000fe2000f8efc3f */
[----:B------:R-:W-:Y:S01]  /*3d90*/  LOP3.LUT R3, R0, R3, RZ, 0xfc, !PT ;  /* 0x0000000300037212 */ /* 0x000fe200078efcff */
[----:B------:R-:W-:-:S02]  /*3da0*/  UIADD3 UR51, UR50, 0x34530, URZ ;  /* 0x0003453032337890 */ /* 0x000fc4000fffe03f */
[----:B------:R-:W-:Y:S01]  /*3db0*/  IMAD.IADD R14, R5, 0x1, -R14 ;  /* 0x00000001050e7824 */ /* 0x000fe200078e0a0e */
[----:B------:R-:W-:Y:S01]  /*3dc0*/  SHF.R.U32.HI R3, RZ, 0x3, R3 ;  /* 0x00000003ff037819 */ /* 0x000fe20000011603 */
[----:B------:R-:W-:Y:S02]  /*3dd0*/  UIADD3 UR5, UR48, UR51, URZ ;  /* 0x0000003330057290 */ /* 0x000fe4000fffe03f */
[----:B------:R-:W-:Y:S01]  /*3de0*/  UIADD3 UR52, UR50, 0x80, URZ ;  /* 0x0000008032347890 */ /* 0x000fe2000fffe03f */
[----:B------:R-:W-:Y:S01]  /*3df0*/  LOP3.LUT R3, R3, R15, R0, 0x1e, !PT ;  /* 0x0000000f03037212 */ /* 0x000fe200078e1e00 */
[----:B------:R-:W-:Y:S01]  /*3e00*/  @!UP1 UIADD3 UR52, UR50, URZ, URZ ;  /* 0x0000003f32349290 */ /* 0x000fe2000fffe03f */
[----:B------:R-:W-:Y:S01]  /*3e10*/  IMAD.MOV.U32 R0, RZ, RZ, 0x1 ;  /* 0x00000001ff007424 */ /* 0x000fe200078e00ff */
[----:B------:R-:W-:Y:S01]  /*3e20*/  MOV R4, UR5 ;  /* 0x0000000500047c02 */ /* 0x000fe20008000f00 */
[----:B------:R-:W-:Y:S01]  /*3e30*/  ULOP3.LUT UR54, UR59, 0x1, URZ, 0xfc, !UPT ;  /* 0x000000013b367892 */ /* 0x000fe2000f8efc3f */
[----:B------:R-:W-:Y:S01]  /*3e40*/  IMAD R152, R14, 0x200, R3 ;  /* 0x000002000e987824 */ /* 0x000fe200078e0203 */
[----:B------:R-:W-:-:S02]  /*3e50*/  ULOP3.LUT UR56, UR61, 0x1, URZ, 0xfc, !UPT ;  /* 0x000000013d387892 */ /* 0x000fc4000f8efc3f */
[----:B------:R-:W-:Y:S02]  /*3e60*/  ULOP3.LUT UR57, UR48, 0x8, URZ, 0xc, !UPT ;  /* 0x0000000830397892 */ /* 0x000fe4000f8e0c3f */
[----:B------:R-:W-:Y:S02]  /*3e70*/  ULOP3.LUT UR55, UR55, 0x18, URZ, 0x3c, !UPT ;  /* 0x0000001837377892 */ /* 0x000fe4000f8e3c3f */
[----:B------:R-:W-:-:S12]  /*3e80*/  UIADD3 UR52, UR52, 0x34780, URZ ;  /* 0x0003478034347890 */ /* 0x000fd8000fffe03f */
.L_x_120:
[----:B--2---:R-:W1:Y:S02]  /*3e90*/  LDC.64 R4, c[0x0][0x290] ;  /* 0x0000a400ff047b82 */ /* 0x004e640000000a00 */
[----:B-1----:R-:W-:-:S05]  /*3ea0*/  IMAD.WIDE R4, R18, 0xc, R4 ;  /* 0x0000000c12047825 */ /* 0x002fca00078e0204 */
[----:B---3--:R-:W2:Y:S01]  /*3eb0*/  LDG.E R8, desc[UR38][R4.64+0x8] ;  /* 0x0000082604087981 */ /* 0x008ea2000c1e1900 */
[----:B------:R-:W-:Y:S01]  /*3ec0*/  SHF.L.U32 R7, R156, 0x1f, RZ ;  /* 0x0000001f9c077819 */ /* 0x000fe200000006ff */
[----:B------:R-:W-:Y:S02]  /*3ed0*/  IMAD.U32 R10, RZ, RZ, UR51 ;  /* 0x00000033ff0a7e24 */ /* 0x000fe4000f8e00ff */
[----:B------:R-:W-:Y:S02]  /*3ee0*/  IMAD.MOV.U32 R155, RZ, RZ, R18 ;  /* 0x000000ffff9b7224 */ /* 0x000fe400078e0012 */
[----:B------:R-:W1:Y:S01]  /*3ef0*/  SYNCS.PHASECHK.TRANS64.TRYWAIT P0, [R10+UR48], R7 ;  /* 0x000000070a0075a7 */ /* 0x000e620008000170 */
[----:B--2---:R-:W-:-:S05]  /*3f00*/  VIADD R3, R8, 0x7f ;  /* 0x0000007f08037836 */ /* 0x004fca0000000000 */
[----:B------:R-:W-:-:S04]  /*3f10*/  SHF.R.S32.HI R6, RZ, 0x1f, R3 ;  /* 0x0000001fff067819 */ /* 0x000fc80000011403 */
[----:B------:R-:W-:Y:S01]  /*3f20*/  LEA.HI R6, R6, R3, RZ, 0x7 ;  /* 0x0000000306067211 */ /* 0x000fe200078f38ff */
[----:B-1----:R-:W-:Y:S06]  /*3f30*/  @!P0 BRA `(.L_x_37) ;  /* 0x000000a800708947 */ /* 0x002fec0003800000 */
.L_x_276:
[----:B------:R-:W-:Y:S01]  /*3f40*/  ISETP.GE.AND P0, PT, R8, 0x1, PT ;  /* 0x000000010800780c */ /* 0x000fe20003f06270 */
[----:B------:R-:W-:Y:S01]  /*3f50*/  UMOV UR9, UR40 ;  /* 0x0000002800097c82 */ /* 0x000fe20008000000 */
[----:B------:R-:W-:Y:S01]  /*3f60*/  UMOV UR8, URZ ;  /* 0x0000003f00087c82 */ /* 0x000fe20008000000 */
[----:B------:R-:W-:Y:S01]  /*3f70*/  SHF.R.S32.HI R19, RZ, 0x1f, R18 ;  /* 0x0000001fff137819 */ /* 0x000fe20000011412 */
[----:B-1----:R-:W-:Y:S01]  /*3f80*/  IMAD.U32 R7, RZ, RZ, UR41 ;  /* 0x00000029ff077e24 */ /* 0x002fe2000f8e00ff */
[----:B------:R-:W-:Y:S02]  /*3f90*/  CS2R R86, SRZ ;  /* 0x0000000000567805 */ /* 0x000fe4000001ff00 */
[----:B------:R-:W-:Y:S02]  /*3fa0*/  CS2R R88, SRZ ;  /* 0x0000000000587805 */ /* 0x000fe4000001ff00 */
[----:B------:R-:W-:Y:S02]  /*3fb0*/  CS2R R90, SRZ ;  /* 0x00000000005a7805 */ /* 0x000fe4000001ff00 */
[----:B------:R-:W-:-:S02]  /*3fc0*/  CS2R R92, SRZ ;  /* 0x00000000005c7805 */ /* 0x000fc4000001ff00 */
[----:B------:R-:W-:Y:S02]  /*3fd0*/  CS2R R94, SRZ ;  /* 0x00000000005e7805 */ /* 0x000fe4000001ff00 */
[----:B------:R-:W-:Y:S02]  /*3fe0*/  CS2R R96, SRZ ;  /* 0x0000000000607805 */ /* 0x000fe4000001ff00 */
        /* <DEDUP_REMOVED lines=58> */
[----:B------:R-:W-:Y:S01]  /*4390*/  SHF.R.S32.HI R6, RZ, 0x7, R6 ;  /* 0x00000007ff067819 */ /* 0x000fe20000011406 */
[----:B------:R-:W-:Y:S06]  /*43a0*/  @!P0 BRA `(.L_x_38) ;  /* 0x0000000400348947 */ /* 0x000fec0003800000 */
[----:B------:R-:W-:-:S06]  /*43b0*/  UISETP.NE.AND UP0, UPT, UR49, 0x3, UPT ;  /* 0x000000033100788c */ /* 0x000fcc000bf05270 */
[----:B------:R-:W-:-:S13]  /*43c0*/  PLOP3.LUT P1, PT, PT, PT, UP0, 0x80, 0x0 ;  /* 0x000000000000781c */ /* 0x000fda0003f2f008 */
[----:B------:R-:W-:Y:S05]  /*43d0*/  @!P1 BRA `(.L_x_39) ;  /* 0x0000000000049947 */ /* 0x000fea0003800000 */
[----:B------:R-:W-:Y:S01]  /*43e0*/  BPT.TRAP 0x1 ;  /* 0x000000040000795c */ /* 0x000fe20000300000 */
.L_x_39:
[----:B------:R-:W-:Y:S01]  /*43f0*/  ULEA UR4, UR40, UR50, 0x3 ;  /* 0x0000003228047291 */ /* 0x000fe2000f8e183f */
[----:B------:R-:W-:-:S05]  /*4400*/  IMAD.U32 R3, RZ, RZ, UR41 ;  /* 0x00000029ff037e24 */ /* 0x000fca000f8e00ff */
[----:B------:R-:W-:-:S04]  /*4410*/  SHF.L.U32 R3, R3, 0x1f, RZ ;  /* 0x0000001f03037819 */ /* 0x000fc800000006ff */
[----:B------:R1:W2:Y:S01]  /*4420*/  SYNCS.PHASECHK.TRANS64.TRYWAIT P0, [UR4+0x34480], R3 ;  /* 0x03448003ff0075a7 */ /* 0x0002a20008000144 */
[----:B------:R-:W-:Y:S05]  /*4430*/  @!P1 BRA `(.L_x_40) ;  /* 0x0000000000049947 */ /* 0x000fea0003800000 */
[----:B------:R-:W-:Y:S01]  /*4440*/  BPT.TRAP 0x1 ;  /* 0x000000040000795c */ /* 0x000fe20000300000 */
.L_x_40:
[----:B--2---:R-:W-:Y:S05]  /*4450*/  @P0 BRA `(.L_x_41) ;  /* 0x0000000000080947 */ /* 0x004fea0003800000 */
[----:B------:R-:W2:Y:S02]  /*4460*/  SYNCS.PHASECHK.TRANS64.TRYWAIT P0, [UR4+0x34480], R3 ;  /* 0x03448003ff0075a7 */ /* 0x000ea40008000144 */
[----:B--2---:R-:W-:Y:S05]  /*4470*/  @!P0 BRA `(.L_x_42) ;  /* 0x000000a4003c8947 */ /* 0x004fea0003800000 */
.L_x_41:
[----:B------:R-:W-:Y:S01]  /*4480*/  UIADD3 UR5, UR50, 0x18000, URZ ;  /* 0x0001800032057890 */ /* 0x000fe2000fffe03f */
[----:B------:R-:W-:Y:S01]  /*4490*/  WARPGROUP.ARRIVE ;  /* 0x00000000000079c5 */ /* 0x000fe20000000000 */
[----:B------:R-:W-:Y:S02]  /*44a0*/  USHF.R.U32.HI UR4, URZ, 0x4, UR50 ;  /* 0x000000043f047899 */ /* 0x000fe40008011632 */
[----:B------:R-:W-:Y:S02]  /*44b0*/  USHF.R.U32.HI UR5, URZ, 0x4, UR5 ;  /* 0x000000043f057899 */ /* 0x000fe40008011605 */
[----:B------:R-:W-:Y:S02]  /*44c0*/  ULOP3.LUT UR4, UR4, 0x3fff, URZ, 0xc0, !UPT ;  /* 0x00003fff04047892 */ /* 0x000fe4000f8ec03f */
[----:B------:R-:W-:Y:S02]  /*44d0*/  ULOP3.LUT UR5, UR5, 0x3fff, URZ, 0xc0, !UPT ;  /* 0x00003fff05057892 */ /* 0x000fe4000f8ec03f */
[----:B------:R-:W-:-:S02]  /*44e0*/  ULOP3.LUT UR4, UR4, 0x10000, URZ, 0xfc, !UPT ;  /* 0x0001000004047892 */ /* 0x000fc4000f8efc3f */
[----:B------:R-:W-:Y:S02]  /*44f0*/  ULOP3.LUT UR5, UR5, 0x10000, URZ, 0xfc, !UPT ;  /* 0x0001000005057892 */ /* 0x000fe4000f8efc3f */
[----:B------:R-:W-:Y:S02]  /*4500*/  ULEA UR8, UR40, UR4, 0xa ;  /* 0x0000000428087291 */ /* 0x000fe4000f8e503f */
[----:B------:R-:W-:Y:S01]  /*4510*/  ULEA UR9, UR40, UR5, 0xa ;  /* 0x0000000528097291 */ /* 0x000fe2000f8e503f */
[----:B------:R-:W-:Y:S02]  /*4520*/  UMOV UR7, 0x40000040 ;  /* 0x4000004000077882 */ /* 0x000fe40000000000 */
[----:B------:R-:W-:Y:S02]  /*4530*/  UMOV UR5, 0x40000040 ;  /* 0x4000004000057882 */ /* 0x000fe40000000000 */
[----:B------:R-:W-:Y:S02]  /*4540*/  UMOV UR4, UR8 ;  /* 0x0000000800047c82 */ /* 0x000fe40008000000 */
[----:B------:R-:W-:-:S02]  /*4550*/  UMOV UR6, UR9 ;  /* 0x0000000900067c82 */ /* 0x000fc40008000000 */
[----:B------:R-:W-:Y:S01]  /*4560*/  QGMMA.64x128x32.F32.E4M3.E4M3 R88, gdesc[UR4], RZ, !UPT, gsb0 ;  /* 0x01e00000045879f3 */ /* 0x000fe2000c0008ff */
[----:B------:R-:W-:Y:S01]  /*4570*/  UIADD3 UR4, UR8, 0x200, URZ ;  /* 0x0000020008047890 */ /* 0x000fe2000fffe03f */
[----:B------:R-:W-:Y:S01]  /*4580*/  UMOV UR5, 0x40000040 ;  /* 0x4000004000057882 */ /* 0x000fe20000000000 */
[----:B------:R-:W-:Y:S02]  /*4590*/  WARPGROUP.DEPBAR.LE gsb0, 0x0 ;  /* 0x00008000000079c5 */ /* 0x000fe40000010000 */
[----:B------:R-:W-:-:S07]  /*45a0*/  WARPGROUP.ARRIVE ;  /* 0x00000000000079c5 */ /* 0x000fce0000000000 */
[----:B------:R-:W-:Y:S01]  /*45b0*/  QGMMA.64x128x32.F32.E4M3.E4M3 R24, gdesc[UR4], RZ, !UPT, gsb0 ;  /* 0x01e00000041879f3 */ /* 0x000fe2000c0008ff */
[----:B------:R-:W-:Y:S02]  /*45c0*/  UIADD3 UR4, UR8, 0x2, URZ ;  /* 0x0000000208047890 */ /* 0x000fe4000fffe03f */
[----:B------:R-:W-:Y:S01]  /*45d0*/  UIADD3 UR6, UR9, 0x2, URZ ;  /* 0x0000000209067890 */ /* 0x000fe2000fffe03f */
[----:B------:R-:W-:Y:S01]  /*45e0*/  UMOV UR5, 0x40000040 ;  /* 0x4000004000057882 */ /* 0x000fe20000000000 */
[----:B------:R-:W-:Y:S01]  /*45f0*/  UMOV UR7, 0x40000040 ;  /* 0x4000004000077882 */ /* 0x000fe20000000000 */
[----:B------:R-:W-:Y:S02]  /*4600*/  WARPGROUP.DEPBAR.LE gsb0, 0x0 ;  /* 0x00008000000079c5 */ /* 0x000fe40000010000 */
[----:B------:R-:W-:-:S06]  /*4610*/  WARPGROUP.ARRIVE ;  /* 0x00000000000079c5 */ /* 0x000fcc0000000000 */
[----:B------:R-:W-:Y:S01]  /*4620*/  QGMMA.64x128x32.F32.E4M3.E4M3 R88, gdesc[UR4], R88, gsb0 ;  /* 0x01e00000045879f3 */ /* 0x000fe20008000858 */
[----:B------:R-:W-:Y:S01]  /*4630*/  UIADD3 UR4, UR8, 0x202, URZ ;  /* 0x0000020208047890 */ /* 0x000fe2000fffe03f */
[----:B------:R-:W-:Y:S01]  /*4640*/  UMOV UR5, 0x40000040 ;  /* 0x4000004000057882 */ /* 0x000fe20000000000 */
[----:B------:R-:W-:Y:S02]  /*4650*/  WARPGROUP.DEPBAR.LE gsb0, 0x0 ;  /* 0x00008000000079c5 */ /* 0x000fe40000010000 */
[----:B------:R-:W-:-:S07]  /*4660*/  WARPGROUP.ARRIVE ;  /* 0x00000000000079c5 */ /* 0x000fce0000000000 */
[----:B------:R-:W-:Y:S01]  /*4670*/  QGMMA.64x128x32.F32.E4M3.E4M3 R24, gdesc[UR4], R24, gsb0 ;  /* 0x01e00000041879f3 */ /* 0x000fe20008000818 */
        /* <DEDUP_REMOVED lines=16> */
[----:B------:R-:W-:-:S04]  /*4780*/  UIADD3 UR9, UR40, 0x1, URZ ;  /* 0x0000000128097890 */ /* 0x000fc8000fffe03f */
[----:B------:R-:W-:-:S04]  /*4790*/  UISETP.NE.AND UP0, UPT, UR9, 0x6, UPT ;  /* 0x000000060900788c */ /* 0x000fc8000bf05270 */
[----:B------:R-:W-:Y:S01]  /*47a0*/  USEL UR9, UR9, URZ, UP0 ;  /* 0x0000003f09097287 */ /* 0x000fe20008000000 */
[----:B------:R-:W-:Y:S02]  /*47b0*/  WARPGROUP.DEPBAR.LE gsb0, 0x0 ;  /* 0x00008000000079c5 */ /* 0x000fe40000010000 */
[----:B------:R-:W-:-:S06]  /*47c0*/  WARPGROUP.ARRIVE ;  /* 0x00000000000079c5 */ /* 0x000fcc0000000000 */
[----:B------:R-:W-:Y:S01]  /*47d0*/  QGMMA.64x128x32.F32.E4M3.E4M3 R88, gdesc[UR4], R88, gsb0 ;  /* 0x01e00000045879f3 */ /* 0x000fe20008000858 */
[----:B------:R-:W-:Y:S01]  /*47e0*/  UIADD3 UR4, UR8, 0x206, URZ ;  /* 0x0000020608047890 */ /* 0x000fe2000fffe03f */
[----:B------:R-:W-:Y:S02]  /*47f0*/  UMOV UR5, 0x40000040 ;  /* 0x4000004000057882 */ /* 0x000fe40000000000 */
[----:B------:R-:W-:Y:S01]  /*4800*/  UMOV UR8, 0x1 ;  /* 0x0000000100087882 */ /* 0x000fe20000000000 */
[----:B------:R-:W-:Y:S02]  /*4810*/  WARPGROUP.DEPBAR.LE gsb0, 0x0 ;  /* 0x00008000000079c5 */ /* 0x000fe40000010000 */
[----:B------:R-:W-:-:S06]  /*4820*/  WARPGROUP.ARRIVE ;  /* 0x00000000000079c5 */ /* 0x000fcc0000000000 */
[----:B------:R-:W-:Y:S01]  /*4830*/  QGMMA.64x128x32.F32.E4M3.E4M3 R24, gdesc[UR4], R24, gsb0 ;  /* 0x01e00000041879f3 */ /* 0x000fe20008000818 */
[----:B------:R-:W-:-:S04]  /*4840*/  USEL UR4, URZ, 0x1, UP0 ;  /* 0x000000013f047887 */ /* 0x000fc80008000000 */
[----:B------:R-:W-:-:S06]  /*4850*/  ULOP3.LUT UR4, UR41, UR4, URZ, 0x3c, !UPT ;  /* 0x0000000429047292 */ /* 0x000fcc000f8e3c3f */
[----:B------:R-:W-:Y:S01]  /*4860*/  MOV R7, UR4 ;  /* 0x0000000400077c02 */ /* 0x000fe20008000f00 */
[----:B------:R-:W-:-:S06]  /*4870*/  WARPGROUP.DEPBAR.LE gsb0, 0x0 ;  /* 0x00008000000079c5 */ /* 0x000fcc0000010000 */
.L_x_38:
[----:B-12---:R-:W-:-:S05]  /*4880*/  VIMNMX R3, R6, 0x1, PT ;  /* 0x0000000106037848 */ /* 0x006fca0003fe0100 */
[----:B------:R-:W-:-:S05]  /*4890*/  IMAD.IADD R6, R6, 0x1, -R3 ;  /* 0x0000000106067824 */ /* 0x000fca00078e0a03 */
[----:B------:R-:W-:-:S13]  /*48a0*/  ISETP.GE.AND P0, PT, R6, 0x1, PT ;  /* 0x000000010600780c */ /* 0x000fda0003f06270 */
[----:B------:R-:W-:Y:S05]  /*48b0*/  @!P0 BRA `(.L_x_43) ;  /* 0x0000000400788947 */ /* 0x000fea0003800000 */
[----:B------:R-:W-:Y:S02]  /*48c0*/  IMAD.MOV.U32 R3, RZ, RZ, R6 ;  /* 0x000000ffff037224 */ /* 0x000fe400078e0006 */
[----:B------:R-:W-:-:S07]  /*48d0*/  IMAD.U32 R4, RZ, RZ, UR40 ;  /* 0x00000028ff047e24 */ /* 0x000fce000f8e00ff */
.L_x_50:
[----:B------:R-:W-:-:S06]  /*48e0*/  UISETP.NE.AND UP0, UPT, UR49, 0x3, UPT ;  /* 0x000000033100788c */ /* 0x000fcc000bf05270 */
[----:B------:R-:W-:-:S13]  /*48f0*/  PLOP3.LUT P1, PT, PT, PT, UP0, 0x80, 0x0 ;  /* 0x000000000000781c */ /* 0x000fda0003f2f008 */
[----:B------:R-:W-:Y:S05]  /*4900*/  @!P1 BRA `(.L_x_44) ;  /* 0x0000000000049947 */ /* 0x000fea0003800000 */
[----:B------:R-:W-:Y:S01]  /*4910*/  BPT.TRAP 0x1 ;  /* 0x000000040000795c */ /* 0x000fe20000300000 */
.L_x_44:
[----:B------:R-:W-:Y:S01]  /*4920*/  ULEA UR4, UR9, UR50, 0x3 ;  /* 0x0000003209047291 */ /* 0x000fe2000f8e183f */
[----:B------:R-:W-:-:S08]  /*4930*/  SHF.L.U32 R5, R7, 0x1f, RZ ;  /* 0x0000001f07057819 */ /* 0x000fd000000006ff */
[----:B------:R1:W2:Y:S01]  /*4940*/  SYNCS.PHASECHK.TRANS64.TRYWAIT P0, [UR4+0x34480], R5 ;  /* 0x03448005ff0075a7 */ /* 0x0002a20008000144 */
[----:B------:R-:W-:Y:S05]  /*4950*/  @!P1 BRA `(.L_x_45) ;  /* 0x0000000000049947 */ /* 0x000fea0003800000 */
[----:B------:R-:W-:Y:S01]  /*4960*/  BPT.TRAP 0x1 ;  /* 0x000000040000795c */ /* 0x000fe20000300000 */
.L_x_45:
[----:B--2---:R-:W-:Y:S05]  /*4970*/  @P0 BRA `(.L_x_46) ;  /* 0x0000000000080947 */ /* 0x004fea0003800000 */
[----:B------:R-:W2:Y:S02]  /*4980*/  SYNCS.PHASECHK.TRANS64.TRYWAIT P0, [UR4+0x34480], R5 ;  /* 0x03448005ff0075a7 */ /* 0x000ea40008000144 */
[----:B--2---:R-:W-:Y:S05]  /*4990*/  @!P0 BRA `(.L_x_47) ;  /* 0x000000a0000c8947 */ /* 0x004fea0003800000 */
.L_x_46:
        /* <DEDUP_REMOVED lines=8> */
[----:B------:R-:W-:Y:S02]  /*4a20*/  UISETP.NE.U32.AND UP0, UPT, UR8, URZ, UPT ;  /* 0x0000003f0800728c */ /* 0x000fe4000bf05070 */
[----:B------:R-:W-:Y:S02]  /*4a30*/  ULEA UR10, UR9, UR4, 0xa ;  /* 0x00000004090a7291 */ /* 0x000fe4000f8e503f */
[----:B------:R-:W-:Y:S01]  /*4a40*/  ULEA UR11, UR9, UR5, 0xa ;  /* 0x00000005090b7291 */ /* 0x000fe2000f8e503f */
[----:B------:R-:W-:Y:S02]  /*4a50*/  UMOV UR7, 0x40000040 ;  /* 0x4000004000077882 */ /* 0x000fe40000000000 */
[----:B------:R-:W-:Y:S02]  /*4a60*/  UMOV UR5, 0x40000040 ;  /* 0x4000004000057882 */ /* 0x000fe40000000000 */
[----:B------:R-:W-:-:S02]  /*4a70*/  UMOV UR4, UR10 ;  /* 0x0000000a00047c82 */ /* 0x000fc40008000000 */
[----:B------:R-:W-:Y:S02]  /*4a80*/  UMOV UR6, UR11 ;  /* 0x0000000b00067c82 */ /* 0x000fe40008000000 */
[----:B------:R-:W-:Y:S01]  /*4a90*/  QGMMA.64x128x32.F32.E4M3.E4M3 R88, gdesc[UR4], R88, UP0, gsb0 ;  /* 0x01e00000045879f3 */ /* 0x000fe2000b800858 */
[----:B------:R-:W-:Y:S01]  /*4aa0*/  UIADD3 UR4, UR10, 0x200, URZ ;  /* 0x000002000a047890 */ /* 0x000fe2000fffe03f */
[----:B------:R-:W-:Y:S01]  /*4ab0*/  UMOV UR5, 0x40000040 ;  /* 0x4000004000057882 */ /* 0x000fe20000000000 */
[----:B------:R-:W-:Y:S02]  /*4ac0*/  WARPGROUP.DEPBAR.LE gsb0, 0x0 ;  /* 0x00008000000079c5 */ /* 0x000fe40000010000 */
[----:B------:R-:W-:-:S07]  /*4ad0*/  WARPGROUP.ARRIVE ;  /* 0x00000000000079c5 */ /* 0x000fce0000000000 */
[----:B------:R-:W-:Y:S01]  /*4ae0*/  QGMMA.64x128x32.F32.E4M3.E4M3 R24, gdesc[UR4], R24, UP0, gsb0 ;  /* 0x01e00000041879f3 */ /* 0x000fe2000b800818 */
[----:B------:R-:W-:Y:S02]  /*4af0*/  UIADD3 UR4, UR10, 0x2, URZ ;  /* 0x000000020a047890 */ /* 0x000fe4000fffe03f */
[----:B------:R-:W-:Y:S01]  /*4b00*/  UIADD3 UR6, UR11, 0x2, URZ ;  /* 0x000000020b067890 */ /* 0x000fe2000fffe03f */
[----:B------:R-:W-:Y:S01]  /*4b10*/  UMOV UR5, 0x40000040 ;  /* 0x4000004000057882 */ /* 0x000fe20000000000 */
[----:B------:R-:W-:Y:S01]  /*4b20*/  UMOV UR7, 0x40000040 ;  /* 0x4000004000077882 */ /* 0x000fe20000000000 */
[----:B------:R-:W-:Y:S02]  /*4b30*/  WARPGROUP.DEPBAR.LE gsb0, 0x0 ;  /* 0x00008000000079c5 */ /* 0x000fe40000010000 */
[----:B------:R-:W-:-:S06]  /*4b40*/  WARPGROUP.ARRIVE ;  /* 0x00000000000079c5 */ /* 0x000fcc0000000000 */
        /* <DEDUP_REMOVED lines=29> */
[----:B------:R-:W-:Y:S03]  /*4d20*/  QGMMA.64x128x32.F32.E4M3.E4M3 R24, gdesc[UR4], R24, UP0, gsb0 ;  /* 0x01e00000041879f3 */ /* 0x000fe6000b800818 */
[----:B------:R-:W-:Y:S02]  /*4d30*/  WARPGROUP.DEPBAR.LE gsb0, 0x0 ;  /* 0x00008000000079c5 */ /* 0x000fe40000010000 */
[----:B------:R-:W-:Y:S05]  /*4d40*/  @!P1 BRA `(.L_x_48) ;  /* 0x0000000000049947 */ /* 0x000fea0003800000 */
[----:B------:R-:W-:Y:S01]  /*4d50*/  BPT.TRAP 0x1 ;  /* 0x000000040000795c */ /* 0x000fe20000300000 */
.L_x_48:
[----:B------:R-:W-:Y:S01]  /*4d60*/  ISETP.NE.AND P0, PT, R23, RZ, PT ;  /* 0x000000ff1700720c */ /* 0x000fe20003f05270 */
[----:B------:R-:W-:-:S12]  /*4d70*/  UISETP.GT.U32.AND UP0, UPT, UR43, 0x1, UPT ;  /* 0x000000012b00788c */ /* 0x000fd8000bf04070 */
[----:B-12---:R-:W-:-:S05]  /*4d80*/  @P0 LEA R5, R4, UR50, 0x3 ;  /* 0x0000003204050c11 */ /* 0x006fca000f8e18ff */
[----:B------:R-:W-:-:S05]  /*4d90*/  @P0 VIADD R5, R5, 0x344b0 ;  /* 0x000344b005050836 */ /* 0x000fca0000000000 */
[----:B------:R-:W-:-:S04]  /*4da0*/  @P0 PRMT R5, R22, 0x654, R5 ;  /* 0x0000065416050816 */ /* 0x000fc80000000005 */
[----:B------:R1:W-:Y:S01]  /*4db0*/  @P0 SYNCS.ARRIVE.TRANS64.RED.A1T0 RZ, [R5+URZ], RZ ;  /* 0x000000ff05ff09a7 */ /* 0x0003e2000810043f */
[----:B------:R-:W-:-:S13]  /*4dc0*/  PLOP3.LUT P0, PT, PT, PT, UP0, 0x80, 0x0 ;  /* 0x000000000000781c */ /* 0x000fda0003f0f008 */
[----:B-1----:R-:W-:Y:S05]  /*4dd0*/  @P0 BRA `(.L_x_49) ;  /* 0x0000000000040947 */ /* 0x002fea0003800000 */
[----:B------:R-:W-:Y:S01]  /*4de0*/  BPT.TRAP 0x1 ;  /* 0x000000040000795c */ /* 0x000fe20000300000 */
.L_x_49:
[----:B------:R-:W-:Y:S01]  /*4df0*/  UIADD3 UR9, UR9, 0x1, URZ ;  /* 0x0000000109097890 */ /* 0x000fe2000fffe03f */
[C---:B------:R-:W-:Y:S01]  /*4e00*/  ISETP.GT.AND P1, PT, R3.reuse, 0x1, PT ;  /* 0x000000010300780c */ /* 0x040fe20003f24270 */
[----:B------:R-:W-:Y:S02]  /*4e10*/  VIADD R4, R4, 0x1 ;  /* 0x0000000104047836 */ /* 0x000fe40000000000 */
[----:B------:R-:W-:Y:S01]  /*4e20*/  UISETP.NE.AND UP0, UPT, UR9, 0x6, UPT ;  /* 0x000000060900788c */ /* 0x000fe2000bf05270 */
[----:B------:R-:W-:Y:S02]  /*4e30*/  VIADD R3, R3, 0xffffffff ;  /* 0xffffffff03037836 */ /* 0x000fe40000000000 */
[C---:B------:R-:W-:Y:S01]  /*4e40*/  ISETP.NE.AND P0, PT, R4.reuse, 0x6, PT ;  /* 0x000000060400780c */ /* 0x040fe20003f05270 */
[----:B------:R-:W-:Y:S02]  /*4e50*/  USEL UR4, URZ, 0x1, UP0 ;  /* 0x000000013f047887 */ /* 0x000fe40008000000 */
[----:B------:R-:W-:Y:S01]  /*4e60*/  USEL UR9, UR9, URZ, UP0 ;  /* 0x0000003f09097287 */ /* 0x000fe20008000000 */
[----:B------:R-:W-:-:S03]  /*4e70*/  SEL R4, R4, RZ, P0 ;  /* 0x000000ff04047207 */ /* 0x000fc60000000000 */
[----:B------:R-:W-:Y:S01]  /*4e80*/  LOP3.LUT R7, R7, UR4, RZ, 0x3c, !PT ;  /* 0x0000000407077c12 */ /* 0x000fe2000f8e3cff */
[----:B------:R-:W-:Y:S07]  /*4e90*/  @P1 BRA `(.L_x_50) ;  /* 0xfffffff800901947 */ /* 0x000fee000383ffff */
.L_x_43:
[----:B------:R-:W-:Y:S01]  /*4ea0*/  ISETP.GE.AND P0, PT, R8, 0x1, PT ;  /* 0x000000010800780c */ /* 0x000fe20003f06270 */
[----:B------:R-:W-:-:S04]  /*4eb0*/  IMAD.U32 R3, RZ, RZ, UR57 ;  /* 0x00000039ff037e24 */ /* 0x000fc8000f8e00ff */
[----:B------:R1:W-:Y:S08]  /*4ec0*/  SYNCS.ARRIVE.TRANS64.A1T0 RZ, [R3+UR51], RZ ;  /* 0x000000ff03ff79a7 */ /* 0x0003f00008100033 */
[----:B-1----:R-:W-:Y:S05]  /*4ed0*/  @!P0 BRA `(.L_x_51) ;  /* 0x0000000000448947 */ /* 0x002fea0003800000 */
[----:B------:R-:W-:-:S06]  /*4ee0*/  UISETP.NE.AND UP0, UPT, UR49, 0x3, UPT ;  /* 0x000000033100788c */ /* 0x000fcc000bf05270 */
[----:B------:R-:W-:-:S13]  /*4ef0*/  PLOP3.LUT P0, PT, PT, PT, UP0, 0x80, 0x0 ;  /* 0x000000000000781c */ /* 0x000fda0003f0f008 */
[----:B------:R-:W-:Y:S05]  /*4f00*/  @!P0 BRA `(.L_x_52) ;  /* 0x0000000000048947 */ /* 0x000fea0003800000 */
[----:B------:R-:W-:Y:S01]  /*4f10*/  BPT.TRAP 0x1 ;  /* 0x000000040000795c */ /* 0x000fe20000300000 */
.L_x_52:
[----:B------:R-:W-:Y:S01]  /*4f20*/  ISETP.NE.AND P0, PT, R23, RZ, PT ;  /* 0x000000ff1700720c */ /* 0x000fe20003f05270 */
[----:B------:R-:W-:-:S12]  /*4f30*/  UISETP.GT.U32.AND UP0, UPT, UR43, 0x1, UPT ;  /* 0x000000012b00788c */ /* 0x000fd8000bf04070 */
[----:B------:R-:W-:-:S04]  /*4f40*/  @P0 VIADD R3, R6, UR40 ;  /* 0x0000002806030c36 */ /* 0x000fc80008000000 */
[----:B------:R-:W-:-:S05]  /*4f50*/  @P0 IMAD.WIDE.U32 R4, R3, -0x55555555, RZ ;  /* 0xaaaaaaab03040825 */ /* 0x000fca00078e00ff */
[----:B------:R-:W-:-:S05]  /*4f60*/  @P0 SHF.R.U32.HI R4, RZ, 0x2, R5 ;  /* 0x00000002ff040819 */ /* 0x000fca0000011605 */
[----:B------:R-:W-:-:S05]  /*4f70*/  @P0 IMAD R3, R4, -0x6, R3 ;  /* 0xfffffffa04030824 */ /* 0x000fca00078e0203 */
[----:B------:R-:W-:-:S05]  /*4f80*/  @P0 LEA R3, R3, UR50, 0x3 ;  /* 0x0000003203030c11 */ /* 0x000fca000f8e18ff */
[----:B------:R-:W-:-:S05]  /*4f90*/  @P0 VIADD R3, R3, 0x344b0 ;  /* 0x000344b003030836 */ /* 0x000fca0000000000 */
[----:B------:R-:W-:-:S04]  /*4fa0*/  @P0 PRMT R3, R22, 0x654, R3 ;  /* 0x0000065416030816 */ /* 0x000fc80000000003 */
[----:B------:R1:W-:Y:S01]  /*4fb0*/  @P0 SYNCS.ARRIVE.TRANS64.RED.A1T0 RZ, [R3+URZ], RZ ;  /* 0x000000ff03ff09a7 */ /* 0x0003e2000810043f */
[----:B------:R-:W-:-:S13]  /*4fc0*/  PLOP3.LUT P0, PT, PT, PT, UP0, 0x80, 0x0 ;  /* 0x000000000000781c */ /* 0x000fda0003f0f008 */
[----:B-1----:R-:W-:Y:S05]  /*4fd0*/  @P0 BRA `(.L_x_51) ;  /* 0x0000000000040947 */ /* 0x002fea0003800000 */
[----:B------:R-:W-:Y:S01]  /*4fe0*/  BPT.TRAP 0x1 ;  /* 0x000000040000795c */ /* 0x000fe20000300000 */
.L_x_51:
[----:B------:R-:W-:Y:S02]  /*4ff0*/  SHF.L.U32 R3, R156, 0x1f, RZ ;  /* 0x0000001f9c037819 */ /* 0x000fe400000006ff */
[----:B------:R-:W-:Y:S02]  /*5000*/  R2UR UR4, R8 ;  /* 0x00000000080472ca */ /* 0x000fe400000e0000 */
[----:B------:R-:W1:Y:S11]  /*5010*/  SYNCS.PHASECHK.TRANS64.TRYWAIT P0, [R10+UR48+0x10], R3 ;  /* 0x000010030a0075a7 */ /* 0x000e760008000170 */
[----:B------:R-:W-:-:S04]  /*5020*/  UIADD3 UR4, UR4, 0x7f, URZ ;  /* 0x0000007f04047890 */ /* 0x000fc8000fffe03f */
[----:B------:R-:W-:-:S04]  /*5030*/  USHF.R.S32.HI UR5, URZ, 0x1f, UR4 ;  /* 0x0000001f3f057899 */ /* 0x000fc80008011404 */
[----:B------:R-:W-:-:S04]  /*5040*/  ULEA.HI UR5, UR5, UR4, URZ, 0x7 ;  /* 0x0000000405057291 */ /* 0x000fc8000f8f383f */
[----:B------:R-:W-:Y:S01]  /*5050*/  USHF.R.S32.HI UR5, URZ, 0x7, UR5 ;  /* 0x000000073f057899 */ /* 0x000fe20008011405 */
[----:B-1----:R-:W-:Y:S11]  /*5060*/  @!P0 BRA `(.L_x_53) ;  /* 0x0000009800708947 */ /* 0x002ff60003800000 */
.L_x_277:
[----:B------:R-:W-:Y:S01]  /*5070*/  UIADD3 UR40, UR5, UR40, URZ ;  /* 0x0000002805287290 */ /* 0x000fe2000fffe03f */
[----:B------:R-:W-:Y:S01]  /*5080*/  LOP3.LUT P0, RZ, R0, 0xff, RZ, 0xc0, !PT ;  /* 0x000000ff00ff7812 */ /* 0x000fe2000780c0ff */
[----:B------:R-:W-:Y:S02]  /*5090*/  UISETP.GE.U32.AND UP1, UPT, UR5, 0x6, UPT ;  /* 0x000000060500788c */ /* 0x000fe4000bf26070 */
[----:B------:R-:W-:-:S04]  /*50a0*/  UISETP.GT.U32.AND UP0, UPT, UR40, 0x5, UPT ;  /* 0x000000052800788c */ /* 0x000fc8000bf04070 */
[----:B------:R-:W-:Y:S02]  /*50b0*/  UISETP.LT.U32.AND UP0, UPT, UR5, 0x6, UP0 ;  /* 0x000000060500788c */ /* 0x000fe40008701070 */
[----:B------:R-:W-:Y:S02]  /*50c0*/  UIMAD.WIDE.U32 UR4, UR40, -0x55555555, URZ ;  /* 0xaaaaaaab280478a5 */ /* 0x000fe4000f8e003f */
[----:B------:R-:W-:Y:S02]  /*50d0*/  USEL UR6, URZ, 0x1, !UP0 ;  /* 0x000000013f067887 */ /* 0x000fe4000c000000 */
[----:B------:R-:W-:Y:S02]  /*50e0*/  USHF.R.U32.HI UR4, URZ, 0x2, UR5 ;  /* 0x000000023f047899 */ /* 0x000fe40008011605 */
[----:B------:R-:W-:Y:S02]  /*50f0*/  ULOP3.LUT UR41, UR41, UR6, URZ, 0x3c, !UPT ;  /* 0x0000000629297292 */ /* 0x000fe4000f8e3c3f */
[----:B------:R-:W-:-:S02]  /*5100*/  UIMAD UR40, UR4, -0x6, UR40 ;  /* 0xfffffffa042878a4 */ /* 0x000fc4000f8e0228 */
[----:B------:R-:W-:Y:S01]  /*5110*/  @UP1 ULOP3.LUT UR41, UR41, 0x1, UR4, 0x78, !UPT ;  /* 0x0000000129291892 */ /* 0x000fe2000f8e7804 */
[----:B------:R-:W-:Y:S11]  /*5120*/  @!P0 BRA `(.L_x_54) ;  /* 0x00000000000c8947 */ /* 0x000ff60003800000 */
[----:B------:R-:W-:-:S04]  /*5130*/  DEPBAR {5,4,3,2,1,0} ;  /* 0x0000003f0000791a */ /* 0x000fc80000000000 */
[----:B------:R2:W-:Y:S02]  /*5140*/  UTMACCTL.IV [UR36] ;  /* 0x00000000240079b9 */ /* 0x0005e40008000000 */
[----:B--2---:R-:W-:Y:S01]  /*5150*/  NOP ;  /* 0x0000000000007918 */ /* 0x004fe20000000000 */
.L_x_54:
[----:B------:R-:W-:Y:S01]  /*5160*/  UIADD3 UR4, UR50, 0x30000, URZ ;  /* 0x0003000032047890 */ /* 0x000fe2000fffe03f */
[----:B------:R-:W-:Y:S02]  /*5170*/  R2UR UR45, R16 ;  /* 0x00000000102d72ca */ /* 0x000fe400000e0000 */
[----:B------:R-:W-:Y:S01]  /*5180*/  R2UR UR46, R17 ;  /* 0x00000000112e72ca */ /* 0x000fe200000e0000 */
[----:B------:R-:W-:-:S06]  /*5190*/  ULOP3.LUT UP0, URZ, UR4, 0x3ff, URZ, 0xc0, !UPT ;  /* 0x000003ff043f7892 */ /* 0x000fcc000f80c03f */
[----:B------:R-:W-:-:S04]  /*51a0*/  PLOP3.LUT P0, PT, PT, PT, UP0, 0x80, 0x0 ;  /* 0x000000000000781c */ /* 0x000fc80003f0f008 */
[----:B------:R-:W-:Y:S02]  /*51b0*/  USHF.L.U32 UR45, UR45, 0x7, URZ ;  /* 0x000000072d2d7899 */ /* 0x000fe4000800063f */
[----:B------:R-:W-:-:S07]  /*51c0*/  USHF.L.U32 UR46, UR46, 0x7, URZ ;  /* 0x000000072e2e7899 */ /* 0x000fce000800063f */
[----:B------:R-:W-:Y:S05]  /*51d0*/  @!P0 BRA `(.L_x_55) ;  /* 0x00000000007c8947 */ /* 0x000fea0003800000 */
[----:B------:R-:W-:Y:S01]  /*51e0*/  MOV R16, 0x0 ;  /* 0x0000000000107802 */ /* 0x000fe20000000f00 */
[----:B------:R-:W-:Y:S01]  /*51f0*/  ULDC.64 UR4, c[0x4][0x68] ;  /* 0x01001a0000047ab9 */ /* 0x000fe20000000a00 */
[----:B------:R-:W-:Y:S01]  /*5200*/  ULDC.64 UR6, c[0x4][0x8] ;  /* 0x0100020000067ab9 */ /* 0x000fe20000000a00 */
[----:B-1----:R-:W-:Y:S01]  /*5210*/  MOV R4, UR4 ;  /* 0x0000000400047c02 */ /* 0x002fe20008000f00 */
[----:B------:R1:W2:Y:S01]  /*5220*/  LDC.64 R14, c[0x4][R16] ;  /* 0x01000000100e7b82 */ /* 0x0002a20000000a00 */
[----:B------:R-:W-:Y:S01]  /*5230*/  IMAD.U32 R5, RZ, RZ, UR5 ;  /* 0x00000005ff057e24 */ /* 0x000fe2000f8e00ff */
[----:B------:R-:W-:Y:S01]  /*5240*/  ULDC.64 UR4, c[0x4][0x70] ;  /* 0x01001c0000047ab9 */ /* 0x000fe20000000a00 */
[----:B------:R-:W-:Y:S02]  /*5250*/  IMAD.U32 R10, RZ, RZ, UR6 ;  /* 0x00000006ff0a7e24 */ /* 0x000fe4000f8e00ff */
[----:B------:R-:W-:Y:S02]  /*5260*/  IMAD.U32 R6, RZ, RZ, UR4 ;  /* 0x00000004ff067e24 */ /* 0x000fe4000f8e00ff */
[----:B------:R-:W-:-:S02]  /*5270*/  IMAD.U32 R7, RZ, RZ, UR5 ;  /* 0x00000005ff077e24 */ /* 0x000fc4000f8e00ff */
[----:B------:R-:W-:Y:S02]  /*5280*/  IMAD.U32 R11, RZ, RZ, UR7 ;  /* 0x00000007ff0b7e24 */ /* 0x000fe4000f8e00ff */
[----:B------:R-:W-:Y:S02]  /*5290*/  IMAD.MOV.U32 R8, RZ, RZ, 0x70 ;  /* 0x00000070ff087424 */ /* 0x000fe400078e00ff */
[----:B------:R-:W-:Y:S02]  /*52a0*/  IMAD.MOV.U32 R12, RZ, RZ, 0x1 ;  /* 0x00000001ff0c7424 */ /* 0x000fe400078e00ff */
[----:B-1----:R-:W-:-:S07]  /*52b0*/  IMAD.MOV.U32 R13, RZ, RZ, RZ ;  /* 0x000000ffff0d7224 */ /* 0x002fce00078e00ff */
[----:B------:R-:W-:-:S07]  /*52c0*/  LEPC R20, `(.L_x_56) ;  /* 0x000000001014794e */ /* 0x000fce0000000000 */
[----:B--2---:R-:W-:Y:S05]  /*52d0*/  CALL.ABS.NOINC R14 ;  /* 0x000000000e007343 */ /* 0x004fea0003c00000 */
.L_x_56:
[----:B------:R-:W1:Y:S01]  /*52e0*/  LDC.64 R16, c[0x4][R16] ;  /* 0x0100000010107b82 */ /* 0x000e620000000a00 */
[----:B------:R-:W-:Y:S01]  /*52f0*/  ULDC.64 UR4, c[0x4][0x68] ;  /* 0x01001a0000047ab9 */ /* 0x000fe20000000a00 */
[----:B------:R-:W-:Y:S01]  /*5300*/  ULDC.64 UR6, c[0x4][0x8] ;  /* 0x0100020000067ab9 */ /* 0x000fe20000000a00 */
[----:B------:R-:W-:Y:S01]  /*5310*/  IMAD.U32 R4, RZ, RZ, UR4 ;  /* 0x00000004ff047e24 */ /* 0x000fe2000f8e00ff */
[----:B------:R-:W-:Y:S01]  /*5320*/  MOV R5, UR5 ;  /* 0x0000000500057c02 */ /* 0x000fe20008000f00 */
[----:B------:R-:W-:Y:S01]  /*5330*/  ULDC.64 UR4, c[0x4][0x70] ;  /* 0x01001c0000047ab9 */ /* 0x000fe20000000a00 */
[----:B------:R-:W-:Y:S02]  /*5340*/  IMAD.U32 R10, RZ, RZ, UR6 ;  /* 0x00000006ff0a7e24 */ /* 0x000fe4000f8e00ff */
[----:B------:R-:W-:Y:S02]  /*5350*/  IMAD.U32 R6, RZ, RZ, UR4 ;  /* 0x00000004ff067e24 */ /* 0x000fe4000f8e00ff */
[----:B------:R-:W-:-:S02]  /*5360*/  IMAD.U32 R7, RZ, RZ, UR5 ;  /* 0x00000005ff077e24 */ /* 0x000fc4000f8e00ff */
[----:B------:R-:W-:Y:S02]  /*5370*/  IMAD.U32 R11, RZ, RZ, UR7 ;  /* 0x00000007ff0b7e24 */ /* 0x000fe4000f8e00ff */
[----:B------:R-:W-:Y:S02]  /*5380*/  IMAD.MOV.U32 R8, RZ, RZ, 0x70 ;  /* 0x00000070ff087424 */ /* 0x000fe400078e00ff */
[----:B------:R-:W-:Y:S02]  /*5390*/  IMAD.MOV.U32 R12, RZ, RZ, 0x1 ;  /* 0x00000001ff0c7424 */ /* 0x000fe400078e00ff */
[----:B------:R-:W-:-:S07]  /*53a0*/  IMAD.MOV.U32 R13, RZ, RZ, RZ ;  /* 0x000000ffff0d7224 */ /* 0x000fce00078e00ff */
[----:B------:R-:W-:-:S07]  /*53b0*/  LEPC R20, `(.L_x_55) ;  /* 0x000000001014794e */ /* 0x000fce0000000000 */
[----:B-1----:R-:W-:Y:S05]  /*53c0*/  CALL.ABS.NOINC R16 ;  /* 0x0000000010007343 */ /* 0x002fea0003c00000 */
.L_x_55:
[----:B------:R-:W-:Y:S02]  /*53d0*/  ULDC.64 UR4, c[0x0][0x590] ;  /* 0x0001640000047ab9 */ /* 0x000fe40000000a00 */
[----:B------:R-:W-:-:S04]  /*53e0*/  ISETP.NE.U32.AND P0, PT, RZ, UR4, PT ;  /* 0x00000004ff007c0c */ /* 0x000fc8000bf05070 */
[----:B------:R-:W-:-:S13]  /*53f0*/  ISETP.NE.AND.EX P0, PT, RZ, UR5, PT, P0 ;  /* 0x00000005ff007c0c */ /* 0x000fda000bf05300 */
[----:B------:R-:W-:Y:S05]  /*5400*/  @!P0 BRA `(.L_x_57) ;  /* 0x0000000000148947 */ /* 0x000fea0003800000 */
[----:B-1----:R-:W-:-:S04]  /*5410*/  LEA R4, P0, R18, UR4, 0x3 ;  /* 0x0000000412047c11 */ /* 0x002fc8000f8018ff */
[----:B------:R-:W-:-:S06]  /*5420*/  LEA.HI.X R5, R18, UR5, R19, 0x3, P0 ;  /* 0x0000000512057c11 */ /* 0x000fcc00080f1c13 */
[----:B------:R-:W2:Y:S04]  /*5430*/  LDG.E.64 R4, desc[UR38][R4.64] ;  /* 0x0000002604047981 */ /* 0x000ea8000c1e1b00 */
[----:B--2---:R1:W5:Y:S01]  /*5440*/  LD.E R0, desc[UR38][R4.64] ;  /* 0x0000002604007980 */ /* 0x004362000c101900 */
[----:B------:R-:W-:Y:S05]  /*5450*/  BRA `(.L_x_58) ;  /* 0x0000000000307947 */ /* 0x000fea0003800000 */
.L_x_57:
[----:B------:R-:W-:Y:S02]  /*5460*/  ULDC.64 UR4, c[0x0][0x588] ;  /* 0x0001620000047ab9 */ /* 0x000fe40000000a00 */
[----:B------:R-:W-:-:S04]  /*5470*/  ISETP.NE.U32.AND P0, PT, RZ, UR4, PT ;  /* 0x00000004ff007c0c */ /* 0x000fc8000bf05070 */
[----:B------:R-:W-:-:S13]  /*5480*/  ISETP.NE.AND.EX P0, PT, RZ, UR5, PT, P0 ;  /* 0x00000005ff007c0c */ /* 0x000fda000bf05300 */
[----:B------:R-:W-:Y:S05]  /*5490*/  @!P0 BRA `(.L_x_59) ;  /* 0x0000000000188947 */ /* 0x000fea0003800000 */
[----:B-1----:R-:W1:Y:S01]  /*54a0*/  LDC.64 R4, c[0x0][0x588] ;  /* 0x00016200ff047b82 */ /* 0x002e620000000a00 */
[----:B------:R-:W-:Y:S02]  /*54b0*/  ULDC UR4, c[0x0][0x598] ;  /* 0x0001660000047ab9 */ /* 0x000fe40000000800 */
[----:B------:R-:W-:-:S04]  /*54c0*/  IMAD R3, R18, UR4, RZ ;  /* 0x0000000412037c24 */ /* 0x000fc8000f8e02ff */
[----:B-1----:R-:W-:-:S05]  /*54d0*/  IMAD.WIDE R4, R3, 0x4, R4 ;  /* 0x0000000403047825 */ /* 0x002fca00078e0204 */
[----:B------:R2:W5:Y:S01]  /*54e0*/  LDG.E R0, desc[UR38][R4.64] ;  /* 0x0000002604007981 */ /* 0x000562000c1e1900 */
[----:B------:R-:W-:Y:S05]  /*54f0*/  BRA `(.L_x_58) ;  /* 0x0000000000087947 */ /* 0x000fea0003800000 */
.L_x_59:
[----:B------:R-:W-:Y:S02]  /*5500*/  ULDC UR4, c[0x0][0x580] ;  /* 0x0001600000047ab9 */ /* 0x000fe40000000800 */
[----:B------:R-:W-:-:S07]  /*5510*/  IMAD.U32 R0, RZ, RZ, UR4 ;  /* 0x00000004ff007e24 */ /* 0x000fce000f8e00ff */
.L_x_58:
[----:B------:R-:W-:Y:S02]  /*5520*/  ULDC.64 UR4, c[0x0][0x5b8] ;  /* 0x00016e0000047ab9 */ /* 0x000fe40000000a00 */
[----:B------:R-:W-:-:S04]  /*5530*/  ISETP.NE.U32.AND P0, PT, RZ, UR4, PT ;  /* 0x00000004ff007c0c */ /* 0x000fc8000bf05070 */
[----:B------:R-:W-:-:S13]  /*5540*/  ISETP.NE.AND.EX P0, PT, RZ, UR5, PT, P0 ;  /* 0x00000005ff007c0c */ /* 0x000fda000bf05300 */
[----:B------:R-:W-:Y:S05]  /*5550*/  @!P0 BRA `(.L_x_60) ;  /* 0x0000000000148947 */ /* 0x000fea0003800000 */
[----:B-12---:R-:W-:-:S04]  /*5560*/  LEA R4, P0, R18, UR4, 0x3 ;  /* 0x0000000412047c11 */ /* 0x006fc8000f8018ff */
[----:B------:R-:W-:-:S06]  /*5570*/  LEA.HI.X R5, R18, UR5, R19, 0x3, P0 ;  /* 0x0000000512057c11 */ /* 0x000fcc00080f1c13 */
[----:B------:R-:W2:Y:S04]  /*5580*/  LDG.E.64 R4, desc[UR38][R4.64] ;  /* 0x0000002604047981 */ /* 0x000ea8000c1e1b00 */
[----:B--2---:R1:W5:Y:S01]  /*5590*/  LD.E R3, desc[UR38][R4.64] ;  /* 0x0000002604037980 */ /* 0x004362000c101900 */
[----:B------:R-:W-:Y:S05]  /*55a0*/  BRA `(.L_x_61) ;  /* 0x0000000000307947 */ /* 0x000fea0003800000 */
.L_x_60:
[----:B------:R-:W-:Y:S02]  /*55b0*/  ULDC.64 UR4, c[0x0][0x5b0] ;  /* 0x00016c0000047ab9 */ /* 0x000fe40000000a00 */
[----:B------:R-:W-:-:S04]  /*55c0*/  ISETP.NE.U32.AND P0, PT, RZ, UR4, PT ;  /* 0x00000004ff007c0c */ /* 0x000fc8000bf05070 */
[----:B------:R-:W-:-:S13]  /*55d0*/  ISETP.NE.AND.EX P0, PT, RZ, UR5, PT, P0 ;  /* 0x00000005ff007c0c */ /* 0x000fda000bf05300 */
[----:B------:R-:W-:Y:S05]  /*55e0*/  @!P0 BRA `(.L_x_62) ;  /* 0x0000000000188947 */ /* 0x000fea0003800000 */
[----:B-12---:R-:W1:Y:S01]  /*55f0*/  LDC.64 R4, c[0x0][0x5b0] ;  /* 0x00016c00ff047b82 */ /* 0x006e620000000a00 */
[----:B------:R-:W-:Y:S02]  /*5600*/  ULDC UR4, c[0x0][0x5c0] ;  /* 0x0001700000047ab9 */ /* 0x000fe40000000800 */
[----:B------:R-:W-:-:S04]  /*5610*/  IMAD R3, R18, UR4, RZ ;  /* 0x0000000412037c24 */ /* 0x000fc8000f8e02ff */
[----:B-1----:R-:W-:-:S05]  /*5620*/  IMAD.WIDE R4, R3, 0x4, R4 ;  /* 0x0000000403047825 */ /* 0x002fca00078e0204 */
[----:B------:R2:W5:Y:S01]  /*5630*/  LDG.E R3, desc[UR38][R4.64] ;  /* 0x0000002604037981 */ /* 0x000562000c1e1900 */
[----:B------:R-:W-:Y:S05]  /*5640*/  BRA `(.L_x_61) ;  /* 0x0000000000087947 */ /* 0x000fea0003800000 */
.L_x_62:
[----:B------:R-:W-:Y:S02]  /*5650*/  ULDC UR4, c[0x0][0x5a8] ;  /* 0x00016a0000047ab9 */ /* 0x000fe40000000800 */
[----:B-1----:R-:W-:-:S07]  /*5660*/  IMAD.U32 R3, RZ, RZ, UR4 ;  /* 0x00000004ff037e24 */ /* 0x002fce000f8e00ff */
.L_x_61:
[----:B------:R-:W-:Y:S01]  /*5670*/  ISETP.GT.U32.AND P0, PT, R153, 0x3e, PT ;  /* 0x0000003e9900780c */ /* 0x000fe20003f04070 */
[----:B------:R-:W-:Y:S01]  /*5680*/  BSSY B0, `(.L_x_63) ;  /* 0x0000007000007945 */ /* 0x000fe20003800000 */
[----:B------:R-:W-:-:S11]  /*5690*/  PRMT R8, RZ, 0x7610, R8 ;  /* 0x00007610ff087816 */ /* 0x000fd60000000008 */
[----:B------:R-:W-:Y:S05]  /*56a0*/  @P0 BRA `(.L_x_64) ;  /* 0x0000000000100947 */ /* 0x000fea0003800000 */
[----:B------:R-:W-:-:S03]  /*56b0*/  UMOV UR4, 0xffffffff ;  /* 0xffffffff00047882 */ /* 0x000fc60000000000 */
[----:B------:R-:W-:Y:S05]  /*56c0*/  BRA.DIV UR4, `(.L_x_65) ;  /* 0x0000009204f47947 */ /* 0x000fea000b800000 */
[----:B------:R-:W-:-:S13]  /*56d0*/  ELECT P6, URZ, PT ;  /* 0x00000000003f782f */ /* 0x000fda00038c0000 */
.L_x_279:
[----:B------:R-:W-:-:S07]  /*56e0*/  SEL R8, RZ, 0x1, !P6 ;  /* 0x00000001ff087807 */ /* 0x000fce0007000000 */
.L_x_64:
[----:B------:R-:W-:Y:S05]  /*56f0*/  BSYNC B0 ;  /* 0x0000000000007941 */ /* 0x000fea0003800000 */
.L_x_63:
[----:B-12---:R-:W-:-:S04]  /*5700*/  MOV R4, UR56 ;  /* 0x0000003800047c02 */ /* 0x006fc80008000f00 */
[----:B------:R-:W-:-:S13]  /*5710*/  ISETP.NE.AND P0, PT, R4, 0x3, PT ;  /* 0x000000030400780c */ /* 0x000fda0003f05270 */
[----:B------:R-:W-:Y:S05]  /*5720*/  @!P0 BRA `(.L_x_66) ;  /* 0x0000000000048947 */ /* 0x000fea0003800000 */
[----:B------:R-:W-:Y:S01]  /*5730*/  BPT.TRAP 0x1 ;  /* 0x000000040000795c */ /* 0x000fe20000300000 */
.L_x_66:
[----:B------:R-:W-:Y:S01]  /*5740*/  SHF.L.U32 R16, RZ, 0x1f, RZ ;  /* 0x0000001fff107819 */ /* 0x000fe200000006ff */
[----:B------:R-:W-:Y:S01]  /*5750*/  IMAD.MOV.U32 R4, RZ, RZ, RZ ;  /* 0x000000ffff047224 */ /* 0x000fe200078e00ff */
[----:B-----5:R-:W-:Y:S02]  /*5760*/  FSETP.NEU.AND P1, PT, R0, RZ, PT ;  /* 0x000000ff0000720b */ /* 0x020fe40003f2d000 */
[----:B------:R-:W1:Y:S11]  /*5770*/  SYNCS.PHASECHK.TRANS64.TRYWAIT P2, [UR50+0x344e0], R16 ;  /* 0x0344e010ff0075a7 */ /* 0x000e760008040172 */
[----:B------:R-:W-:Y:S01]  /*5780*/  @P1 LEA R12, R152, UR50, 0x1 ;  /* 0x00000032980c1c11 */ /* 0x000fe2000f8e08ff */
[----:B-1----:R-:W-:Y:S06]  /*5790*/  @!P2 BRA `(.L_x_67) ;  /* 0x0000009000d8a947 */ /* 0x002fec0003800000 */
.L_x_280:
[----:B------:R-:W-:Y:S05]  /*57a0*/  @P1 WARPSYNC.ALL ;  /* 0x0000000000001948 */ /* 0x000fea0003800000 */
[----:B-1----:R-:W1:Y:S01]  /*57b0*/  @P1 LDSM.16.MT88.4 R4, [R12+0x30000] ;  /* 0x030000000c04183b */ /* 0x002e620000004200 */
[----:B------:R-:W-:Y:S01]  /*57c0*/  PRMT R8, R8, 0x9910, RZ ;  /* 0x0000991008087816 */ /* 0x000fe200000000ff */
[----:B------:R-:W-:Y:S01]  /*57d0*/  BSSY B0, `(.L_x_68) ;  /* 0x000000d000007945 */ /* 0x000fe20003800000 */
[-C--:B------:R-:W-:Y:S01]  /*57e0*/  FMUL R88, R88, R3.reuse ;  /* 0x0000000358587220 */ /* 0x080fe20000400000 */
[-C--:B------:R-:W-:Y:S01]  /*57f0*/  FMUL R14, R89, R3.reuse ;  /* 0x00000003590e7220 */ /* 0x080fe20000400000 */
[----:B------:R-:W-:Y:S01]  /*5800*/  ISETP.NE.AND P2, PT, R8, RZ, PT ;  /* 0x000000ff0800720c */ /* 0x000fe20003f45270 */
[----:B------:R-:W-:Y:S01]  /*5810*/  FMUL R90, R90, R3 ;  /* 0x000000035a5a7220 */ /* 0x000fe20000400000 */
[----:B------:R2:W3:Y:S01]  /*5820*/  @P1 LDSM.16.MT88.4 R8, [R12+0x30800] ;  /* 0x030800000c08183b */ /* 0x0004e20000004200 */
[----:B-1----:R-:W-:-:S02]  /*5830*/  HADD2.F32 R13, -RZ, R4.H0_H0 ;  /* 0x20000004ff0d7230 */ /* 0x002fc40000004100 */
[----:B------:R-:W-:Y:S01]  /*5840*/  HADD2.F32 R15, -RZ, R4.H1_H1 ;  /* 0x30000004ff0f7230 */ /* 0x000fe20000004100 */
[----:B--2---:R-:W-:Y:S07]  /*5850*/  @P1 BRA `(.L_x_69) ;  /* 0x0000000000101947 */ /* 0x004fee0003800000 */
[----:B------:R-:W-:Y:S01]  /*5860*/  IMAD.MOV.U32 R5, RZ, RZ, RZ ;  /* 0x000000ffff057224 */ /* 0x000fe200078e00ff */
[----:B------:R-:W-:Y:S02]  /*5870*/  CS2R R6, SRZ ;  /* 0x0000000000067805 */ /* 0x000fe4000001ff00 */
[----:B---3--:R-:W-:Y:S02]  /*5880*/  CS2R R8, SRZ ;  /* 0x0000000000087805 */ /* 0x008fe4000001ff00 */
[----:B------:R-:W-:-:S07]  /*5890*/  CS2R R10, SRZ ;  /* 0x00000000000a7805 */ /* 0x000fce000001ff00 */
.L_x_69:
[----:B------:R-:W-:Y:S05]  /*58a0*/  BSYNC B0 ;  /* 0x0000000000007941 */ /* 0x000fea0003800000 */
.L_x_68:
[--C-:B------:R-:W-:Y:S02]  /*58b0*/  HADD2.F32 R17, -RZ, R5.reuse.H0_H0 ;  /* 0x20000005ff117230 */ /* 0x100fe40000004100 */
[----:B------:R-:W-:Y:S01]  /*58c0*/  FMUL R18, R91, R3 ;  /* 0x000000035b127220 */ /* 0x000fe20000400000 */
[----:B------:R-:W-:Y:S02]  /*58d0*/  HADD2.F32 R19, -RZ, R5.H1_H1 ;  /* 0x30000005ff137230 */ /* 0x000fe40000004100 */
[-C--:B------:R-:W-:Y:S01]  /*58e0*/  FFMA R12, R13, R0.reuse, R88 ;  /* 0x000000000d0c7223 */ /* 0x080fe20000000058 */
[-C--:B------:R-:W-:Y:S01]  /*58f0*/  FFMA R21, R15, R0.reuse, R14 ;  /* 0x000000000f157223 */ /* 0x080fe2000000000e */
[-C--:B------:R-:W-:Y:S01]  /*5900*/  FFMA R90, R17, R0.reuse, R90 ;  /* 0x00000000115a7223 */ /* 0x080fe2000000005a */
[--C-:B------:R-:W-:Y:S02]  /*5910*/  HADD2.F32 R13, -RZ, R6.reuse.H0_H0 ;  /* 0x20000006ff0d7230 */ /* 0x100fe40000004100 */
[----:B------:R-:W-:Y:S01]  /*5920*/  FFMA R89, R19, R0, R18 ;  /* 0x0000000013597223 */ /* 0x000fe20000000012 */
[----:B------:R-:W-:-:S02]  /*5930*/  HADD2.F32 R15, -RZ, R6.H1_H1 ;  /* 0x30000006ff0f7230 */ /* 0x000fc40000004100 */
[-C--:B------:R-:W-:Y:S01]  /*5940*/  FMUL R92, R92, R3.reuse ;  /* 0x000000035c5c7220 */ /* 0x080fe20000400000 */
[-C--:B------:R-:W-:Y:S01]  /*5950*/  FMUL R18, R93, R3.reuse ;  /* 0x000000035d127220 */ /* 0x080fe20000400000 */
[--C-:B------:R-:W-:Y:S02]  /*5960*/  HADD2.F32 R17, -RZ, R7.reuse.H0_H0 ;  /* 0x20000007ff117230 */ /* 0x100fe40000004100 */
[-C--:B------:R-:W-:Y:S01]  /*5970*/  FMUL R94, R94, R3.reuse ;  /* 0x000000035e5e7220 */ /* 0x080fe20000400000 */
[----:B------:R-:W-:Y:S02]  /*5980*/  HADD2.F32 R19, -RZ, R7.H1_H1 ;  /* 0x30000007ff137230 */ /* 0x000fe40000004100 */
[----:B------:R-:W-:Y:S01]  /*5990*/  FMUL R20, R95, R3 ;  /* 0x000000035f147220 */ /* 0x000fe20000400000 */
[-C--:B------:R-:W-:Y:S01]  /*59a0*/  FFMA R14, R13, R0.reuse, R92 ;  /* 0x000000000d0e7223 */ /* 0x080fe2000000005c */
[-C--:B------:R-:W-:Y:S01]  /*59b0*/  FFMA R91, R15, R0.reuse, R18 ;  /* 0x000000000f5b7223 */ /* 0x080fe20000000012 */
[-C--:B------:R-:W-:Y:S01]  /*59c0*/  FFMA R94, R17, R0.reuse, R94 ;  /* 0x00000000115e7223 */ /* 0x080fe2000000005e */
[----:B------:R-:W-:Y:S01]  /*59d0*/  FFMA R93, R19, R0, R20 ;  /* 0x00000000135d7223 */ /* 0x000fe20000000014 */
[----:B---3--:R-:W-:-:S02]  /*59e0*/  HADD2.F32 R13, -RZ, R8.H0_H0 ;  /* 0x20000008ff0d7230 */ /* 0x008fc40000004100 */
[-C--:B------:R-:W-:Y:S01]  /*59f0*/  FMUL R96, R96, R3.reuse ;  /* 0x0000000360607220 */ /* 0x080fe20000400000 */
[----:B------:R-:W-:Y:S02]  /*5a00*/  HADD2.F32 R15, -RZ, R8.H1_H1 ;  /* 0x30000008ff0f7230 */ /* 0x000fe40000004100 */
        /* <DEDUP_REMOVED lines=9> */
[----:B------:R-:W-:-:S02]  /*5aa0*/  HADD2.F32 R13, -RZ, R10.H0_H0 ;  /* 0x2000000aff0d7230 */ /* 0x000fc40000004100 */
        /* <DEDUP_REMOVED lines=11> */
[----:B------:R-:W-:Y:S01]  /*5b60*/  F2FP.F16.F32.PACK_AB R97, R97, R98 ;  /* 0x000000626161723e */ /* 0x000fe200000000ff */
[----:B------:R-:W-:Y:S05]  /*5b70*/  WARPSYNC.ALL ;  /* 0x0000000000007948 */ /* 0x000fea0003800000 */
[----:B------:R-:W-:Y:S01]  /*5b80*/  F2FP.F16.F32.PACK_AB R98, R99, R100 ;  /* 0x000000646362723e */ /* 0x000fe200000000ff */
[----:B------:R-:W-:Y:S01]  /*5b90*/  BSSY B0, `(.L_x_70) ;  /* 0x0000016000007945 */ /* 0x000fe20003800000 */
[----:B------:R-:W-:-:S02]  /*5ba0*/  F2FP.F16.F32.PACK_AB R99, R20, R17 ;  /* 0x000000111463723e */ /* 0x000fc400000000ff */
[----:B------:R-:W-:Y:S02]  /*5bb0*/  F2FP.F16.F32.PACK_AB R12, R21, R12 ;  /* 0x0000000c150c723e */ /* 0x000fe400000000ff */
[----:B------:R-:W-:Y:S02]  /*5bc0*/  F2FP.F16.F32.PACK_AB R13, R89, R90 ;  /* 0x0000005a590d723e */ /* 0x000fe400000000ff */
[----:B------:R-:W-:Y:S02]  /*5bd0*/  F2FP.F16.F32.PACK_AB R14, R91, R14 ;  /* 0x0000000e5b0e723e */ /* 0x000fe400000000ff */
[----:B------:R-:W-:Y:S02]  /*5be0*/  F2FP.F16.F32.PACK_AB R15, R93, R94 ;  /* 0x0000005e5d0f723e */ /* 0x000fe400000000ff */
[----:B------:R-:W-:Y:S02]  /*5bf0*/  LEA R17, R152, UR50, 0x1 ;  /* 0x0000003298117c11 */ /* 0x000fe4000f8e08ff */
[----:B------:R-:W-:-:S03]  /*5c00*/  F2FP.F16.F32.PACK_AB R96, R95, R96 ;  /* 0x000000605f60723e */ /* 0x000fc600000000ff */
[----:B------:R1:W-:Y:S04]  /*5c10*/  STSM.16.MT88.4 [R17+0x30000], R12 ;  /* 0x0300000c11007844 */ /* 0x0003e80000004200 */
[----:B------:R1:W-:Y:S01]  /*5c20*/  STSM.16.MT88.4 [R17+0x30800], R96 ;  /* 0x0308006011007844 */ /* 0x0003e20000004200 */
[----:B------:R-:W-:Y:S01]  /*5c30*/  @!PT LDS RZ, [RZ] ;  /* 0x00000000fffff984 */ /* 0x000fe20000000800 */
[----:B------:R-:W-:Y:S01]  /*5c40*/  @!PT LDS RZ, [RZ] ;  /* 0x00000000fffff984 */ /* 0x000fe20000000800 */
[----:B------:R-:W-:Y:S01]  /*5c50*/  @!PT LDS RZ, [RZ] ;  /* 0x00000000fffff984 */ /* 0x000fe20000000800 */
[----:B------:R-:W-:Y:S01]  /*5c60*/  @!PT LDS RZ, [RZ] ;  /* 0x00000000fffff984 */ /* 0x000fe20000000800 */
[----:B------:R2:W-:Y:S06]  /*5c70*/  MEMBAR.ALL.CTA ;  /* 0x0000000000007992 */ /* 0x0005ec0000008000 */
[----:B--2---:R-:W2:Y:S02]  /*5c80*/  FENCE.VIEW.ASYNC.S ;  /* 0x00000000000073c6 */ /* 0x004ea40000000000 */
[----:B--2---:R-:W-:Y:S06]  /*5c90*/  BAR.SYNC.DEFER_BLOCKING 0x1, 0x80 ;  /* 0x0042000000007b1d */ /* 0x004fec0000010000 */
[----:B------:R-:W-:Y:S05]  /*5ca0*/  @!P2 BRA `(.L_x_71) ;  /* 0x000000000010a947 */ /* 0x000fea0003800000 */
[----:B------:R-:W-:-:S09]  /*5cb0*/  UIADD3 UR44, UR50, 0x30000, URZ ;  /* 0x00030000322c7890 */ /* 0x000fd2000fffe03f */
[----:B------:R2:W-:Y:S01]  /*5cc0*/  UTMASTG.2D [UR44], [UR36] ;  /* 0x0000002c240073b5 */ /* 0x0005e20008008000 */
[----:B------:R0:W-:Y:S01]  /*5cd0*/  UTMACMDFLUSH ;  /* 0x00000000000079b7 */ /* 0x0001e20000000000 */
[----:B--2---:R-:W-:-:S04]  /*5ce0*/  DEPBAR.LE SB0, 0x1 ;  /* 0x000080400000791a */ /* 0x004fc80000000000 */
.L_x_71:
[----:B------:R-:W-:Y:S05]  /*5cf0*/  BSYNC B0 ;  /* 0x0000000000007941 */ /* 0x000fea0003800000 */
.L_x_70:
[----:B------:R-:W-:Y:S06]  /*5d00*/  BAR.SYNC.DEFER_BLOCKING 0x1, 0x80 ;  /* 0x0042000000007b1d */ /* 0x000fec0000010000 */
[----:B------:R-:W-:Y:S05]  /*5d10*/  @!P0 BRA `(.L_x_72) ;  /* 0x0000000000048947 */ /* 0x000fea0003800000 */
[----:B------:R-:W-:Y:S01]  /*5d20*/  BPT.TRAP 0x1 ;  /* 0x000000040000795c */ /* 0x000fe20000300000 */
.L_x_72:
[----:B------:R-:W2:Y:S02]  /*5d30*/  SYNCS.PHASECHK.TRANS64.TRYWAIT P3, [UR50+0x344e8], R16 ;  /* 0x0344e810ff0075a7 */ /* 0x000ea40008060172 */
[----:B--2---:R-:W-:Y:S05]  /*5d40*/  @!P3 BRA `(.L_x_73) ;  /* 0x0000008c0084b947 */ /* 0x004fea0003800000 */
.L_x_281:
[----:B------:R-:W-:Y:S05]  /*5d50*/  @P1 WARPSYNC.ALL ;  /* 0x0000000000001948 */ /* 0x000fea0003800000 */
[----:B------:R-:W2:Y:S01]  /*5d60*/  @P1 LDSM.16.MT88.4 R4, [R17+0x31000] ;  /* 0x031000001104183b */ /* 0x000ea20000004200 */
[-C--:B-1----:R-:W-:Y:S01]  /*5d70*/  FMUL R13, R24, R3.reuse ;  /* 0x00000003180d7220 */ /* 0x082fe20000400000 */
[-C--:B------:R-:W-:Y:S01]  /*5d80*/  FMUL R25, R25, R3.reuse ;  /* 0x0000000319197220 */ /* 0x080fe20000400000 */
[-C--:B------:R-:W-:Y:S01]  /*5d90*/  FMUL R15, R26, R3.reuse ;  /* 0x000000031a0f7220 */ /* 0x080fe20000400000 */
[----:B------:R-:W1:Y:S01]  /*5da0*/  @P1 LDSM.16.MT88.4 R8, [R17+0x31800] ;  /* 0x031800001108183b */ /* 0x000e620000004200 */
[-C--:B------:R-:W-:Y:S01]  /*5db0*/  FMUL R27, R27, R3.reuse ;  /* 0x000000031b1b7220 */ /* 0x080fe20000400000 */
[-C--:B------:R-:W-:Y:S01]  /*5dc0*/  FMUL R19, R28, R3.reuse ;  /* 0x000000031c137220 */ /* 0x080fe20000400000 */
[-C--:B------:R-:W-:Y:S01]  /*5dd0*/  FMUL R29, R29, R3.reuse ;  /* 0x000000031d1d7220 */ /* 0x080fe20000400000 */
[-C--:B------:R-:W-:Y:S01]  /*5de0*/  FMUL R21, R30, R3.reuse ;  /* 0x000000031e157220 */ /* 0x080fe20000400000 */
[-C--:B------:R-:W-:Y:S01]  /*5df0*/  FMUL R31, R31, R3.reuse ;  /* 0x000000031f1f7220 */ /* 0x080fe20000400000 */
[-C--:B------:R-:W-:Y:S01]  /*5e00*/  FMUL R33, R33, R3.reuse ;  /* 0x0000000321217220 */ /* 0x080fe20000400000 */
[-C--:B------:R-:W-:Y:S01]  /*5e10*/  FMUL R35, R35, R3.reuse ;  /* 0x0000000323237220 */ /* 0x080fe20000400000 */
[-C--:B------:R-:W-:Y:S01]  /*5e20*/  FMUL R37, R37, R3.reuse ;  /* 0x0000000325257220 */ /* 0x080fe20000400000 */
[----:B------:R-:W-:Y:S01]  /*5e30*/  FMUL R39, R39, R3 ;  /* 0x0000000327277220 */ /* 0x000fe20000400000 */
[----:B------:R-:W-:Y:S05]  /*5e40*/  WARPSYNC.ALL ;  /* 0x0000000000007948 */ /* 0x000fea0003800000 */
[----:B------:R-:W-:Y:S01]  /*5e50*/  BSSY B0, `(.L_x_74) ;  /* 0x000003d000007945 */ /* 0x000fe20003800000 */
[----:B--2---:R-:W-:-:S02]  /*5e60*/  HADD2.F32 R12, -RZ, R4.H0_H0 ;  /* 0x20000004ff0c7230 */ /* 0x004fc40000004100 */
[----:B------:R-:W-:Y:S02]  /*5e70*/  HADD2.F32 R14, -RZ, R4.H1_H1 ;  /* 0x30000004ff0e7230 */ /* 0x000fe40000004100 */
[--C-:B------:R-:W-:Y:S02]  /*5e80*/  HADD2.F32 R18, -RZ, R5.reuse.H0_H0 ;  /* 0x20000005ff127230 */ /* 0x100fe40000004100 */
[-C--:B------:R-:W-:Y:S01]  /*5e90*/  FFMA R13, R12, R0.reuse, R13 ;  /* 0x000000000c0d7223 */ /* 0x080fe2000000000d */
[----:B------:R-:W-:Y:S02]  /*5ea0*/  HADD2.F32 R20, -RZ, R5.H1_H1 ;  /* 0x30000005ff147230 */ /* 0x000fe40000004100 */
[-C--:B------:R-:W-:Y:S01]  /*5eb0*/  FFMA R12, R14, R0.reuse, R25 ;  /* 0x000000000e0c7223 */ /* 0x080fe20000000019 */
[----:B------:R-:W-:Y:S02]  /*5ec0*/  HADD2.F32 R24, -RZ, R7.H0_H0 ;  /* 0x20000007ff187230 */ /* 0x000fe40000004100 */
[----:B------:R-:W-:Y:S01]  /*5ed0*/  FFMA R15, R18, R0, R15 ;  /* 0x00000000120f7223 */ /* 0x000fe2000000000f */
[----:B------:R-:W-:-:S02]  /*5ee0*/  HADD2.F32 R18, -RZ, R6.H0_H0 ;  /* 0x20000006ff127230 */ /* 0x000fc40000004100 */
[-C--:B------:R-:W-:Y:S01]  /*5ef0*/  FFMA R14, R20, R0.reuse, R27 ;  /* 0x00000000140e7223 */ /* 0x080fe2000000001b */
[----:B------:R-:W-:Y:S02]  /*5f00*/  HADD2.F32 R20, -RZ, R6.H1_H1 ;  /* 0x30000006ff147230 */ /* 0x000fe40000004100 */
[-C--:B------:R-:W-:Y:S01]  /*5f10*/  FFMA R21, R24, R0.reuse, R21 ;  /* 0x0000000018157223 */ /* 0x080fe20000000015 */
[----:B------:R-:W-:Y:S02]  /*5f20*/  HADD2.F32 R26, -RZ, R7.H1_H1 ;  /* 0x30000007ff1a7230 */ /* 0x000fe40000004100 */
[-C--:B------:R-:W-:Y:S01]  /*5f30*/  FFMA R19, R18, R0.reuse, R19 ;  /* 0x0000000012137223 */ /* 0x080fe20000000013 */
[--C-:B-1----:R-:W-:Y:S02]  /*5f40*/  HADD2.F32 R24, -RZ, R8.reuse.H0_H0 ;  /* 0x20000008ff187230 */ /* 0x102fe40000004100 */
[-C--:B------:R-:W-:Y:S01]  /*5f50*/  FFMA R18, R20, R0.reuse, R29 ;  /* 0x0000000014127223 */ /* 0x080fe2000000001d */
[----:B------:R-:W-:Y:S01]  /*5f60*/  FMUL R25, R32, R3 ;  /* 0x0000000320197220 */ /* 0x000fe20000400000 */
[----:B------:R-:W-:Y:S01]  /*5f70*/  FFMA R20, R26, R0, R31 ;  /* 0x000000001a147223 */ /* 0x000fe2000000001f */
[----:B------:R-:W-:-:S02]  /*5f80*/  HADD2.F32 R26, -RZ, R8.H1_H1 ;  /* 0x30000008ff1a7230 */ /* 0x000fc40000004100 */
[-C--:B------:R-:W-:Y:S01]  /*5f90*/  FMUL R27, R34, R3.reuse ;  /* 0x00000003221b7220 */ /* 0x080fe20000400000 */
[--C-:B------:R-:W-:Y:S02]  /*5fa0*/  HADD2.F32 R28, -RZ, R9.reuse.H0_H0 ;  /* 0x20000009ff1c7230 */ /* 0x100fe40000004100 */
[-C--:B------:R-:W-:Y:S01]  /*5fb0*/  FFMA R25, R24, R0.reuse, R25 ;  /* 0x0000000018197223 */ /* 0x080fe20000000019 */
[----:B------:R-:W-:Y:S02]  /*5fc0*/  HADD2.F32 R30, -RZ, R9.H1_H1 ;  /* 0x30000009ff1e7230 */ /* 0x000fe40000004100 */
[-C--:B------:R-:W-:Y:S01]  /*5fd0*/  FFMA R24, R26, R0.reuse, R33 ;  /* 0x000000001a187223 */ /* 0x080fe20000000021 */
[----:B------:R-:W-:Y:S01]  /*5fe0*/  FMUL R29, R36, R3 ;  /* 0x00000003241d7220 */ /* 0x000fe20000400000 */
[-C--:B------:R-:W-:Y:S01]  /*5ff0*/  FFMA R27, R28, R0.reuse, R27 ;  /* 0x000000001c1b7223 */ /* 0x080fe2000000001b */
[--C-:B------:R-:W-:Y:S02]  /*6000*/  HADD2.F32 R28, -RZ, R10.reuse.H0_H0 ;  /* 0x2000000aff1c7230 */ /* 0x100fe40000004100 */
[----:B------:R-:W-:Y:S01]  /*6010*/  FFMA R26, R30, R0, R35 ;  /* 0x000000001e1a7223 */ /* 0x000fe20000000023 */
[----:B------:R-:W-:-:S02]  /*6020*/  HADD2.F32 R30, -RZ, R10.H1_H1 ;  /* 0x3000000aff1e7230 */ /* 0x000fc40000004100 */
[----:B------:R-:W-:Y:S01]  /*6030*/  FMUL R31, R38, R3 ;  /* 0x00000003261f7220 */ /* 0x000fe20000400000 */
[--C-:B------:R-:W-:Y:S02]  /*6040*/  HADD2.F32 R32, -RZ, R11.reuse.H0_H0 ;  /* 0x2000000bff207230 */ /* 0x100fe40000004100 */
[-C--:B------:R-:W-:Y:S01]  /*6050*/  FFMA R29, R28, R0.reuse, R29 ;  /* 0x000000001c1d7223 */ /* 0x080fe2000000001d */
[----:B------:R-:W-:Y:S02]  /*6060*/  HADD2.F32 R34, -RZ, R11.H1_H1 ;  /* 0x3000000bff227230 */ /* 0x000fe40000004100 */
[-C--:B------:R-:W-:Y:S01]  /*6070*/  FFMA R28, R30, R0.reuse, R37 ;  /* 0x000000001e1c7223 */ /* 0x080fe20000000025 */
[----:B------:R-:W-:Y:S01]  /*6080*/  F2FP.F16.F32.PACK_AB R12, R12, R13 ;  /* 0x0000000d0c0c723e */ /* 0x000fe200000000ff */
[-C--:B------:R-:W-:Y:S01]  /*6090*/  FFMA R31, R32, R0.reuse, R31 ;  /* 0x00000000201f7223 */ /* 0x080fe2000000001f */
[----:B------:R-:W-:Y:S01]  /*60a0*/  F2FP.F16.F32.PACK_AB R13, R14, R15 ;  /* 0x0000000f0e0d723e */ /* 0x000fe200000000ff */
[----:B------:R-:W-:Y:S01]  /*60b0*/  FFMA R30, R34, R0, R39 ;  /* 0x00000000221e7223 */ /* 0x000fe20000000027 */
[----:B------:R-:W-:-:S02]  /*60c0*/  F2FP.F16.F32.PACK_AB R24, R24, R25 ;  /* 0x000000191818723e */ /* 0x000fc400000000ff */
[----:B------:R-:W-:Y:S02]  /*60d0*/  F2FP.F16.F32.PACK_AB R14, R18, R19 ;  /* 0x00000013120e723e */ /* 0x000fe400000000ff */
[----:B------:R-:W-:Y:S02]  /*60e0*/  F2FP.F16.F32.PACK_AB R15, R20, R21 ;  /* 0x00000015140f723e */ /* 0x000fe400000000ff */
[----:B------:R-:W-:Y:S02]  /*60f0*/  F2FP.F16.F32.PACK_AB R25, R26, R27 ;  /* 0x0000001b1a19723e */ /* 0x000fe400000000ff */
[----:B------:R-:W-:Y:S01]  /*6100*/  F2FP.F16.F32.PACK_AB R26, R28, R29 ;  /* 0x0000001d1c1a723e */ /* 0x000fe200000000ff */
[----:B------:R1:W-:Y:S01]  /*6110*/  STSM.16.MT88.4 [R17+0x31000], R12 ;  /* 0x0310000c11007844 */ /* 0x0003e20000004200 */
[----:B------:R-:W-:-:S05]  /*6120*/  F2FP.F16.F32.PACK_AB R27, R30, R31 ;  /* 0x0000001f1e1b723e */ /* 0x000fca00000000ff */
        /* <DEDUP_REMOVED lines=9> */
[----:B------:R-:W-:Y:S02]  /*61c0*/  UIADD3 UR5, UR45, 0x40, URZ ;  /* 0x000000402d057890 */ /* 0x000fe4000fffe03f */
[----:B------:R-:W-:Y:S01]  /*61d0*/  UIADD3 UR4, UR50, 0x31000, URZ ;  /* 0x0003100032047890 */ /* 0x000fe2000fffe03f */
[----:B------:R-:W-:-:S08]  /*61e0*/  UMOV UR6, UR46 ;  /* 0x0000002e00067c82 */ /* 0x000fd00008000000 */
[----:B------:R2:W-:Y:S01]  /*61f0*/  UTMASTG.2D [UR4], [UR36] ;  /* 0x00000004240073b5 */ /* 0x0005e20008008000 */
[----:B------:R0:W-:Y:S01]  /*6200*/  UTMACMDFLUSH ;  /* 0x00000000000079b7 */ /* 0x0001e20000000000 */
[----:B--2---:R-:W-:-:S04]  /*6210*/  DEPBAR.LE SB0, 0x1 ;  /* 0x000080400000791a */ /* 0x004fc80000000000 */
.L_x_75:
[----:B------:R-:W-:Y:S05]  /*6220*/  BSYNC B0 ;  /* 0x0000000000007941 */ /* 0x000fea0003800000 */
.L_x_74:
[----:B------:R-:W-:Y:S06]  /*6230*/  BAR.SYNC.DEFER_BLOCKING 0x1, 0x80 ;  /* 0x0042000000007b1d */ /* 0x000fec0000010000 */
[----:B------:R-:W-:Y:S05]  /*6240*/  @!P0 BRA `(.L_x_76) ;  /* 0x0000000000048947 */ /* 0x000fea0003800000 */
[----:B------:R-:W-:Y:S01]  /*6250*/  BPT.TRAP 0x1 ;  /* 0x000000040000795c */ /* 0x000fe20000300000 */
.L_x_76:
[----:B------:R-:W-:-:S04]  /*6260*/  UIADD3 UR4, UR50, 0x34500, URZ ;  /* 0x0003450032047890 */ /* 0x000fc8000fffe03f */
[----:B------:R-:W-:-:S09]  /*6270*/  UPRMT UR8, UR58, 0x654, UR4 ;  /* 0x000006543a087896 */ /* 0x000fd20008000004 */
[----:B------:R-:W-:Y:S01]  /*6280*/  SYNCS.ARRIVE.TRANS64.RED.A1T0 RZ, [UR8], RZ ;  /* 0x000000ffffff79a7 */ /* 0x000fe20008100408 */
[----:B------:R-:W-:Y:S05]  /*6290*/  @!P0 BRA `(.L_x_77) ;  /* 0x0000000000048947 */ /* 0x000fea0003800000 */
[----:B------:R-:W-:Y:S01]  /*62a0*/  BPT.TRAP 0x1 ;  /* 0x000000040000795c */ /* 0x000fe20000300000 */
.L_x_77:
[----:B------:R-:W2:Y:S02]  /*62b0*/  SYNCS.PHASECHK.TRANS64.TRYWAIT P3, [UR50+0x344f0], R16 ;  /* 0x0344f010ff0075a7 */ /* 0x000ea40008060172 */
[----:B--2---:R-:W-:Y:S05]  /*62c0*/  @!P3 BRA `(.L_x_78) ;  /* 0x00000088003cb947 */ /* 0x004fea0003800000 */
.L_x_282:
        /* <DEDUP_REMOVED lines=35> */
[----:B-1----:R-:W-:Y:S02]  /*6500*/  HADD2.F32 R24, -RZ, R8.H0_H0 ;  /* 0x20000008ff187230 */ /* 0x002fe40000004100 */
[----:B------:R-:W-:Y:S01]  /*6510*/  FFMA R18, R20, R0, R109 ;  /* 0x0000000014127223 */ /* 0x000fe2000000006d */
[----:B------:R-:W-:-:S02]  /*6520*/  HADD2.F32 R28, -RZ, R9.H0_H0 ;  /* 0x20000009ff1c7230 */ /* 0x000fc40000004100 */
[-C--:B------:R-:W-:Y:S01]  /*6530*/  FFMA R20, R26, R0.reuse, R111 ;  /* 0x000000001a147223 */ /* 0x080fe2000000006f */
[----:B------:R-:W-:Y:S02]  /*6540*/  HADD2.F32 R26, -RZ, R8.H1_H1 ;  /* 0x30000008ff1a7230 */ /* 0x000fe40000004100 */
        /* <DEDUP_REMOVED lines=37> */
.L_x_80:
[----:B------:R-:W-:Y:S05]  /*67a0*/  BSYNC B0 ;  /* 0x0000000000007941 */ /* 0x000fea0003800000 */
.L_x_79:
[----:B------:R-:W-:Y:S06]  /*67b0*/  BAR.SYNC.DEFER_BLOCKING 0x1, 0x80 ;  /* 0x0042000000007b1d */ /* 0x000fec0000010000 */
[----:B------:R-:W-:Y:S05]  /*67c0*/  @!P0 BRA `(.L_x_81) ;  /* 0x0000000000048947 */ /* 0x000fea0003800000 */
[----:B------:R-:W-:Y:S01]  /*67d0*/  BPT.TRAP 0x1 ;  /* 0x000000040000795c */ /* 0x000fe20000300000 */
.L_x_81:
[----:B------:R-:W-:-:S04]  /*67e0*/  UIADD3 UR4, UR50, 0x34508, URZ ;  /* 0x0003450832047890 */ /* 0x000fc8000fffe03f */
[----:B------:R-:W-:-:S09]  /*67f0*/  UPRMT UR9, UR58, 0x654, UR4 ;  /* 0x000006543a097896 */ /* 0x000fd20008000004 */
[----:B------:R-:W-:Y:S01]  /*6800*/  SYNCS.ARRIVE.TRANS64.RED.A1T0 RZ, [UR9], RZ ;  /* 0x000000ffffff79a7 */ /* 0x000fe20008100409 */
[----:B------:R-:W-:Y:S05]  /*6810*/  @!P0 BRA `(.L_x_82) ;  /* 0x0000000000048947 */ /* 0x000fea0003800000 */
[----:B------:R-:W-:Y:S01]  /*6820*/  BPT.TRAP 0x1 ;  /* 0x000000040000795c */ /* 0x000fe20000300000 */
.L_x_82:
[----:B------:R-:W2:Y:S02]  /*6830*/  SYNCS.PHASECHK.TRANS64.TRYWAIT P3, [UR50+0x344f8], R16 ;  /* 0x0344f810ff0075a7 */ /* 0x000ea40008060172 */
[----:B--2---:R-:W-:Y:S05]  /*6840*/  @!P3 BRA `(.L_x_83) ;  /* 0x0000008000f4b947 */ /* 0x004fea0003800000 */
.L_x_283:
        /* <DEDUP_REMOVED lines=58> */
[----:B------:R-:W-:Y:S01]  /*6bf0*/  F2FP.F16.F32.PACK_AB R33, R24, R27 ;  /* 0x0000001b1821723e */ /* 0x000fe200000000ff */
[----:B------:R1:W-:Y:S01]  /*6c00*/  STSM.16.MT88.4 [R17+0x33000], R12 ;  /* 0x0330000c11007844 */ /* 0x0003e20000004200 */
[----:B------:R-:W-:Y:S02]  /*6c10*/  F2FP.F16.F32.PACK_AB R34, R26, R29 ;  /* 0x0000001d1a22723e */ /* 0x000fe400000000ff */
        /* <DEDUP_REMOVED lines=11> */
[----:B------:R-:W-:Y:S02]  /*6cd0*/  UIADD3 UR5, UR45, 0x40, URZ ;  /* 0x000000402d057890 */ /* 0x000fe4000fffe03f */
[----:B------:R-:W-:-:S09]  /*6ce0*/  UIADD3 UR4, UR50, 0x33000, URZ ;  /* 0x0003300032047890 */ /* 0x000fd2000fffe03f */
[----:B------:R2:W-:Y:S01]  /*6cf0*/  UTMASTG.2D [UR4], [UR36] ;  /* 0x00000004240073b5 */ /* 0x0005e20008008000 */
[----:B------:R0:W-:Y:S01]  /*6d00*/  UTMACMDFLUSH ;  /* 0x00000000000079b7 */ /* 0x0001e20000000000 */
[----:B--2---:R-:W-:-:S04]  /*6d10*/  DEPBAR.LE SB0, 0x1 ;  /* 0x000080400000791a */ /* 0x004fc80000000000 */
.L_x_85:
[----:B------:R-:W-:Y:S05]  /*6d20*/  BSYNC B0 ;  /* 0x0000000000007941 */ /* 0x000fea0003800000 */
.L_x_84:
[----:B------:R-:W-:Y:S06]  /*6d30*/  BAR.SYNC.DEFER_BLOCKING 0x1, 0x80 ;  /* 0x0042000000007b1d */ /* 0x000fec0000010000 */
[----:B------:R-:W-:Y:S05]  /*6d40*/  @!P0 BRA `(.L_x_86) ;  /* 0x0000000000048947 */ /* 0x000fea0003800000 */
[----:B------:R-:W-:Y:S01]  /*6d50*/  BPT.TRAP 0x1 ;  /* 0x000000040000795c */ /* 0x000fe20000300000 */
.L_x_86:
[----:B------:R-:W-:-:S04]  /*6d60*/  UIADD3 UR4, UR50, 0x34510, URZ ;  /* 0x0003451032047890 */ /* 0x000fc8000fffe03f */
[----:B------:R-:W-:-:S09]  /*6d70*/  UPRMT UR10, UR58, 0x654, UR4 ;  /* 0x000006543a0a7896 */ /* 0x000fd20008000004 */
[----:B------:R-:W-:Y:S01]  /*6d80*/  SYNCS.ARRIVE.TRANS64.RED.A1T0 RZ, [UR10], RZ ;  /* 0x000000ffffff79a7 */ /* 0x000fe2000810040a */
[----:B------:R-:W-:Y:S05]  /*6d90*/  @!P0 BRA `(.L_x_87) ;  /* 0x0000000000048947 */ /* 0x000fea0003800000 */
[----:B------:R-:W-:Y:S01]  /*6da0*/  BPT.TRAP 0x1 ;  /* 0x000000040000795c */ /* 0x000fe20000300000 */
.L_x_87:
[----:B-1----:R-:W-:-:S05]  /*6db0*/  IMAD.MOV.U32 R12, RZ, RZ, 0x1 ;  /* 0x00000001ff0c7424 */ /* 0x002fca00078e00ff */
[----:B------:R-:W-:-:S04]  /*6dc0*/  SHF.L.U32 R12, R12, 0x1f, RZ ;  /* 0x0000001f0c0c7819 */ /* 0x000fc800000006ff */
[----:B------:R-:W1:Y:S02]  /*6dd0*/  SYNCS.PHASECHK.TRANS64.TRYWAIT P3, [UR50+0x344e0], R12 ;  /* 0x0344e00cff0075a7 */ /* 0x000e640008060172 */
[----:B-1----:R-:W-:Y:S05]  /*6de0*/  @!P3 BRA `(.L_x_88) ;  /* 0x0000007c00a4b947 */ /* 0x002fea0003800000 */
.L_x_284:
        /* <DEDUP_REMOVED lines=77> */
.L_x_90:
[----:B------:R-:W-:Y:S05]  /*72c0*/  BSYNC B0 ;  /* 0x0000000000007941 */ /* 0x000fea0003800000 */
.L_x_89:
[----:B------:R-:W-:Y:S06]  /*72d0*/  BAR.SYNC.DEFER_BLOCKING 0x1, 0x80 ;  /* 0x0042000000007b1d */ /* 0x000fec0000010000 */
[----:B------:R-:W-:Y:S05]  /*72e0*/  @!P0 BRA `(.L_x_91) ;  /* 0x0000000000048947 */ /* 0x000fea0003800000 */
[----:B------:R-:W-:Y:S01]  /*72f0*/  BPT.TRAP 0x1 ;  /* 0x000000040000795c */ /* 0x000fe20000300000 */
.L_x_91:
[----:B------:R-:W-:-:S04]  /*7300*/  UIADD3 UR7, UR50, 0x34518, URZ ;  /* 0x0003451832077890 */ /* 0x000fc8000fffe03f */
[----:B------:R-:W-:-:S09]  /*7310*/  UPRMT UR7, UR58, 0x654, UR7 ;  /* 0x000006543a077896 */ /* 0x000fd20008000007 */
[----:B------:R-:W-:Y:S01]  /*7320*/  SYNCS.ARRIVE.TRANS64.RED.A1T0 RZ, [UR7], RZ ;  /* 0x000000ffffff79a7 */ /* 0x000fe20008100407 */
[----:B------:R-:W-:Y:S05]  /*7330*/  @!P0 BRA `(.L_x_92) ;  /* 0x0000000000048947 */ /* 0x000fea0003800000 */
[----:B------:R-:W-:Y:S01]  /*7340*/  BPT.TRAP 0x1 ;  /* 0x000000040000795c */ /* 0x000fe20000300000 */
.L_x_92:
[----:B------:R-:W2:Y:S02]  /*7350*/  SYNCS.PHASECHK.TRANS64.TRYWAIT P3, [UR50+0x344e8], R12 ;  /* 0x0344e80cff0075a7 */ /* 0x000ea40008060172 */
[----:B--2---:R-:W-:Y:S05]  /*7360*/  @!P3 BRA `(.L_x_93) ;  /* 0x00000078005cb947 */ /* 0x004fea0003800000 */
.L_x_285:
[----:B------:R-:W-:Y:S05]  /*7370*/  @P1 WARPSYNC.ALL ;  /* 0x0000000000001948 */ /* 0x000fea0003800000 */
[----:B------:R-:W3:Y:S01]  /*7380*/  @P1 LDSM.16.MT88.4 R4, [R17+0x31000] ;  /* 0x031000001104183b */ /* 0x000ee20000004200 */
[-C--:B--2---:R-:W-:Y:S01]  /*7390*/  FMUL R13, R56, R3.reuse ;  /* 0x00000003380d7220 */ /* 0x084fe20000400000 */
[-C--:B------:R-:W-:Y:S01]  /*73a0*/  FMUL R57, R57, R3.reuse ;  /* 0x0000000339397220 */ /* 0x080fe20000400000 */
[-C--:B------:R-:W-:Y:S01]  /*73b0*/  FMUL R15, R58, R3.reuse ;  /* 0x000000033a0f7220 */ /* 0x080fe20000400000 */
[----:B------:R-:W2:Y:S01]  /*73c0*/  @P1 LDSM.16.MT88.4 R8, [R17+0x31800] ;  /* 0x031800001108183b */ /* 0x000ea20000004200 */
[-C--:B------:R-:W-:Y:S01]  /*73d0*/  FMUL R59, R59, R3.reuse ;  /* 0x000000033b3b7220 */ /* 0x080fe20000400000 */
[-C--:B------:R-:W-:Y:S01]  /*73e0*/  FMUL R19, R60, R3.reuse ;  /* 0x000000033c137220 */ /* 0x080fe20000400000 */
[-C--:B------:R-:W-:Y:S01]  /*73f0*/  FMUL R61, R61, R3.reuse ;  /* 0x000000033d3d7220 */ /* 0x080fe20000400000 */
[-C--:B------:R-:W-:Y:S01]  /*7400*/  FMUL R21, R62, R3.reuse ;  /* 0x000000033e157220 */ /* 0x080fe20000400000 */
[-C--:B------:R-:W-:Y:S01]  /*7410*/  FMUL R63, R63, R3.reuse ;  /* 0x000000033f3f7220 */ /* 0x080fe20000400000 */
[-C--:B-1----:R-:W-:Y:S01]  /*7420*/  FMUL R25, R64, R3.reuse ;  /* 0x0000000340197220 */ /* 0x082fe20000400000 */
        /* <DEDUP_REMOVED lines=9> */
[----:B---3--:R-:W-:-:S02]  /*74c0*/  HADD2.F32 R14, -RZ, R4.H0_H0 ;  /* 0x20000004ff0e7230 */ /* 0x008fc40000004100 */
        /* <DEDUP_REMOVED lines=13> */
[----:B--2---:R-:W-:Y:S02]  /*75a0*/  HADD2.F32 R24, -RZ, R8.H0_H0 ;  /* 0x20000008ff187230 */ /* 0x004fe40000004100 */
        /* <DEDUP_REMOVED lines=41> */
.L_x_95:
[----:B------:R-:W-:Y:S05]  /*7840*/  BSYNC B0 ;  /* 0x0000000000007941 */ /* 0x000fea0003800000 */
.L_x_94:
[----:B------:R-:W-:Y:S06]  /*7850*/  BAR.SYNC.DEFER_BLOCKING 0x1, 0x80 ;  /* 0x0042000000007b1d */ /* 0x000fec0000010000 */
[----:B------:R-:W-:Y:S05]  /*7860*/  @!P0 BRA `(.L_x_96) ;  /* 0x0000000000048947 */ /* 0x000fea0003800000 */
[----:B------:R-:W-:Y:S01]  /*7870*/  BPT.TRAP 0x1 ;  /* 0x000000040000795c */ /* 0x000fe20000300000 */
.L_x_96:
[----:B------:R-:W-:Y:S01]  /*7880*/  SYNCS.ARRIVE.TRANS64.RED.A1T0 RZ, [UR8], RZ ;  /* 0x000000ffffff79a7 */ /* 0x000fe20008100408 */
[----:B------:R-:W-:Y:S05]  /*7890*/  @!P0 BRA `(.L_x_97) ;  /* 0x0000000000048947 */ /* 0x000fea0003800000 */
[----:B------:R-:W-:Y:S01]  /*78a0*/  BPT.TRAP 0x1 ;  /* 0x000000040000795c */ /* 0x000fe20000300000 */
.L_x_97:
[----:B------:R-:W2:Y:S02]  /*78b0*/  SYNCS.PHASECHK.TRANS64.TRYWAIT P3, [UR50+0x344f0], R12 ;  /* 0x0344f00cff0075a7 */ /* 0x000ea40008060172 */
[----:B--2---:R-:W-:Y:S05]  /*78c0*/  @!P3 BRA `(.L_x_98) ;  /* 0x00000074001cb947 */ /* 0x004fea0003800000 */
.L_x_286:
[----:B------:R-:W-:Y:S05]  /*78d0*/  @P1 WARPSYNC.ALL ;  /* 0x0000000000001948 */ /* 0x000fea0003800000 */
[----:B------:R-:W3:Y:S01]  /*78e0*/  @P1 LDSM.16.MT88.4 R4, [R17+0x32000] ;  /* 0x032000001104183b */ /* 0x000ee20000004200 */
[-C--:B------:R-:W-:Y:S01]  /*78f0*/  FMUL R15, R138, R3.reuse ;  /* 0x000000038a0f7220 */ /* 0x080fe20000400000 */
[-C--:B------:R-:W-:Y:S01]  /*7900*/  FMUL R139, R139, R3.reuse ;  /* 0x000000038b8b7220 */ /* 0x080fe20000400000 */
[-C--:B------:R-:W-:Y:S01]  /*7910*/  FMUL R19, R140, R3.reuse ;  /* 0x000000038c137220 */ /* 0x080fe20000400000 */
[----:B------:R-:W4:Y:S01]  /*7920*/  @P1 LDSM.16.MT88.4 R8, [R17+0x32800] ;  /* 0x032800001108183b */ /* 0x000f220000004200 */
[-C--:B------:R-:W-:Y:S01]  /*7930*/  FMUL R141, R141, R3.reuse ;  /* 0x000000038d8d7220 */ /* 0x080fe20000400000 */
[-C--:B------:R-:W-:Y:S01]  /*7940*/  FMUL R21, R142, R3.reuse ;  /* 0x000000038e157220 */ /* 0x080fe20000400000 */
[-C--:B------:R-:W-:Y:S01]  /*7950*/  FMUL R143, R143, R3.reuse ;  /* 0x000000038f8f7220 */ /* 0x080fe20000400000 */
[-C--:B------:R-:W-:Y:S01]  /*7960*/  FMUL R145, R145, R3.reuse ;  /* 0x0000000391917220 */ /* 0x080fe20000400000 */
[-C--:B--2---:R-:W-:Y:S01]  /*7970*/  FMUL R13, R136, R3.reuse ;  /* 0x00000003880d7220 */ /* 0x084fe20000400000 */
        /* <DEDUP_REMOVED lines=16> */
[----:B----4-:R-:W-:Y:S02]  /*7a80*/  HADD2.F32 R28, -RZ, R8.H1_H1 ;  /* 0x30000008ff1c7230 */ /* 0x010fe40000004100 */
[----:B------:R-:W-:Y:S01]  /*7a90*/  FFMA R19, R20, R0, R19 ;  /* 0x0000000014137223 */ /* 0x000fe20000000013 */
[----:B------:R-:W-:-:S02]  /*7aa0*/  HADD2.F32 R20, -RZ, R7.H0_H0 ;  /* 0x20000007ff147230 */ /* 0x000fc40000004100 */
[-C--:B------:R-:W-:Y:S01]  /*7ab0*/  FFMA R18, R24, R0.reuse, R141 ;  /* 0x0000000018127223 */ /* 0x080fe2000000008d */
[----:B------:R-:W-:Y:S01]  /*7ac0*/  HADD2.F32 R24, -RZ, R7.H1_H1 ;  /* 0x30000007ff187230 */ /* 0x000fe20000004100 */
[----:B------:R-:W-:Y:S01]  /*7ad0*/  F2FP.F16.F32.PACK_AB R33, R16, R15 ;  /* 0x0000000f1021723e */ /* 0x000fe200000000ff */
[----:B------:R-:W-:Y:S02]  /*7ae0*/  HADD2.F32 R14, -RZ, R4.H0_H0 ;  /* 0x20000004ff0e7230 */ /* 0x000fe40000004100 */
[-C--:B------:R-:W-:Y:S01]  /*7af0*/  FFMA R21, R20, R0.reuse, R21 ;  /* 0x0000000014157223 */ /* 0x080fe20000000015 */
[----:B------:R-:W-:Y:S02]  /*7b00*/  HADD2.F32 R26, -RZ, R8.H0_H0 ;  /* 0x20000008ff1a7230 */ /* 0x000fe40000004100 */
[-C--:B------:R-:W-:Y:S01]  /*7b10*/  FFMA R20, R24, R0.reuse, R143 ;  /* 0x0000000018147223 */ /* 0x080fe2000000008f */
[----:B------:R-:W-:Y:S02]  /*7b20*/  HADD2.F32 R30, -RZ, R9.H0_H0 ;  /* 0x20000009ff1e7230 */ /* 0x000fe40000004100 */
[-C--:B------:R-:W-:Y:S01]  /*7b30*/  FFMA R24, R28, R0.reuse, R145 ;  /* 0x000000001c187223 */ /* 0x080fe20000000091 */
[-C--:B------:R-:W-:Y:S01]  /*7b40*/  FFMA R13, R14, R0.reuse, R13 ;  /* 0x000000000e0d7223 */ /* 0x080fe2000000000d */
[----:B------:R-:W-:Y:S01]  /*7b50*/  FFMA R25, R26, R0, R25 ;  /* 0x000000001a197223 */ /* 0x000fe20000000019 */
[----:B------:R-:W-:-:S02]  /*7b60*/  HADD2.F32 R28, -RZ, R10.H0_H0 ;  /* 0x2000000aff1c7230 */ /* 0x000fc40000004100 */
[-C--:B------:R-:W-:Y:S01]  /*7b70*/  FFMA R27, R30, R0.reuse, R27 ;  /* 0x000000001e1b7223 */ /* 0x080fe2000000001b */
[----:B------:R-:W-:Y:S01]  /*7b80*/  HADD2.F32 R14, -RZ, R4.H1_H1 ;  /* 0x30000004ff0e7230 */ /* 0x000fe20000004100 */
[----:B------:R-:W-:Y:S01]  /*7b90*/  F2FP.F16.F32.PACK_AB R35, R20, R21 ;  /* 0x000000151423723e */ /* 0x000fe200000000ff */
[----:B------:R-:W-:Y:S02]  /*7ba0*/  HADD2.F32 R26, -RZ, R9.H1_H1 ;  /* 0x30000009ff1a7230 */ /* 0x000fe40000004100 */
[-C--:B------:R-:W-:Y:S01]  /*7bb0*/  FFMA R29, R28, R0.reuse, R29 ;  /* 0x000000001c1d7223 */ /* 0x080fe2000000001d */
[----:B------:R-:W-:Y:S02]  /*7bc0*/  HADD2.F32 R30, -RZ, R10.H1_H1 ;  /* 0x3000000aff1e7230 */ /* 0x000fe40000004100 */
[-C--:B------:R-:W-:Y:S01]  /*7bd0*/  FFMA R14, R14, R0.reuse, R137 ;  /* 0x000000000e0e7223 */ /* 0x080fe20000000089 */
[--C-:B------:R-:W-:Y:S02]  /*7be0*/  HADD2.F32 R32, -RZ, R11.reuse.H0_H0 ;  /* 0x2000000bff207230 */ /* 0x100fe40000004100 */
[----:B------:R-:W-:Y:S01]  /*7bf0*/  FFMA R26, R26, R0, R147 ;  /* 0x000000001a1a7223 */ /* 0x000fe20000000093 */
[----:B------:R-:W-:-:S02]  /*7c00*/  HADD2.F32 R34, -RZ, R11.H1_H1 ;  /* 0x3000000bff227230 */ /* 0x000fc40000004100 */
[-C--:B------:R-:W-:Y:S01]  /*7c10*/  FFMA R28, R30, R0.reuse, R149 ;  /* 0x000000001e1c7223 */ /* 0x080fe20000000095 */
[----:B------:R-:W-:Y:S01]  /*7c20*/  F2FP.F16.F32.PACK_AB R24, R24, R25 ;  /* 0x000000191818723e */ /* 0x000fe200000000ff */
[-C--:B------:R-:W-:Y:S01]  /*7c30*/  FFMA R31, R32, R0.reuse, R31 ;  /* 0x00000000201f7223 */ /* 0x080fe2000000001f */
[----:B------:R-:W-:Y:S01]  /*7c40*/  F2FP.F16.F32.PACK_AB R32, R14, R13 ;  /* 0x0000000d0e20723e */ /* 0x000fe200000000ff */
[----:B------:R-:W-:Y:S01]  /*7c50*/  FFMA R30, R34, R0, R151 ;  /* 0x00000000221e7223 */ /* 0x000fe20000000097 */
        /* <DEDUP_REMOVED lines=20> */
.L_x_100:
[----:B------:R-:W-:Y:S05]  /*7da0*/  BSYNC B0 ;  /* 0x0000000000007941 */ /* 0x000fea0003800000 */
.L_x_99:
[----:B------:R-:W-:Y:S06]  /*7db0*/  BAR.SYNC.DEFER_BLOCKING 0x1, 0x80 ;  /* 0x0042000000007b1d */ /* 0x000fec0000010000 */
[----:B------:R-:W-:Y:S05]  /*7dc0*/  @!P0 BRA `(.L_x_101) ;  /* 0x0000000000048947 */ /* 0x000fea0003800000 */
[----:B------:R-:W-:Y:S01]  /*7dd0*/  BPT.TRAP 0x1 ;  /* 0x000000040000795c */ /* 0x000fe20000300000 */
.L_x_101:
[----:B------:R-:W-:Y:S01]  /*7de0*/  SYNCS.ARRIVE.TRANS64.RED.A1T0 RZ, [UR9], RZ ;  /* 0x000000ffffff79a7 */ /* 0x000fe20008100409 */
[----:B------:R-:W-:Y:S05]  /*7df0*/  @!P0 BRA `(.L_x_102) ;  /* 0x0000000000048947 */ /* 0x000fea0003800000 */
[----:B------:R-:W-:Y:S01]  /*7e00*/  BPT.TRAP 0x1 ;  /* 0x000000040000795c */ /* 0x000fe20000300000 */
.L_x_102:
[----:B------:R-:W2:Y:S02]  /*7e10*/  SYNCS.PHASECHK.TRANS64.TRYWAIT P3, [UR50+0x344f8], R12 ;  /* 0x0344f80cff0075a7 */ /* 0x000ea40008060172 */
[----:B--2---:R-:W-:Y:S05]  /*7e20*/  @!P3 BRA `(.L_x_103) ;  /* 0x0000006c00dcb947 */ /* 0x004fea0003800000 */
.L_x_287:
[----:B------:R-:W-:Y:S05]  /*7e30*/  @P1 WARPSYNC.ALL ;  /* 0x0000000000001948 */ /* 0x000fea0003800000 */
[----:B------:R-:W3:Y:S01]  /*7e40*/  @P1 LDSM.16.MT88.4 R4, [R17+0x33000] ;  /* 0x033000001104183b */ /* 0x000ee20000004200 */
[-C--:B------:R-:W-:Y:S01]  /*7e50*/  FMUL R72, R72, R3.reuse ;  /* 0x0000000348487220 */ /* 0x080fe20000400000 */
[-C--:B--2---:R-:W-:Y:S01]  /*7e60*/  FMUL R12, R73, R3.reuse ;  /* 0x00000003490c7220 */ /* 0x084fe20000400000 */
[-C--:B------:R-:W-:Y:S01]  /*7e70*/  FMUL R74, R74, R3.reuse ;  /* 0x000000034a4a7220 */ /* 0x080fe20000400000 */
[----:B------:R-:W2:Y:S01]  /*7e80*/  @P1 LDSM.16.MT88.4 R8, [R17+0x33800] ;  /* 0x033800001108183b */ /* 0x000ea20000004200 */
        /* <DEDUP_REMOVED lines=17> */
[----:B------:R-:W-:Y:S02]  /*7fa0*/  HADD2.F32 R25, -RZ, R7.H0_H0 ;  /* 0x20000007ff197230 */ /* 0x000fe40000004100 */
[-C--:B------:R-:W-:Y:S01]  /*7fb0*/  FFMA R15, R15, R0.reuse, R74 ;  /* 0x000000000f0f7223 */ /* 0x080fe2000000004a */
[--C-:B------:R-:W-:Y:S02]  /*7fc0*/  HADD2.F32 R3, -RZ, R4.reuse.H0_H0 ;  /* 0x20000004ff037230 */ /* 0x100fe40000004100 */
[-C--:B------:R-:W-:Y:S01]  /*7fd0*/  FFMA R14, R5, R0.reuse, R14 ;  /* 0x00000000050e7223 */ /* 0x080fe2000000000e */
[----:B------:R-:W-:Y:S02]  /*7fe0*/  HADD2.F32 R13, -RZ, R4.H1_H1 ;  /* 0x30000004ff0d7230 */ /* 0x000fe40000004100 */
        /* <DEDUP_REMOVED lines=11> */
[--C-:B------:R-:W-:Y:S02]  /*80a0*/  HADD2.F32 R27, -RZ, R8.reuse.H0_H0 ;  /* 0x20000008ff1b7230 */ /* 0x100fe40000004100 */
[-C--:B------:R-:W-:Y:S01]  /*80b0*/  FFMA R31, R31, R0.reuse, R82 ;  /* 0x000000001f1f7223 */ /* 0x080fe20000000052 */
[----:B------:R-:W-:Y:S02]  /*80c0*/  HADD2.F32 R29, -RZ, R8.H1_H1 ;  /* 0x30000008ff1d7230 */ /* 0x000fe40000004100 */
        /* <DEDUP_REMOVED lines=35> */
.L_x_105:
[----:B------:R-:W-:Y:S05]  /*8300*/  BSYNC B0 ;  /* 0x0000000000007941 */ /* 0x000fea0003800000 */
.L_x_104:
[----:B------:R-:W-:Y:S06]  /*8310*/  BAR.SYNC.DEFER_BLOCKING 0x1, 0x80 ;  /* 0x0042000000007b1d */ /* 0x000fec0000010000 */
[----:B------:R-:W-:Y:S05]  /*8320*/  @!P0 BRA `(.L_x_106) ;  /* 0x0000000000048947 */ /* 0x000fea0003800000 */
[----:B------:R-:W-:Y:S01]  /*8330*/  BPT.TRAP 0x1 ;  /* 0x000000040000795c */ /* 0x000fe20000300000 */
.L_x_106:
[----:B------:R-:W-:Y:S01]  /*8340*/  UISETP.NE.AND UP0, UPT, UR54, 0x3, UPT ;  /* 0x000000033600788c */ /* 0x000fe2000bf05270 */
[----:B------:R-:W-:Y:S05]  /*8350*/  SYNCS.ARRIVE.TRANS64.RED.A1T0 RZ, [UR10], RZ ;  /* 0x000000ffffff79a7 */ /* 0x000fea000810040a */
[----:B------:R-:W-:-:S13]  /*8360*/  PLOP3.LUT P1, PT, PT, PT, UP0, 0x80, 0x0 ;  /* 0x000000000000781c */ /* 0x000fda0003f2f008 */
[----:B------:R-:W-:Y:S05]  /*8370*/  @!P1 BRA `(.L_x_107) ;  /* 0x0000000000049947 */ /* 0x000fea0003800000 */
[----:B------:R-:W-:Y:S01]  /*8380*/  BPT.TRAP 0x1 ;  /* 0x000000040000795c */ /* 0x000fe20000300000 */
.L_x_107:
[----:B------:R-:W-:Y:S02]  /*8390*/  R2UR UR4, R2 ;  /* 0x00000000020472ca */ /* 0x000fe400000e0000 */
[----:B------:R-:W-:Y:S02]  /*83a0*/  SHF.L.U32 R0, R154, 0x1f, RZ ;  /* 0x0000001f9a007819 */ /* 0x000fe400000006ff */
[----:B------:R-:W-:-:S09]  /*83b0*/  LEA R19, R2, UR50, 0x4 ;  /* 0x0000003202137c11 */ /* 0x000fd2000f8e20ff */
[----:B------:R-:W-:-:S09]  /*83c0*/  ULEA UR4, UR4, UR50, 0x3 ;  /* 0x0000003204047291 */ /* 0x000fd2000f8e183f */
[----:B------:R-:W2:Y:S02]  /*83d0*/  SYNCS.PHASECHK.TRANS64.TRYWAIT P2, [UR4+0x34400], R0 ;  /* 0x03440000ff0075a7 */ /* 0x000ea40008040144 */
[----:B--2---:R-:W-:Y:S05]  /*83e0*/  @!P2 BRA `(.L_x_108) ;  /* 0x000000680084a947 */ /* 0x004fea0003800000 */
.L_x_288:
[----:B-1----:R-:W1:Y:S01]  /*83f0*/  LDS.128 R16, [R19+0x34550] ;  /* 0x0345500013107984 */ /* 0x002e620000000c00 */
[----:B------:R-:W-:Y:S01]  /*8400*/  @!PT LDS RZ, [RZ] ;  /* 0x00000000fffff984 */ /* 0x000fe20000000800 */
[----:B------:R-:W-:Y:S01]  /*8410*/  @!PT LDS RZ, [RZ] ;  /* 0x00000000fffff984 */ /* 0x000fe20000000800 */
[----:B------:R-:W-:Y:S01]  /*8420*/  @!PT LDS RZ, [RZ] ;  /* 0x00000000fffff984 */ /* 0x000fe20000000800 */
[----:B------:R-:W-:Y:S01]  /*8430*/  @!PT LDS RZ, [RZ] ;  /* 0x00000000fffff984 */ /* 0x000fe20000000800 */
[----:B------:R3:W-:Y:S06]  /*8440*/  MEMBAR.ALL.CTA ;  /* 0x0000000000007992 */ /* 0x0007ec0000008000 */
[----:B---3--:R-:W3:Y:S01]  /*8450*/  FENCE.VIEW.ASYNC.S ;  /* 0x00000000000073c6 */ /* 0x008ee20000000000 */
[----:B------:R-:W-:Y:S05]  /*8460*/  @!P1 BRA `(.L_x_109) ;  /* 0x0000000000049947 */ /* 0x000fea0003800000 */
[----:B------:R-:W-:Y:S01]  /*8470*/  BPT.TRAP 0x1 ;  /* 0x000000040000795c */ /* 0x000fe20000300000 */
.L_x_109:
[----:B------:R-:W-:Y:S01]  /*8480*/  UIADD3 UR4, UR4, 0x34440, URZ ;  /* 0x0003444004047890 */ /* 0x000fe2000fffe03f */
[----:B-1----:R-:W-:Y:S01]  /*8490*/  ISETP.NE.AND P3, PT, R19, RZ, PT ;  /* 0x000000ff1300720c */ /* 0x002fe20003f65270 */
[----:B------:R-:W-:Y:S02]  /*84a0*/  VIADD R2, R2, 0x1 ;  /* 0x0000000102027836 */ /* 0x000fe40000000000 */
[----:B------:R-:W-:Y:S01]  /*84b0*/  UPRMT UR4, UR58, 0x654, UR4 ;  /* 0x000006543a047896 */ /* 0x000fe20008000004 */
[----:B------:R-:W-:Y:S02]  /*84c0*/  IMAD.MOV.U32 R19, RZ, RZ, RZ ;  /* 0x000000ffff137224 */ /* 0x000fe400078e00ff */
[----:B------:R-:W-:-:S04]  /*84d0*/  ISETP.NE.AND P2, PT, R2, 0x8, PT ;  /* 0x000000080200780c */ /* 0x000fc80003f45270 */
[----:B--2---:R-:W-:Y:S02]  /*84e0*/  SEL R3, RZ, 0x1, P2 ;  /* 0x00000001ff037807 */ /* 0x004fe40001000000 */
[----:B---3--:R-:W-:Y:S01]  /*84f0*/  SYNCS.ARRIVE.TRANS64.RED.A1T0 RZ, [UR4], RZ ;  /* 0x000000ffffff79a7 */ /* 0x008fe20008100404 */
[----:B------:R-:W-:Y:S02]  /*8500*/  SEL R2, R2, RZ, P2 ;  /* 0x000000ff02027207 */ /* 0x000fe40001000000 */
[----:B------:R-:W-:Y:S01]  /*8510*/  LOP3.LUT R154, R154, R3, RZ, 0x3c, !PT ;  /* 0x000000039a9a7212 */ /* 0x000fe200078e3cff */
[----:B------:R-:W-:Y:S06]  /*8520*/  @!P3 BRA `(.L_x_110) ;  /* 0x0000000000b4b947 */ /* 0x000fec0003800000 */
[----:B------:R-:W1:Y:S02]  /*8530*/  LDC.64 R4, c[0x0][0x290] ;  /* 0x0000a400ff047b82 */ /* 0x000e640000000a00 */
[----:B-1----:R-:W-:-:S06]  /*8540*/  IMAD.WIDE R4, R18, 0xc, R4 ;  /* 0x0000000c12047825 */ /* 0x002fcc00078e0204 */
[----:B------:R-:W2:Y:S02]  /*8550*/  LDG.E R4, desc[UR38][R4.64+0x8] ;  /* 0x0000082604047981 */ /* 0x000ea4000c1e1900 */
[----:B--2---:R-:W-:-:S13]  /*8560*/  R2UR UR4, R4 ;  /* 0x00000000040472ca */ /* 0x004fda00000e0000 */
[----:B------:R-:W-:-:S04]  /*8570*/  UIADD3 UR4, UR4, 0x7f, URZ ;  /* 0x0000007f04047890 */ /* 0x000fc8000fffe03f */
[----:B------:R-:W-:-:S04]  /*8580*/  USHF.R.S32.HI UR5, URZ, 0x1f, UR4 ;  /* 0x0000001f3f057899 */ /* 0x000fc80008011404 */
[----:B------:R-:W-:-:S04]  /*8590*/  ULEA.HI UR5, UR5, UR4, URZ, 0x7 ;  /* 0x0000000405057291 */ /* 0x000fc8000f8f383f */
[----:B------:R-:W-:-:S04]  /*85a0*/  USHF.R.S32.HI UR5, URZ, 0x7, UR5 ;  /* 0x000000073f057899 */ /* 0x000fc80008011405 */
[----:B------:R-:W-:Y:S02]  /*85b0*/  UIADD3 UR40, UR40, UR5, URZ ;  /* 0x0000000528287290 */ /* 0x000fe4000fffe03f */
[----:B------:R-:W-:Y:S02]  /*85c0*/  UISETP.GE.U32.AND UP1, UPT, UR5, 0x6, UPT ;  /* 0x000000060500788c */ /* 0x000fe4000bf26070 */
[----:B------:R-:W-:-:S04]  /*85d0*/  UISETP.GT.U32.AND UP0, UPT, UR40, 0x5, UPT ;  /* 0x000000052800788c */ /* 0x000fc8000bf04070 */
[----:B------:R-:W-:-:S04]  /*85e0*/  UISETP.LT.U32.AND UP0, UPT, UR5, 0x6, UP0 ;  /* 0x000000060500788c */ /* 0x000fc80008701070 */
[----:B------:R-:W-:Y:S02]  /*85f0*/  USEL UR6, URZ, 0x1, !UP0 ;  /* 0x000000013f067887 */ /* 0x000fe4000c000000 */
[----:B------:R-:W-:Y:S02]  /*8600*/  @UP1 UIMAD.WIDE.U32 UR4, UR40, -0x55555555, URZ ;  /* 0xaaaaaaab280418a5 */ /* 0x000fe4000f8e003f */
[----:B------:R-:W-:Y:S02]  /*8610*/  ULOP3.LUT UR41, UR41, UR6, URZ, 0x3c, !UPT ;  /* 0x0000000629297292 */ /* 0x000fe4000f8e3c3f */
[----:B------:R-:W-:-:S04]  /*8620*/  @UP1 USHF.R.U32.HI UR4, URZ, 0x2, UR5 ;  /* 0x000000023f041899 */ /* 0x000fc80008011605 */
[----:B------:R-:W-:Y:S01]  /*8630*/  @UP1 ULOP3.LUT UR41, UR41, 0x1, UR4, 0x78, !UPT ;  /* 0x0000000129291892 */ /* 0x000fe2000f8e7804 */
[----:B------:R-:W-:Y:S11]  /*8640*/  @!P1 BRA `(.L_x_111) ;  /* 0x0000000000049947 */ /* 0x000ff60003800000 */
[----:B------:R-:W-:Y:S01]  /*8650*/  BPT.TRAP 0x1 ;  /* 0x000000040000795c */ /* 0x000fe20000300000 */
.L_x_111:
[----:B------:R-:W-:Y:S02]  /*8660*/  R2UR UR4, R2 ;  /* 0x00000000020472ca */ /* 0x000fe400000e0000 */
[----:B------:R-:W-:Y:S02]  /*8670*/  SHF.L.U32 R3, R154, 0x1f, RZ ;  /* 0x0000001f9a037819 */ /* 0x000fe400000006ff */
[----:B------:R-:W-:-:S09]  /*8680*/  LEA R0, R2, UR50, 0x4 ;  /* 0x0000003202007c11 */ /* 0x000fd2000f8e20ff */
[----:B------:R-:W-:-:S09]  /*8690*/  ULEA UR4, UR4, UR50, 0x3 ;  /* 0x0000003204047291 */ /* 0x000fd2000f8e183f */
[----:B------:R-:W1:Y:S02]  /*86a0*/  SYNCS.PHASECHK.TRANS64.TRYWAIT P2, [UR4+0x34400], R3 ;  /* 0x03440003ff0075a7 */ /* 0x000e640008040144 */
[----:B-1----:R-:W-:Y:S05]  /*86b0*/  @!P2 BRA `(.L_x_112) ;  /* 0x0000006400e8a947 */ /* 0x002fea0003800000 */
.L_x_289:
[----:B------:R2:W3:Y:S01]  /*86c0*/  LDS.128 R16, [R0+0x34550] ;  /* 0x0345500000107984 */ /* 0x0004e20000000c00 */
[----:B------:R-:W-:Y:S01]  /*86d0*/  @!PT LDS RZ, [RZ] ;  /* 0x00000000fffff984 */ /* 0x000fe20000000800 */
[----:B------:R-:W-:Y:S01]  /*86e0*/  @!PT LDS RZ, [RZ] ;  /* 0x00000000fffff984 */ /* 0x000fe20000000800 */
[----:B------:R-:W-:Y:S01]  /*86f0*/  @!PT LDS RZ, [RZ] ;  /* 0x00000000fffff984 */ /* 0x000fe20000000800 */
[----:B------:R-:W-:Y:S01]  /*8700*/  @!PT LDS RZ, [RZ] ;  /* 0x00000000fffff984 */ /* 0x000fe20000000800 */
[----:B------:R4:W-:Y:S06]  /*8710*/  MEMBAR.ALL.CTA ;  /* 0x0000000000007992 */ /* 0x0009ec0000008000 */
[----:B----4-:R-:W4:Y:S01]  /*8720*/  FENCE.VIEW.ASYNC.S ;  /* 0x00000000000073c6 */ /* 0x010f220000000000 */
[----:B--2---:R-:W-:Y:S05]  /*8730*/  @!P1 BRA `(.L_x_113) ;  /* 0x0000000000049947 */ /* 0x004fea0003800000 */
[----:B------:R-:W-:Y:S01]  /*8740*/  BPT.TRAP 0x1 ;  /* 0x000000040000795c */ /* 0x000fe20000300000 */
.L_x_113:
[----:B------:R-:W-:Y:S01]  /*8750*/  UIADD3 UR4, UR4, 0x34440, URZ ;  /* 0x0003444004047890 */ /* 0x000fe2000fffe03f */
[----:B------:R-:W-:-:S03]  /*8760*/  VIADD R2, R2, 0x1 ;  /* 0x0000000102027836 */ /* 0x000fc60000000000 */
[----:B------:R-:W-:Y:S02]  /*8770*/  UPRMT UR4, UR58, 0x654, UR4 ;  /* 0x000006543a047896 */ /* 0x000fe40008000004 */
[----:B------:R-:W-:-:S04]  /*8780*/  ISETP.NE.AND P1, PT, R2, 0x8, PT ;  /* 0x000000080200780c */ /* 0x000fc80003f25270 */
[----:B-1----:R-:W-:Y:S02]  /*8790*/  SEL R3, RZ, 0x1, P1 ;  /* 0x00000001ff037807 */ /* 0x002fe40000800000 */
[----:B------:R-:W-:Y:S01]  /*87a0*/  SEL R2, R2, RZ, P1 ;  /* 0x000000ff02027207 */ /* 0x000fe20000800000 */
[----:B----4-:R-:W-:Y:S01]  /*87b0*/  SYNCS.ARRIVE.TRANS64.RED.A1T0 RZ, [UR4], RZ ;  /* 0x000000ffffff79a7 */ /* 0x010fe20008100404 */
[----:B------:R-:W-:Y:S01]  /*87c0*/  UIMAD.WIDE.U32 UR4, UR40, -0x55555555, URZ ;  /* 0xaaaaaaab280478a5 */ /* 0x000fe2000f8e003f */
[----:B------:R-:W-:-:S03]  /*87d0*/  LOP3.LUT R154, R154, R3, RZ, 0x3c, !PT ;  /* 0x000000039a9a7212 */ /* 0x000fc600078e3cff */
[----:B------:R-:W-:-:S04]  /*87e0*/  USHF.R.U32.HI UR4, URZ, 0x2, UR5 ;  /* 0x000000023f047899 */ /* 0x000fc80008011605 */
[----:B------:R-:W-:-:S12]  /*87f0*/  UIMAD UR40, UR4, -0x6, UR40 ;  /* 0xfffffffa042878a4 */ /* 0x000fd8000f8e0228 */
.L_x_110:
[----:B---3--:R-:W-:Y:S02]  /*8800*/  ISETP.NE.AND P1, PT, R19, RZ, PT ;  /* 0x000000ff1300720c */ /* 0x008fe40003f25270 */
[CC--:B------:R-:W-:Y:S02]  /*8810*/  ISETP.NE.AND P2, PT, R155.reuse, R18.reuse, PT ;  /* 0x000000129b00720c */ /* 0x0c0fe40003f45270 */
[----:B------:R-:W-:-:S13]  /*8820*/  ISETP.EQ.OR P3, PT, R155, R18, !P1 ;  /* 0x000000129b00720c */ /* 0x000fda0004f62670 */
[----:B------:R-:W-:Y:S05]  /*8830*/  @P3 BRA `(.L_x_114) ;  /* 0x0000000000fc3947 */ /* 0x000fea0003800000 */
[----:B------:R-:W-:-:S13]  /*8840*/  ISETP.NE.AND P3, PT, RZ, UR47, PT ;  /* 0x0000002fff007c0c */ /* 0x000fda000bf65270 */
[----:B------:R-:W-:Y:S05]  /*8850*/  @P3 BRA `(.L_x_114) ;  /* 0x0000000000f43947 */ /* 0x000fea0003800000 */
[----:B------:R-:W1:Y:S01]  /*8860*/  S2R R0, SR_LANEID ;  /* 0x0000000000007919 */ /* 0x000e620000000000 */
[----:B------:R-:W-:Y:S01]  /*8870*/  ELECT P3, URZ, PT ;  /* 0x00000000003f782f */ /* 0x000fe20003860000 */
[----:B------:R-:W-:Y:S01]  /*8880*/  BSSY B0, `(.L_x_115) ;  /* 0x000002f000007945 */ /* 0x000fe20003800000 */
[----:B-1----:R-:W-:-:S11]  /*8890*/  IMAD.SHL.U32 R20, R0, 0x4, RZ ;  /* 0x0000000400147824 */ /* 0x002fd600078e00ff */
[----:B------:R-:W-:Y:S05]  /*88a0*/  @!P3 BRA `(.L_x_116) ;  /* 0x0000000000b0b947 */ /* 0x000fea0003800000 */
[C---:B------:R-:W-:Y:S01]  /*88b0*/  IMAD.SHL.U32 R0, R18.reuse, 0x8, RZ ;  /* 0x0000000812007824 */ /* 0x040fe200078e00ff */
[----:B------:R-:W-:Y:S01]  /*88c0*/  SHF.R.S32.HI R3, RZ, 0x1f, R18 ;  /* 0x0000001fff037819 */ /* 0x000fe20000011412 */
[----:B------:R-:W-:Y:S01]  /*88d0*/  ULDC.64 UR4, c[0x0][0x820] ;  /* 0x0002080000047ab9 */ /* 0x000fe20000000a00 */
[----:B------:R-:W1:Y:S02]  /*88e0*/  LDC.64 R4, c[0x0][0x290] ;  /* 0x0000a400ff047b82 */ /* 0x000e640000000a00 */
[----:B------:R-:W-:Y:S02]  /*88f0*/  SHF.L.U64.HI R3, R18, 0x3, R3 ;  /* 0x0000000312037819 */ /* 0x000fe40000010203 */
[----:B------:R-:W-:-:S04]  /*8900*/  IADD3 R6, P3, R0, UR4, RZ ;  /* 0x0000000400067c10 */ /* 0x000fc8000ff7e0ff */
[----:B------:R-:W-:Y:S01]  /*8910*/  IADD3.X R7, R3, UR5, RZ, P3, !PT ;  /* 0x0000000503077c10 */ /* 0x000fe20009ffe4ff */
[----:B------:R-:W-:-:S05]  /*8920*/  ULDC.64 UR4, c[0x0][0x818] ;  /* 0x0002060000047ab9 */ /* 0x000fca0000000a00 */
[----:B------:R-:W2:Y:S01]  /*8930*/  LDG.E.64 R6, desc[UR38][R6.64] ;  /* 0x0000002606067981 */ /* 0x000ea2000c1e1b00 */
[----:B-1----:R-:W-:Y:S01]  /*8940*/  IMAD.WIDE R8, R18, 0xc, R4 ;  /* 0x0000000c12087825 */ /* 0x002fe200078e0204 */
[----:B------:R-:W-:Y:S02]  /*8950*/  IADD3 R4, P3, R0, UR4, RZ ;  /* 0x0000000400047c10 */ /* 0x000fe4000ff7e0ff */
[----:B------:R-:W1:Y:S02]  /*8960*/  LDS R0, [UR52+0x1c] ;  /* 0x00001c34ff007984 */ /* 0x000e640008000800 */
[----:B------:R-:W-:Y:S02]  /*8970*/  IADD3.X R5, R3, UR5, RZ, P3, !PT ;  /* 0x0000000503057c10 */ /* 0x000fe40009ffe4ff */
[----:B------:R-:W3:Y:S04]  /*8980*/  LDG.E R14, desc[UR38][R8.64] ;  /* 0x00000026080e7981 */ /* 0x000ee8000c1e1900 */
[----:B------:R3:W4:Y:S04]  /*8990*/  LDG.E R15, desc[UR38][R8.64+0x4] ;  /* 0x00000426080f7981 */ /* 0x000728000c1e1900 */
[----:B------:R-:W5:Y:S01]  /*89a0*/  LDG.E.64 R4, desc[UR38][R4.64] ;  /* 0x0000002604047981 */ /* 0x000f62000c1e1b00 */
[----:B------:R-:W-:Y:S01]  /*89b0*/  IMAD.U32 R12, RZ, RZ, UR52 ;  /* 0x00000034ff0c7e24 */ /* 0x000fe2000f8e00ff */
[----:B------:R-:W-:-:S02]  /*89c0*/  CS2R R10, SRZ ;  /* 0x00000000000a7805 */ /* 0x000fc4000001ff00 */
[----:B------:R-:W-:Y:S02]  /*89d0*/  STS [UR52+0x30], RZ ;  /* 0x000030ffff007988 */ /* 0x000fe40008000834 */
[----:B------:R-:W-:-:S05]  /*89e0*/  SHF.R.U64 R12, R12, 0x4, RZ ;  /* 0x000000040c0c7819 */ /* 0x000fca00000012ff */
[----:B------:R-:W-:Y:S04]  /*89f0*/  STS [UR52+0x10], R12 ;  /* 0x0000100cff007988 */ /* 0x000fe80008000834 */
[----:B------:R-:W-:Y:S01]  /*8a00*/  STS [UR52+0x14], R12 ;  /* 0x0000140cff007988 */ /* 0x000fe20008000834 */
[C---:B--2---:R-:W-:Y:S02]  /*8a10*/  SHF.L.U64.HI R3, R6.reuse, 0x1, R7 ;  /* 0x0000000106037819 */ /* 0x044fe40000010207 */
[----:B------:R-:W-:Y:S02]  /*8a20*/  SHF.L.U32 R6, R6, 0x1, RZ ;  /* 0x0000000106067819 */ /* 0x000fe400000006ff */
[----:B------:R-:W-:-:S04]  /*8a30*/  LOP3.LUT R7, R3, 0x1fffffff, RZ, 0xc0, !PT ;  /* 0x1fffffff03077812 */ /* 0x000fc800078ec0ff */
[----:B------:R-:W-:-:S04]  /*8a40*/  SHF.R.U32.HI R3, RZ, 0x4, R7 ;  /* 0x00000004ff037819 */ /* 0x000fc80000011607 */
[----:B-1----:R-:W-:-:S05]  /*8a50*/  LOP3.LUT R0, R0, 0xf, R3, 0xb8, !PT ;  /* 0x0000000f00007812 */ /* 0x002fca00078eb803 */
[----:B------:R1:W-:Y:S01]  /*8a60*/  STS [UR52+0x1c], R0 ;  /* 0x00001c00ff007988 */ /* 0x0003e20008000834 */
[----:B---3--:R-:W-:-:S03]  /*8a70*/  VIADD R8, R14, 0xffffffff ;  /* 0xffffffff0e087836 */ /* 0x008fc60000000000 */
[----:B------:R-:W2:Y:S01]  /*8a80*/  LDS R3, [UR52+0x1c] ;  /* 0x00001c34ff037984 */ /* 0x000ea20008000800 */
[----:B----4-:R-:W-:Y:S01]  /*8a90*/  VIADD R9, R15, 0xffffffff ;  /* 0xffffffff0f097836 */ /* 0x010fe20000000000 */
[----:B-1----:R-:W-:Y:S02]  /*8aa0*/  LOP3.LUT R0, R6, 0xfffffffe, RZ, 0xc0, !PT ;  /* 0xfffffffe06007812 */ /* 0x002fe400078ec0ff */
[----:B-----5:R-:W-:Y:S04]  /*8ab0*/  STS.64 [UR52], R4 ;  /* 0x00000004ff007988 */ /* 0x020fe80008000a34 */
[----:B------:R-:W-:Y:S01]  /*8ac0*/  STS.128 [UR52+0x20], R8 ;  /* 0x00002008ff007988 */ /* 0x000fe20008000c34 */
[----:B--2---:R-:W-:-:S05]  /*8ad0*/  LOP3.LUT R3, R3, 0xf0, RZ, 0xb8, !PT ;  /* 0x000000f003037812 */ /* 0x004fca00078eb8ff */
[----:B------:R1:W-:Y:S04]  /*8ae0*/  STS [UR52+0x1c], R3 ;  /* 0x00001c03ff007988 */ /* 0x0003e80008000834 */
[----:B------:R-:W2:Y:S01]  /*8af0*/  LDS R13, [UR52+0x1c] ;  /* 0x00001c34ff0d7984 */ /* 0x000ea20008000800 */
[----:B-1----:R-:W-:-:S05]  /*8b00*/  SHF.R.U64 R3, R0, 0x4, R7 ;  /* 0x0000000400037819 */ /* 0x002fca0000001207 */
[----:B------:R-:W-:Y:S01]  /*8b10*/  STS [UR52+0xc], R3 ;  /* 0x00000c03ff007988 */ /* 0x000fe20008000834 */
[----:B--2---:R-:W-:-:S05]  /*8b20*/  LOP3.LUT R13, R13, 0xf00, RZ, 0xb8, !PT ;  /* 0x00000f000d0d7812 */ /* 0x004fca00078eb8ff */
[----:B------:R-:W-:Y:S04]  /*8b30*/  STS.64 [UR52+0x18], R12 ;  /* 0x0000180cff007988 */ /* 0x000fe80008000a34 */
[----:B------:R-:W1:Y:S02]  /*8b40*/  LDS R19, [UR52+0x1c] ;  /* 0x00001c34ff137984 */ /* 0x000e640008000800 */
[----:B-1----:R-:W-:-:S05]  /*8b50*/  LOP3.LUT R0, R19, 0xf000, RZ, 0xb8, !PT ;  /* 0x0000f00013007812 */ /* 0x002fca00078eb8ff */
[----:B------:R1:W-:Y:S02]  /*8b60*/  STS [UR52+0x1c], R0 ;  /* 0x00001c00ff007988 */ /* 0x0003e40008000834 */
.L_x_116:
[----:B------:R-:W-:Y:S05]  /*8b70*/  BSYNC B0 ;  /* 0x0000000000007941 */ /* 0x000fea0003800000 */
.L_x_115:
[----:B------:R-:W-:Y:S01]  /*8b80*/  NOP ;  /* 0x0000000000007918 */ /* 0x000fe20000000000 */
[----:B------:R2:W3:Y:S01]  /*8b90*/  LDS R3, [R20+UR52] ;  /* 0x0000003414037984 */ /* 0x0004e20008000800 */
[----:B------:R-:W-:Y:S02]  /*8ba0*/  ELECT P3, URZ, PT ;  /* 0x00000000003f782f */ /* 0x000fe40003860000 */
[----:B------:R-:W-:Y:S01]  /*8bb0*/  IADD3 R4, P4, R20, UR36, RZ ;  /* 0x0000002414047c10 */ /* 0x000fe2000ff9e0ff */
[----:B------:R-:W-:Y:S04]  /*8bc0*/  BSSY B0, `(.L_x_117) ;  /* 0x0000005000007945 */ /* 0x000fe80003800000 */
[----:B------:R-:W-:-:S06]  /*8bd0*/  IMAD.X R5, RZ, RZ, UR37, P4 ;  /* 0x00000025ff057e24 */ /* 0x000fcc000a0e06ff */
[----:B--2---:R-:W-:Y:S05]  /*8be0*/  @!P3 BRA `(.L_x_118) ;  /* 0x000000000008b947 */ /* 0x004fea0003800000 */
[----:B------:R0:W-:Y:S01]  /*8bf0*/  UTMACMDFLUSH ;  /* 0x00000000000079b7 */ /* 0x0001e20000000000 */
[----:B------:R-:W-:-:S04]  /*8c00*/  DEPBAR.LE SB0, 0x0 ;  /* 0x000080000000791a */ /* 0x000fc80000000000 */
.L_x_118:
[----:B------:R-:W-:Y:S05]  /*8c10*/  BSYNC B0 ;  /* 0x0000000000007941 */ /* 0x000fea0003800000 */
.L_x_117:
[----:B---3--:R2:W5:Y:S02]  /*8c20*/  ATOMG.E.EXCH.STRONG.GPU PT, RZ, [R4], R3 ;  /* 0x0000000304ff73a8 */ /* 0x00856400041ee100 */
.L_x_114:
[----:B------:R-:W-:-:S04]  /*8c30*/  DEPBAR.LE SB0, 0x0 ;  /* 0x000080000000791a */ /* 0x000fc80000000000 */
[----:B------:R-:W-:Y:S05]  /*8c40*/  @!P0 BRA `(.L_x_119) ;  /* 0x0000000000048947 */ /* 0x000fea0003800000 */
[----:B------:R-:W-:Y:S01]  /*8c50*/  BPT.TRAP 0x1 ;  /* 0x000000040000795c */ /* 0x000fe20000300000 */
.L_x_119:
[----:B-1----:R-:W-:Y:S01]  /*8c60*/  IMAD.U32 R0, RZ, RZ, UR55 ;  /* 0x00000037ff007e24 */ /* 0x002fe2000f8e00ff */
[----:B-----5:R-:W-:Y:S01]  /*8c70*/  SYNCS.ARRIVE.TRANS64.RED.A1T0 RZ, [UR7], RZ ;  /* 0x000000ffffff79a7 */ /* 0x020fe20008100407 */
[----:B------:R-:W-:Y:S02]  /*8c80*/  LOP3.LUT R156, R156, 0x1, RZ, 0x3c, !PT ;  /* 0x000000019c9c7812 */ /* 0x000fe400078e3cff */
[----:B------:R1:W-:Y:S02]  /*8c90*/  SYNCS.ARRIVE.TRANS64.A1T0 RZ, [R0+UR51], RZ ;  /* 0x000000ff00ff79a7 */ /* 0x0003e40008100033 */
[----:B-1----:R-:W-:Y:S01]  /*8ca0*/  SEL R0, RZ, 0x1, !P2 ;  /* 0x00000001ff007807 */ /* 0x002fe20005000000 */
[----:B------:R-:W-:Y:S06]  /*8cb0*/  @P1 BRA `(.L_x_120) ;  /* 0xffffffb000741947 */ /* 0x000fec000383ffff */
[----:B------:R-:W-:Y:S05]  /*8cc0*/  EXIT ;  /* 0x000000000000794d */ /* 0x000fea0003800000 */
.L_x_27:
[----:B------:R-:W-:-:S08]  /*8cd0*/  NOP ;  /* 0x0000000000007918 */ /* 0x000fd00000000000 */
[----:B-----5:R-:W1:-:S00]  /*8ce0*/  USETMAXREG.DEALLOC.CTAPOOL 0x28 ;  /* 0x00000028000079c8 */ /* 0x020e4000080e0500 */
[----:B------:R-:W-:-:S06]  /*8cf0*/  UISETP.NE.AND UP1, UPT, UR47, 0x3, UPT ;  /* 0x000000032f00788c */ /* 0x000fcc000bf25270 */
[----:B------:R-:W-:-:S13]  /*8d00*/  PLOP3.LUT P1, PT, PT, PT, UP1, 0x80, 0x0 ;  /* 0x000000000000781c */ /* 0x000fda0003f2f018 */
[----:B-1----:R-:W-:Y:S05]  /*8d10*/  @!P1 BRA `(.L_x_121) ;  /* 0x0000003800149947 */ /* 0x002fea0003800000 */
[----:B------:R-:W-:-:S13]  /*8d20*/  ISETP.NE.AND P0, PT, RZ, UR47, PT ;  /* 0x0000002fff007c0c */ /* 0x000fda000bf05270 */
[----:B------:R-:W-:Y:S05]  /*8d30*/  @!P0 BRA `(.L_x_122) ;  /* 0x0000001c00088947 */ /* 0x000fea0003800000 */
[----:B------:R-:W-:-:S06]  /*8d40*/  UISETP.NE.AND UP0, UPT, UR47, 0x2, UPT ;  /* 0x000000022f00788c */ /* 0x000fcc000bf05270 */
[----:B------:R-:W-:-:S13]  /*8d50*/  PLOP3.LUT P0, PT, PT, PT, UP0, 0x80, 0x0 ;  /* 0x000000000000781c */ /* 0x000fda0003f0f008 */
[----:B---3--:R-:W-:Y:S05]  /*8d60*/  @P0 EXIT ;  /* 0x000000000000094d */ /* 0x008fea0003800000 */
[----:B------:R-:W1:Y:S01]  /*8d70*/  S2UR UR4, SR_CTAID.Y ;  /* 0x00000000000479c3 */ /* 0x000e620000002600 */
[----:B------:R-:W-:Y:S01]  /*8d80*/  ELECT P0, URZ, PT ;  /* 0x00000000003f782f */ /* 0x000fe20003800000 */
[----:B------:R-:W-:Y:S01]  /*8d90*/  BSSY B0, `(.L_x_123) ;  /* 0x000001d000007945 */ /* 0x000fe20003800000 */
[----:B-1----:R-:W-:-:S11]  /*8da0*/  UIMAD UR4, UR4, UR60, UR53 ;  /* 0x0000003c040472a4 */ /* 0x002fd6000f8e0235 */
[----:B------:R-:W-:Y:S05]  /*8db0*/  @!P0 BRA `(.L_x_124) ;  /* 0x0000000000688947 */ /* 0x000fea0003800000 */
[----:B------:R-:W1:Y:S01]  /*8dc0*/  LDC.64 R4, c[0x0][0x600] ;  /* 0x00018000ff047b82 */ /* 0x000e620000000a00 */
[----:B------:R-:W-:Y:S02]  /*8dd0*/  UMOV UR5, 0x400 ;  /* 0x0000040000057882 */ /* 0x000fe40000000000 */
[----:B------:R-:W-:-:S05]  /*8de0*/  ULEA UR5, UR42, UR5, 0x18 ;  /* 0x000000052a057291 */ /* 0x000fca000f8ec03f */
[----:B------:R-:W1:Y:S08]  /*8df0*/  LDC.64 R6, c[0x0][0x608] ;  /* 0x00018200ff067b82 */ /* 0x000e700000000a00 */
[----:B------:R-:W2:Y:S08]  /*8e00*/  LDC.64 R32, c[0x0][0x610] ;  /* 0x00018400ff207b82 */ /* 0x000eb00000000a00 */
[----:B------:R-:W2:Y:S01]  /*8e10*/  LDC.64 R34, c[0x0][0x618] ;  /* 0x00018600ff227b82 */ /* 0x000ea20000000a00 */
[----:B-1----:R1:W-:Y:S07]  /*8e20*/  STS.128 [UR5+0x34700], R4 ;  /* 0x03470004ff007988 */ /* 0x0023ee0008000c05 */
[----:B------:R-:W3:Y:S08]  /*8e30*/  LDC.64 R28, c[0x0][0x620] ;  /* 0x00018800ff1c7b82 */ /* 0x000ef00000000a00 */
[----:B------:R-:W3:Y:S01]  /*8e40*/  LDC.64 R30, c[0x0][0x628] ;  /* 0x00018a00ff1e7b82 */ /* 0x000ee20000000a00 */
[----:B--2---:R2:W-:Y:S07]  /*8e50*/  STS.128 [UR5+0x34710], R32 ;  /* 0x03471020ff007988 */ /* 0x0045ee0008000c05 */
[----:B------:R-:W4:Y:S08]  /*8e60*/  LDC.64 R24, c[0x0][0x630] ;  /* 0x00018c00ff187b82 */ /* 0x000f300000000a00 */
[----:B------:R-:W4:Y:S08]  /*8e70*/  LDC.64 R26, c[0x0][0x638] ;  /* 0x00018e00ff1a7b82 */ /* 0x000f300000000a00 */
[----:B------:R-:W5:Y:S01]  /*8e80*/  LDC.64 R20, c[0x0][0x640] ;  /* 0x00019000ff147b82 */ /* 0x000f620000000a00 */
[----:B---3--:R2:W-:Y:S07]  /*8e90*/  STS.128 [UR5+0x34720], R28 ;  /* 0x0347201cff007988 */ /* 0x0085ee0008000c05 */
[----:B------:R-:W5:Y:S08]  /*8ea0*/  LDC.64 R22, c[0x0][0x648] ;  /* 0x00019200ff167b82 */ /* 0x000f700000000a00 */
[----:B------:R-:W3:Y:S01]  /*8eb0*/  LDC.64 R12, c[0x0][0x650] ;  /* 0x00019400ff0c7b82 */ /* 0x000ee20000000a00 */
[----:B----4-:R2:W-:Y:S07]  /*8ec0*/  STS.128 [UR5+0x34730], R24 ;  /* 0x03473018ff007988 */ /* 0x0105ee0008000c05 */
[----:B------:R-:W3:Y:S08]  /*8ed0*/  LDC.64 R14, c[0x0][0x658] ;  /* 0x00019600ff0e7b82 */ /* 0x000ef00000000a00 */
[----:B------:R-:W4:Y:S01]  /*8ee0*/  LDC.64 R8, c[0x0][0x660] ;  /* 0x00019800ff087b82 */ /* 0x000f220000000a00 */
[----:B-----5:R2:W-:Y:S07]  /*8ef0*/  STS.128 [UR5+0x34740], R20 ;  /* 0x03474014ff007988 */ /* 0x0205ee0008000c05 */
[----:B------:R-:W4:Y:S08]  /*8f00*/  LDC.64 R10, c[0x0][0x668] ;  /* 0x00019a00ff0a7b82 */ /* 0x000f300000000a00 */
[----:B-1----:R-:W1:Y:S01]  /*8f10*/  LDC.64 R4, c[0x0][0x670] ;  /* 0x00019c00ff047b82 */ /* 0x002e620000000a00 */
[----:B---3--:R2:W-:Y:S07]  /*8f20*/  STS.128 [UR5+0x34750], R12 ;  /* 0x0347500cff007988 */ /* 0x0085ee0008000c05 */
[----:B------:R-:W1:Y:S01]  /*8f30*/  LDC.64 R6, c[0x0][0x678] ;  /* 0x00019e00ff067b82 */ /* 0x000e620000000a00 */
[----:B----4-:R2:W-:Y:S04]  /*8f40*/  STS.128 [UR5+0x34760], R8 ;  /* 0x03476008ff007988 */ /* 0x0105e80008000c05 */
[----:B-1----:R2:W-:Y:S02]  /*8f50*/  STS.128 [UR5+0x34770], R4 ;  /* 0x03477004ff007988 */ /* 0x0025e40008000c05 */
.L_x_124:
[----:B------:R-:W-:Y:S05]  /*8f60*/  BSYNC B0 ;  /* 0x0000000000007941 */ /* 0x000fea0003800000 */
.L_x_123:
[----:B------:R-:W-:Y:S01]  /*8f70*/  ELECT P0, URZ, PT ;  /* 0x00000000003f782f */ /* 0x000fe20003800000 */
[----:B------:R-:W-:Y:S01]  /*8f80*/  NOP ;  /* 0x0000000000007918 */ /* 0x000fe20000000000 */
[----:B------:R-:W-:Y:S01]  /*8f90*/  ULDC UR6, c[0x0][0x884] ;  /* 0x0002210000067ab9 */ /* 0x000fe20000000800 */
[----:B------:R-:W-:Y:S01]  /*8fa0*/  BSSY B0, `(.L_x_125) ;  /* 0x0000035000007945 */ /* 0x000fe20003800000 */
[----:B------:R-:W-:-:S03]  /*8fb0*/  ULEA UR6, UR6, UR4, 0x1 ;  /* 0x0000000406067291 */ /* 0x000fc6000f8e083f */
[----:B------:R-:W-:Y:S02]  /*8fc0*/  ULDC.64 UR4, c[0x0][0x800] ;  /* 0x0002000000047ab9 */ /* 0x000fe40000000a00 */
[----:B------:R-:W-:-:S04]  /*8fd0*/  UIMAD.WIDE UR4, UR6, 0x80, UR4 ;  /* 0x00000080060478a5 */ /* 0x000fc8000f8e0204 */
[----:B------:R-:W-:Y:S08]  /*8fe0*/  @!P0 BRA `(.L_x_126) ;  /* 0x0000000000c08947 */ /* 0x000ff00003800000 */
[----:B------:R-:W-:Y:S01]  /*8ff0*/  ULDC.64 UR6, c[0x0][0x808] ;  /* 0x0002020000067ab9 */ /* 0x000fe20000000a00 */
[----:B------:R-:W-:Y:S01]  /*9000*/  ULDC.64 UR8, c[0x0][0x810] ;  /* 0x0002040000087ab9 */ /* 0x000fe20000000a00 */
[----:B------:R-:W-:Y:S02]  /*9010*/  ISETP.NE.U32.AND P0, PT, RZ, UR6, PT ;  /* 0x00000006ff007c0c */ /* 0x000fe4000bf05070 */
[----:B------:R-:W-:Y:S02]  /*9020*/  ISETP.NE.U32.AND P1, PT, RZ, UR8, PT ;  /* 0x00000008ff007c0c */ /* 0x000fe4000bf25070 */
[----:B------:R-:W-:Y:S02]  /*9030*/  ISETP.NE.AND.EX P0, PT, RZ, UR7, PT, P0 ;  /* 0x00000007ff007c0c */ /* 0x000fe4000bf05300 */
[----:B------:R-:W-:-:S11]  /*9040*/  ISETP.NE.AND.EX P1, PT, RZ, UR9, PT, P1 ;  /* 0x00000009ff007c0c */ /* 0x000fd6000bf25310 */
[----:B------:R-:W-:Y:S05]  /*9050*/  @!P0 BRA `(.L_x_127) ;  /* 0x0000000000188947 */ /* 0x000fea0003800000 */
[----:B--2---:R-:W1:Y:S02]  /*9060*/  LDC.64 R4, c[0x0][0x808] ;  /* 0x00020200ff047b82 */ /* 0x004e640000000a00 */
[----:B-1----:R-:W-:-:S06]  /*9070*/  IMAD.WIDE R4, R18, 0x8, R4 ;  /* 0x0000000812047825 */ /* 0x002fcc00078e0204 */
[----:B------:R-:W2:Y:S01]  /*9080*/  LDG.E.64 R4, desc[UR38][R4.64] ;  /* 0x0000002604047981 */ /* 0x000ea2000c1e1b00 */
[----:B------:R-:W-:Y:S02]  /*9090*/  UMOV UR6, 0x400 ;  /* 0x0000040000067882 */ /* 0x000fe40000000000 */
[----:B------:R-:W-:-:S09]  /*90a0*/  ULEA UR6, UR42, UR6, 0x18 ;  /* 0x000000062a067291 */ /* 0x000fd2000f8ec03f */
[----:B--2---:R1:W-:Y:S03]  /*90b0*/  STS.64 [UR6+0x34700], R4 ;  /* 0x03470004ff007988 */ /* 0x0043e60008000a06 */
.L_x_127:
[----:B------:R-:W-:Y:S05]  /*90c0*/  @!P1 BRA `(.L_x_126) ;  /* 0x0000000000889947 */ /* 0x000fea0003800000 */
[----:B-12---:R-:W1:Y:S02]  /*90d0*/  LDC.64 R4, c[0x0][0x810] ;  /* 0x00020400ff047b82 */ /* 0x006e640000000a00 */
[----:B-1----:R-:W-:-:S06]  /*90e0*/  IMAD.WIDE R4, R18, 0x8, R4 ;  /* 0x0000000812047825 */ /* 0x002fcc00078e0204 */
[----:B------:R-:W2:Y:S01]  /*90f0*/  LDG.E.64 R4, desc[UR38][R4.64] ;  /* 0x0000002604047981 */ /* 0x000ea2000c1e1b00 */
[----:B------:R-:W-:Y:S02]  /*9100*/  UMOV UR6, 0x400 ;  /* 0x0000040000067882 */ /* 0x000fe40000000000 */
[----:B------:R-:W-:-:S04]  /*9110*/  ULEA UR6, UR42, UR6, 0x18 ;  /* 0x000000062a067291 */ /* 0x000fc8000f8ec03f */
[----:B------:R-:W-:-:S05]  /*9120*/  UIADD3 UR7, UR6, 0x34700, URZ ;  /* 0x0003470006077890 */ /* 0x000fca000fffe03f */
[----:B------:R-:W1:Y:S01]  /*9130*/  LDS R6, [UR6+0x3471c] ;  /* 0x03471c06ff067984 */ /* 0x000e620008000800 */
[----:B------:R-:W-:-:S03]  /*9140*/  IMAD.U32 R8, RZ, RZ, UR7 ;  /* 0x00000007ff087e24 */ /* 0x000fc6000f8e00ff */
[----:B------:R-:W-:Y:S02]  /*9150*/  STS [UR6+0x34730], RZ ;  /* 0x034730ffff007988 */ /* 0x000fe40008000806 */
[----:B------:R-:W-:-:S05]  /*9160*/  SHF.R.U64 R8, R8, 0x4, RZ ;  /* 0x0000000408087819 */ /* 0x000fca00000012ff */
[----:B------:R-:W-:Y:S04]  /*9170*/  STS [UR6+0x34710], R8 ;  /* 0x03471008ff007988 */ /* 0x000fe80008000806 */
[----:B------:R-:W-:Y:S01]  /*9180*/  STS [UR6+0x34714], R8 ;  /* 0x03471408ff007988 */ /* 0x000fe20008000806 */
[C---:B--2---:R-:W-:Y:S01]  /*9190*/  SHF.L.U64.HI R10, R4.reuse, 0x1, R5 ;  /* 0x00000001040a7819 */ /* 0x044fe20000010205 */
[----:B------:R-:W-:Y:S02]  /*91a0*/  IMAD.SHL.U32 R11, R4, 0x2, RZ ;  /* 0x00000002040b7824 */ /* 0x000fe400078e00ff */
[----:B------:R-:W-:Y:S01]  /*91b0*/  VIADD R5, R3, 0xffffffff ;  /* 0xffffffff03057836 */ /* 0x000fe20000000000 */
[----:B------:R-:W-:Y:S01]  /*91c0*/  LOP3.LUT R10, R10, 0x1fffffff, RZ, 0xc0, !PT ;  /* 0x1fffffff0a0a7812 */ /* 0x000fe200078ec0ff */
[----:B------:R-:W-:Y:S01]  /*91d0*/  VIADD R4, R0, 0xffffffff ;  /* 0xffffffff00047836 */ /* 0x000fe20000000000 */
[----:B------:R-:W-:-:S02]  /*91e0*/  LOP3.LUT R3, R11, 0xfffffffe, RZ, 0xc0, !PT ;  /* 0xfffffffe0b037812 */ /* 0x000fc400078ec0ff */
[--C-:B------:R-:W-:Y:S02]  /*91f0*/  SHF.R.U32.HI R7, RZ, 0x4, R10.reuse ;  /* 0x00000004ff077819 */ /* 0x100fe4000001160a */
[----:B------:R-:W-:Y:S02]  /*9200*/  SHF.R.U64 R3, R3, 0x4, R10 ;  /* 0x0000000403037819 */ /* 0x000fe4000000120a */
[----:B-1----:R-:W-:-:S03]  /*9210*/  LOP3.LUT R6, R6, 0xf, R7, 0xb8, !PT ;  /* 0x0000000f06067812 */ /* 0x002fc600078eb807 */
[----:B------:R-:W-:Y:S04]  /*9220*/  STS [UR6+0x3470c], R3 ;  /* 0x03470c03ff007988 */ /* 0x000fe80008000806 */
[----:B------:R-:W-:Y:S04]  /*9230*/  STS [UR6+0x3471c], R6 ;  /* 0x03471c06ff007988 */ /* 0x000fe80008000806 */
[----:B------:R-:W1:Y:S02]  /*9240*/  LDS R7, [UR6+0x3471c] ;  /* 0x03471c06ff077984 */ /* 0x000e640008000800 */
[----:B-1----:R-:W-:-:S05]  /*9250*/  LOP3.LUT R7, R7, 0xf0, RZ, 0xb8, !PT ;  /* 0x000000f007077812 */ /* 0x002fca00078eb8ff */
[----:B------:R1:W-:Y:S04]  /*9260*/  STS [UR6+0x3471c], R7 ;  /* 0x03471c07ff007988 */ /* 0x0003e80008000806 */
[----:B------:R-:W2:Y:S01]  /*9270*/  LDS R9, [UR6+0x3471c] ;  /* 0x03471c06ff097984 */ /* 0x000ea20008000800 */
[----:B-1----:R-:W-:-:S05]  /*9280*/  CS2R R6, SRZ ;  /* 0x0000000000067805 */ /* 0x002fca000001ff00 */
[----:B------:R-:W-:Y:S01]  /*9290*/  STS.128 [UR6+0x34720], R4 ;  /* 0x03472004ff007988 */ /* 0x000fe20008000c06 */
[----:B--2---:R-:W-:-:S05]  /*92a0*/  LOP3.LUT R9, R9, 0xf00, RZ, 0xb8, !PT ;  /* 0x00000f0009097812 */ /* 0x004fca00078eb8ff */
[----:B------:R-:W-:Y:S04]  /*92b0*/  STS.64 [UR6+0x34718], R8 ;  /* 0x03471808ff007988 */ /* 0x000fe80008000a06 */
[----:B------:R-:W1:Y:S02]  /*92c0*/  LDS R12, [UR6+0x3471c] ;  /* 0x03471c06ff0c7984 */ /* 0x000e640008000800 */
[----:B-1----:R-:W-:-:S05]  /*92d0*/  LOP3.LUT R0, R12, 0xf000, RZ, 0xb8, !PT ;  /* 0x0000f0000c007812 */ /* 0x002fca00078eb8ff */
[----:B------:R3:W-:Y:S02]  /*92e0*/  STS [UR6+0x3471c], R0 ;  /* 0x03471c00ff007988 */ /* 0x0007e40008000806 */
.L_x_126:
[----:B------:R-:W-:Y:S05]  /*92f0*/  BSYNC B0 ;  /* 0x0000000000007941 */ /* 0x000fea0003800000 */
.L_x_125:
[----:B---3--:R-:W3:Y:S01]  /*9300*/  S2R R0, SR_LANEID ;  /* 0x0000000000007919 */ /* 0x008ee20000000000 */
[----:B------:R-:W-:Y:S01]  /*9310*/  ELECT P0, URZ, PT ;  /* 0x00000000003f782f */ /* 0x000fe20003800000 */
[----:B------:R-:W-:Y:S01]  /*9320*/  NOP ;  /* 0x0000000000007918 */ /* 0x000fe20000000000 */
[----:B------:R-:W-:Y:S11]  /*9330*/  BSSY B0, `(.L_x_128) ;  /* 0x0000004000007945 */ /* 0x000ff60003800000 */
[----:B------:R-:W-:Y:S05]  /*9340*/  @!P0 BRA `(.L_x_129) ;  /* 0x0000000000088947 */ /* 0x000fea0003800000 */
[----:B------:R0:W-:Y:S01]  /*9350*/  UTMACMDFLUSH ;  /* 0x00000000000079b7 */ /* 0x0001e20000000000 */
[----:B------:R-:W-:-:S04]  /*9360*/  DEPBAR.LE SB0, 0x0 ;  /* 0x000080000000791a */ /* 0x000fc80000000000 */
.L_x_129:
[----:B------:R-:W-:Y:S05]  /*9370*/  BSYNC B0 ;  /* 0x0000000000007941 */ /* 0x000fea0003800000 */
.L_x_128:
[----:B------:R-:W-:Y:S01]  /*9380*/  UMOV UR6, 0x400 ;  /* 0x0000040000067882 */ /* 0x000fe20000000000 */
[----:B--23--:R-:W-:Y:S01]  /*9390*/  IMAD.SHL.U32 R6, R0, 0x4, RZ ;  /* 0x0000000400067824 */ /* 0x00cfe200078e00ff */
[----:B------:R-:W-:-:S04]  /*93a0*/  ULEA UR6, UR42, UR6, 0x18 ;  /* 0x000000062a067291 */ /* 0x000fc8000f8ec03f */
[----:B------:R-:W-:Y:S01]  /*93b0*/  UIADD3 UR32, UR6, 0x34700, URZ ;  /* 0x0003470006207890 */ /* 0x000fe2000fffe03f */
[----:B-1----:R-:W-:Y:S01]  /*93c0*/  IADD3 R4, P0, R6, UR4, RZ ;  /* 0x0000000406047c10 */ /* 0x002fe2000ff1e0ff */
[----:B------:R-:W-:-:S03]  /*93d0*/  IMAD.MOV.U32 R0, RZ, RZ, RZ ;  /* 0x000000ffff007224 */ /* 0x000fc600078e00ff */
[----:B------:R-:W-:-:S04]  /*93e0*/  IADD3.X R5, RZ, UR5, RZ, P0, !PT ;  /* 0x00000005ff057c10 */ /* 0x000fc800087fe4ff */
[----:B------:R-:W1:Y:S01]  /*93f0*/  LDS R3, [R6+UR32] ;  /* 0x0000002006037984 */ /* 0x000e620008000800 */
[----:B------:R-:W-:-:S03]  /*9400*/  SHF.L.U32 R0, R0, 0x1f, RZ ;  /* 0x0000001f00007819 */ /* 0x000fc600000006ff */
[----:B-1----:R1:W2:Y:S02]  /*9410*/  ATOMG.E.EXCH.STRONG.GPU PT, RZ, [R4], R3 ;  /* 0x0000000304ff73a8 */ /* 0x0022a400041ee100 */
[----:B--2---:R-:W2:Y:S01]  /*9420*/  SYNCS.PHASECHK.TRANS64.TRYWAIT P0, [UR6+0x34528], R0 ;  /* 0x03452800ff0075a7 */ /* 0x004ea20008000146 */
[----:B------:R-:W-:Y:S02]  /*9430*/  ULOP3.LUT UR31, UR59, 0x1, URZ, 0xfc, !UPT ;  /* 0x000000013b1f7892 */ /* 0x000fe4000f8efc3f */
[----:B------:R-:W-:Y:S01]  /*9440*/  ULOP3.LUT UR30, UR61, 0x2, URZ, 0xfc, !UPT ;  /* 0x000000023d1e7892 */ /* 0x000fe2000f8efc3f */
[----:B-12---:R-:W-:Y:S11]  /*9450*/  @!P0 BRA `(.L_x_130) ;  /* 0x0000005800988947 */ /* 0x006ff60003800000 */
.L_x_290:
[----:B------:R-:W-:Y:S01]  /*9460*/  IMAD.MOV.U32 R4, RZ, RZ, 0x1 ;  /* 0x00000001ff047424 */ /* 0x000fe200078e00ff */
[----:B------:R-:W-:Y:S01]  /*9470*/  ULDC UR29, c[0x0][0x598] ;  /* 0x00016600001d7ab9 */ /* 0x000fe20000000800 */
[----:B-1----:R-:W-:Y:S01]  /*9480*/  IMAD.MOV.U32 R0, RZ, RZ, RZ ;  /* 0x000000ffff007224 */ /* 0x002fe200078e00ff */
[----:B------:R-:W-:Y:S01]  /*9490*/  ULDC UR28, c[0x0][0x580] ;  /* 0x00016000001c7ab9 */ /* 0x000fe20000000800 */
[----:B------:R-:W-:Y:S01]  /*94a0*/  ULDC.64 UR24, c[0x0][0x590] ;  /* 0x0001640000187ab9 */ /* 0x000fe20000000a00 */
[----:B------:R-:W-:-:S05]  /*94b0*/  ULDC.64 UR26, c[0x0][0x588] ;  /* 0x00016200001a7ab9 */ /* 0x000fca0000000a00 */
.L_x_191:
[----:B------:R-:W-:-:S06]  /*94c0*/  UISETP.NE.AND UP0, UPT, UR31, 0x3, UPT ;  /* 0x000000031f00788c */ /* 0x000fcc000bf05270 */
[----:B------:R-:W-:-:S13]  /*94d0*/  PLOP3.LUT P1, PT, PT, PT, UP0, 0x80, 0x0 ;  /* 0x000000000000781c */ /* 0x000fda0003f2f008 */
[----:B-----5:R-:W-:Y:S05]  /*94e0*/  @!P1 BRA `(.L_x_131) ;  /* 0x0000000000049947 */ /* 0x020fea0003800000 */
[----:B------:R-:W-:Y:S01]  /*94f0*/  BPT.TRAP 0x1 ;  /* 0x000000040000795c */ /* 0x000fe20000300000 */
.L_x_131:
[----:B------:R-:W-:Y:S02]  /*9500*/  R2UR UR7, R2 ;  /* 0x00000000020772ca */ /* 0x000fe400000e0000 */
[----:B------:R-:W-:Y:S02]  /*9510*/  SHF.L.U32 R3, R0, 0x1f, RZ ;  /* 0x0000001f00037819 */ /* 0x000fe400000006ff */
[----:B------:R-:W-:-:S09]  /*9520*/  LEA R8, R2, UR6, 0x4 ;  /* 0x0000000602087c11 */ /* 0x000fd2000f8e20ff */
[----:B------:R-:W-:-:S09]  /*9530*/  ULEA UR7, UR7, UR6, 0x3 ;  /* 0x0000000607077291 */ /* 0x000fd2000f8e183f */
[----:B------:R-:W1:Y:S02]  /*9540*/  SYNCS.PHASECHK.TRANS64.TRYWAIT P0, [UR7+0x34400], R3 ;  /* 0x03440003ff0075a7 */ /* 0x000e640008000147 */
[----:B-1----:R-:W-:Y:S05]  /*9550*/  @!P0 BRA `(.L_x_132) ;  /* 0x0000005800708947 */ /* 0x002fea0003800000 */
.L_x_291:
[----:B------:R-:W2:Y:S01]  /*9560*/  LDS.128 R8, [R8+0x34550] ;  /* 0x0345500008087984 */ /* 0x000ea20000000c00 */
        /* <DEDUP_REMOVED lines=8> */
.L_x_133:
[----:B------:R-:W-:Y:S01]  /*95f0*/  UIADD3 UR7, UR7, 0x34440, URZ ;  /* 0x0003444007077890 */ /* 0x000fe2000fffe03f */
[----:B------:R-:W-:Y:S02]  /*9600*/  R2UR UR18, R16 ;  /* 0x00000000101272ca */ /* 0x000fe400000e0000 */
[----:B------:R-:W-:Y:S01]  /*9610*/  R2UR UR19, R17 ;  /* 0x00000000111372ca */ /* 0x000fe200000e0000 */
[----:B------:R-:W-:Y:S01]  /*9620*/  UPRMT UR7, UR42, 0x654, UR7 ;  /* 0x000006542a077896 */ /* 0x000fe20008000007 */
[----:B------:R-:W-:Y:S02]  /*9630*/  LOP3.LUT P1, RZ, R4, 0xff, RZ, 0xc0, !PT ;  /* 0x000000ff04ff7812 */ /* 0x000fe4000782c0ff */
[----:B------:R-:W-:-:S04]  /*9640*/  ISETP.NE.U32.AND P0, PT, RZ, UR24, PT ;  /* 0x00000018ff007c0c */ /* 0x000fc8000bf05070 */
[----:B------:R-:W-:Y:S02]  /*9650*/  ISETP.NE.AND.EX P0, PT, RZ, UR25, PT, P0 ;  /* 0x00000019ff007c0c */ /* 0x000fe4000bf05300 */
[----:B---3--:R-:W-:Y:S01]  /*9660*/  SYNCS.ARRIVE.TRANS64.RED.A1T0 RZ, [UR7], RZ ;  /* 0x000000ffffff79a7 */ /* 0x008fe20008100407 */
[----:B------:R-:W-:Y:S02]  /*9670*/  USHF.L.U32 UR18, UR18, 0x7, URZ ;  /* 0x0000000712127899 */ /* 0x000fe4000800063f */
[----:B------:R-:W-:Y:S02]  /*9680*/  USHF.L.U32 UR19, UR19, 0x7, URZ ;  /* 0x0000000713137899 */ /* 0x000fe4000800063f */
[----:B------:R-:W-:Y:S10]  /*9690*/  @!P1 BRA `(.L_x_134) ;  /* 0x00000000000c9947 */ /* 0x000ff40003800000 */
[----:B------:R-:W-:-:S04]  /*96a0*/  DEPBAR {5,4,3,2,1,0} ;  /* 0x0000003f0000791a */ /* 0x000fc80000000000 */
[----:B------:R3:W-:Y:S02]  /*96b0*/  UTMACCTL.IV [UR4] ;  /* 0x00000000040079b9 */ /* 0x0007e40008000000 */
[----:B---3--:R-:W-:Y:S01]  /*96c0*/  NOP ;  /* 0x0000000000007918 */ /* 0x008fe20000000000 */
.L_x_134:
[----:B------:R-:W-:Y:S05]  /*96d0*/  @!P0 BRA `(.L_x_135) ;  /* 0x0000000000188947 */ /* 0x000fea0003800000 */
[----:B------:R-:W3:Y:S02]  /*96e0*/  LDC.64 R4, c[0x0][0x590] ;  /* 0x00016400ff047b82 */ /* 0x000ee40000000a00 */
[----:B---3--:R-:W-:-:S06]  /*96f0*/  IMAD.WIDE R4, R18, 0x8, R4 ;  /* 0x0000000812047825 */ /* 0x008fcc00078e0204 */
[----:B------:R-:W1:Y:S04]  /*9700*/  LDG.E.64 R4, desc[UR38][R4.64] ;  /* 0x0000002604047981 */ /* 0x000e68000c1e1b00 */
[----:B-1----:R-:W3:Y:S02]  /*9710*/  LD.E R3, desc[UR38][R4.64] ;  /* 0x0000002604037980 */ /* 0x002ee4000c101900 */
[----:B---3--:R-:W-:Y:S01]  /*9720*/  FSETP.NEU.AND P0, PT, R3, RZ, PT ;  /* 0x000000ff0300720b */ /* 0x008fe20003f0d000 */
[----:B------:R-:W-:-:S12]  /*9730*/  BRA `(.L_x_136) ;  /* 0x0000000000247947 */ /* 0x000fd80003800000 */
.L_x_135:
[----:B------:R-:W-:Y:S02]  /*9740*/  ISETP.NE.U32.AND P1, PT, RZ, UR26, PT ;  /* 0x0000001aff007c0c */ /* 0x000fe4000bf25070 */
[----:B------:R-:W-:Y:S02]  /*9750*/  FSETP.NEU.AND P0, PT, RZ, UR28, PT ;  /* 0x0000001cff007c0b */ /* 0x000fe4000bf0d000 */
[----:B------:R-:W-:-:S13]  /*9760*/  ISETP.NE.AND.EX P1, PT, RZ, UR27, PT, P1 ;  /* 0x0000001bff007c0c */ /* 0x000fda000bf25310 */
[----:B------:R-:W-:Y:S05]  /*9770*/  @!P1 BRA `(.L_x_136) ;  /* 0x0000000000149947 */ /* 0x000fea0003800000 */
[----:B------:R-:W3:Y:S01]  /*9780*/  LDC.64 R4, c[0x0][0x588] ;  /* 0x00016200ff047b82 */ /* 0x000ee20000000a00 */
[----:B-1----:R-:W-:-:S04]  /*9790*/  IMAD R3, R18, UR29, RZ ;  /* 0x0000001d12037c24 */ /* 0x002fc8000f8e02ff */
[----:B---3--:R-:W-:-:S06]  /*97a0*/  IMAD.WIDE R4, R3, 0x4, R4 ;  /* 0x0000000403047825 */ /* 0x008fcc00078e0204 */
[----:B------:R-:W3:Y:S02]  /*97b0*/  LDG.E R4, desc[UR38][R4.64] ;  /* 0x0000002604047981 */ /* 0x000ee4000c1e1900 */
[----:B---3--:R-:W-:-:S13]  /*97c0*/  FSETP.NEU.AND P0, PT, R4, RZ, PT ;  /* 0x000000ff0400720b */ /* 0x008fda0003f0d000 */
.L_x_136:
[----:B------:R-:W-:Y:S01]  /*97d0*/  UISETP.NE.AND UP0, UPT, UR30, 0x3, UPT ;  /* 0x000000031e00788c */ /* 0x000fe2000bf05270 */
[----:B------:R-:W-:-:S05]  /*97e0*/  ELECT P1, URZ, PT ;  /* 0x00000000003f782f */ /* 0x000fca0003820000 */
[----:B------:R-:W-:Y:S02]  /*97f0*/  PLOP3.LUT P2, PT, PT, PT, UP0, 0x80, 0x0 ;  /* 0x000000000000781c */ /* 0x000fe40003f4f008 */
[----:B------:R-:W-:-:S11]  /*9800*/  PLOP3.LUT P0, PT, P0, P1, PT, 0x2a, 0x0 ;  /* 0x000000000000781c */ /* 0x000fd60000702572 */
[----:B------:R-:W-:Y:S05]  /*9810*/  @!P2 BRA `(.L_x_137) ;  /* 0x000000000004a947 */ /* 0x000fea0003800000 */
[----:B------:R-:W-:Y:S01]  /*9820*/  BPT.TRAP 0x1 ;  /* 0x000000040000795c */ /* 0x000fe20000300000 */
.L_x_137:
[----:B-1----:R-:W-:-:S05]  /*9830*/  IMAD.MOV.U32 R3, RZ, RZ, 0x1 ;  /* 0x00000001ff037424 */ /* 0x002fca00078e00ff */
[----:B------:R-:W-:-:S04]  /*9840*/  SHF.L.U32 R3, R3, 0x1f, RZ ;  /* 0x0000001f03037819 */ /* 0x000fc800000006ff */
[----:B------:R-:W1:Y:S02]  /*9850*/  SYNCS.PHASECHK.TRANS64.TRYWAIT P1, [UR6+0x34500], R3 ;  /* 0x03450003ff0075a7 */ /* 0x000e640008020146 */
[----:B-1----:R-:W-:Y:S05]  /*9860*/  @!P1 BRA `(.L_x_138) ;  /* 0x0000005400c49947 */ /* 0x002fea0003800000 */
.L_x_292:
[----:B------:R-:W-:Y:S04]  /*9870*/  BSSY B0, `(.L_x_139) ;  /* 0x000000b000007945 */ /* 0x000fe80003800000 */
[----:B------:R-:W-:Y:S05]  /*9880*/  @P0 BRA `(.L_x_140) ;  /* 0x0000000000240947 */ /* 0x000fea0003800000 */
[----:B------:R-:W-:Y:S02]  /*9890*/  UIADD3 UR16, UR6, 0x30000, URZ ;  /* 0x0003000006107890 */ /* 0x000fe4000fffe03f */
[----:B------:R-:W-:Y:S01]  /*98a0*/  UIADD3 UR17, UR6, 0x344e0, URZ ;  /* 0x000344e006117890 */ /* 0x000fe2000fffe03f */
[----:B------:R-:W-:Y:S01]  /*98b0*/  UMOV UR8, 0x0 ;  /* 0x0000000000087882 */ /* 0x000fe20000000000 */
[----:B------:R-:W-:-:S07]  /*98c0*/  UMOV UR9, 0x10000000 ;  /* 0x1000000000097882 */ /* 0x000fce0000000000 */
[----:B------:R3:W-:Y:S02]  /*98d0*/  UTMALDG.2D [UR16], [UR4], desc[UR8] ;  /* 0x00000810040075b4 */ /* 0x0007e40008009000 */
[----:B---3--:R-:W-:Y:S05]  /*98e0*/  @!P2 BRA `(.L_x_141) ;  /* 0x000000000004a947 */ /* 0x008fea0003800000 */
[----:B------:R-:W-:Y:S01]  /*98f0*/  BPT.TRAP 0x1 ;  /* 0x000000040000795c */ /* 0x000fe20000300000 */
.L_x_141:
[----:B-1----:R-:W1:Y:S02]  /*9900*/  LDC R4, c[0x0][0x828] ;  /* 0x00020a00ff047b82 */ /* 0x002e640000000800 */
[----:B-1----:R3:W-:Y:S02]  /*9910*/  SYNCS.ARRIVE.TRANS64.RED.A0TR RZ, [UR6+0x344e0], R4 ;  /* 0x0344e004ffff79a7 */ /* 0x0027e40008300406 */
.L_x_140:
[----:B------:R-:W-:Y:S05]  /*9920*/  BSYNC B0 ;  /* 0x0000000000007941 */ /* 0x000fea0003800000 */
.L_x_139:
[----:B------:R-:W-:Y:S05]  /*9930*/  @!P2 BRA `(.L_x_142) ;  /* 0x000000000004a947 */ /* 0x000fea0003800000 */
[----:B------:R-:W-:Y:S01]  /*9940*/  BPT.TRAP 0x1 ;  /* 0x000000040000795c */ /* 0x000fe20000300000 */
.L_x_142:
[----:B------:R-:W-:-:S04]  /*9950*/  UIADD3 UR13, UR6, 0x344e0, URZ ;  /* 0x000344e0060d7890 */ /* 0x000fc8000fffe03f */
[----:B------:R-:W-:-:S09]  /*9960*/  UPRMT UR7, UR42, 0x654, UR13 ;  /* 0x000006542a077896 */ /* 0x000fd2000800000d */
[----:B------:R-:W-:Y:S01]  /*9970*/  SYNCS.ARRIVE.TRANS64.RED.A1T0 RZ, [UR7], RZ ;  /* 0x000000ffffff79a7 */ /* 0x000fe20008100407 */
[----:B------:R-:W-:Y:S05]  /*9980*/  @!P2 BRA `(.L_x_143) ;  /* 0x000000000004a947 */ /* 0x000fea0003800000 */
[----:B------:R-:W-:Y:S01]  /*9990*/  BPT.TRAP 0x1 ;  /* 0x000000040000795c */ /* 0x000fe20000300000 */
.L_x_143:
[----:B------:R-:W4:Y:S02]  /*99a0*/  SYNCS.PHASECHK.TRANS64.TRYWAIT P1, [UR6+0x34508], R3 ;  /* 0x03450803ff0075a7 */ /* 0x000f240008020146 */
[----:B----4-:R-:W-:Y:S05]  /*99b0*/  @!P1 BRA `(.L_x_144) ;  /* 0x0000005400889947 */ /* 0x010fea0003800000 */
.L_x_293:
[----:B------:R-:W-:Y:S04]  /*99c0*/  BSSY B0, `(.L_x_145) ;  /* 0x000000d000007945 */ /* 0x000fe80003800000 */
[----:B------:R-:W-:Y:S05]  /*99d0*/  @P0 BRA `(.L_x_146) ;  /* 0x00000000002c0947 */ /* 0x000fea0003800000 */
[----:B------:R-:W-:Y:S02]  /*99e0*/  UIADD3 UR10, UR18, 0x40, URZ ;  /* 0x00000040120a7890 */ /* 0x000fe4000fffe03f */
[----:B------:R-:W-:Y:S02]  /*99f0*/  UIADD3 UR8, UR6, 0x31000, URZ ;  /* 0x0003100006087890 */ /* 0x000fe4000fffe03f */
[----:B------:R-:W-:Y:S01]  /*9a00*/  UIADD3 UR9, UR6, 0x344e8, URZ ;  /* 0x000344e806097890 */ /* 0x000fe2000fffe03f */
[----:B------:R-:W-:Y:S01]  /*9a10*/  UMOV UR14, 0x0 ;  /* 0x00000000000e7882 */ /* 0x000fe20000000000 */
[----:B------:R-:W-:Y:S01]  /*9a20*/  UMOV UR15, 0x10000000 ;  /* 0x10000000000f7882 */ /* 0x000fe20000000000 */
[----:B------:R-:W-:-:S06]  /*9a30*/  UMOV UR11, UR19 ;  /* 0x00000013000b7c82 */ /* 0x000fcc0008000000 */
[----:B------:R4:W-:Y:S02]  /*9a40*/  UTMALDG.2D [UR8], [UR4], desc[UR14] ;  /* 0x00000e08040075b4 */ /* 0x0009e40008009000 */
[----:B----4-:R-:W-:Y:S05]  /*9a50*/  @!P2 BRA `(.L_x_147) ;  /* 0x000000000004a947 */ /* 0x010fea0003800000 */
[----:B------:R-:W-:Y:S01]  /*9a60*/  BPT.TRAP 0x1 ;  /* 0x000000040000795c */ /* 0x000fe20000300000 */
.L_x_147:
[----:B-1-3--:R-:W1:Y:S02]  /*9a70*/  LDC R4, c[0x0][0x828] ;  /* 0x00020a00ff047b82 */ /* 0x00ae640000000800 */
[----:B-1----:R4:W-:Y:S02]  /*9a80*/  SYNCS.ARRIVE.TRANS64.RED.A0TR RZ, [UR6+0x344e8], R4 ;  /* 0x0344e804ffff79a7 */ /* 0x0029e40008300406 */
.L_x_146:
[----:B------:R-:W-:Y:S05]  /*9a90*/  BSYNC B0 ;  /* 0x0000000000007941 */ /* 0x000fea0003800000 */
.L_x_145:
[----:B------:R-:W-:Y:S05]  /*9aa0*/  @!P2 BRA `(.L_x_148) ;  /* 0x000000000004a947 */ /* 0x000fea0003800000 */
[----:B------:R-:W-:Y:S01]  /*9ab0*/  BPT.TRAP 0x1 ;  /* 0x000000040000795c */ /* 0x000fe20000300000 */
.L_x_148:
[----:B------:R-:W-:Y:S02]  /*9ac0*/  UIADD3 UR9, UR6, 0x344e8, URZ ;  /* 0x000344e806097890 */ /* 0x000fe4000fffe03f */
[----:B------:R-:W-:Y:S02]  /*9ad0*/  UIADD3 UR23, UR19, 0x20, URZ ;  /* 0x0000002013177890 */ /* 0x000fe4000fffe03f */
[----:B------:R-:W-:-:S09]  /*9ae0*/  UPRMT UR16, UR42, 0x654, UR9 ;  /* 0x000006542a107896 */ /* 0x000fd20008000009 */
[----:B------:R-:W-:Y:S01]  /*9af0*/  SYNCS.ARRIVE.TRANS64.RED.A1T0 RZ, [UR16], RZ ;  /* 0x000000ffffff79a7 */ /* 0x000fe20008100410 */
[----:B------:R-:W-:Y:S05]  /*9b00*/  @!P2 BRA `(.L_x_149) ;  /* 0x000000000004a947 */ /* 0x000fea0003800000 */
[----:B------:R-:W-:Y:S01]  /*9b10*/  BPT.TRAP 0x1 ;  /* 0x000000040000795c */ /* 0x000fe20000300000 */
.L_x_149:
[----:B------:R-:W5:Y:S02]  /*9b20*/  SYNCS.PHASECHK.TRANS64.TRYWAIT P1, [UR6+0x34510], R3 ;  /* 0x03451003ff0075a7 */ /* 0x000f640008020146 */
[----:B-----5:R-:W-:Y:S05]  /*9b30*/  @!P1 BRA `(.L_x_150) ;  /* 0x0000005400409947 */ /* 0x020fea0003800000 */
.L_x_294:
[----:B------:R-:W-:Y:S04]  /*9b40*/  BSSY B0, `(.L_x_151) ;  /* 0x000000c000007945 */ /* 0x000fe80003800000 */
[----:B------:R-:W-:Y:S05]  /*9b50*/  @P0 BRA `(.L_x_152) ;  /* 0x0000000000280947 */ /* 0x000fea0003800000 */
[----:B------:R-:W-:Y:S02]  /*9b60*/  UIADD3 UR20, UR6, 0x32000, URZ ;  /* 0x0003200006147890 */ /* 0x000fe4000fffe03f */
[----:B------:R-:W-:Y:S01]  /*9b70*/  UIADD3 UR21, UR6, 0x344f0, URZ ;  /* 0x000344f006157890 */ /* 0x000fe2000fffe03f */
[----:B------:R-:W-:Y:S01]  /*9b80*/  UMOV UR10, 0x0 ;  /* 0x00000000000a7882 */ /* 0x000fe20000000000 */
[----:B------:R-:W-:Y:S01]  /*9b90*/  UMOV UR11, 0x10000000 ;  /* 0x10000000000b7882 */ /* 0x000fe20000000000 */
[----:B------:R-:W-:-:S06]  /*9ba0*/  UMOV UR22, UR18 ;  /* 0x0000001200167c82 */ /* 0x000fcc0008000000 */
[----:B------:R1:W-:Y:S02]  /*9bb0*/  UTMALDG.2D [UR20], [UR4], desc[UR10] ;  /* 0x00000a14040075b4 */ /* 0x0003e40008009000 */
[----:B-1----:R-:W-:Y:S05]  /*9bc0*/  @!P2 BRA `(.L_x_153) ;  /* 0x000000000004a947 */ /* 0x002fea0003800000 */
[----:B------:R-:W-:Y:S01]  /*9bd0*/  BPT.TRAP 0x1 ;  /* 0x000000040000795c */ /* 0x000fe20000300000 */
.L_x_153:
[----:B---34-:R-:W1:Y:S02]  /*9be0*/  LDC R4, c[0x0][0x828] ;  /* 0x00020a00ff047b82 */ /* 0x018e640000000800 */
[----:B-1----:R1:W-:Y:S02]  /*9bf0*/  SYNCS.ARRIVE.TRANS64.RED.A0TR RZ, [UR6+0x344f0], R4 ;  /* 0x0344f004ffff79a7 */ /* 0x0023e40008300406 */
.L_x_152:
[----:B------:R-:W-:Y:S05]  /*9c00*/  BSYNC B0 ;  /* 0x0000000000007941 */ /* 0x000fea0003800000 */
.L_x_151:
[----:B------:R-:W-:Y:S05]  /*9c10*/  @!P2 BRA `(.L_x_154) ;  /* 0x000000000004a947 */ /* 0x000fea0003800000 */
[----:B------:R-:W-:Y:S01]  /*9c20*/  BPT.TRAP 0x1 ;  /* 0x000000040000795c */ /* 0x000fe20000300000 */
.L_x_154:
[----:B------:R-:W-:-:S04]  /*9c30*/  UIADD3 UR17, UR6, 0x344f0, URZ ;  /* 0x000344f006117890 */ /* 0x000fc8000fffe03f */
[----:B------:R-:W-:-:S09]  /*9c40*/  UPRMT UR33, UR42, 0x654, UR17 ;  /* 0x000006542a217896 */ /* 0x000fd20008000011 */
[----:B------:R-:W-:Y:S01]  /*9c50*/  SYNCS.ARRIVE.TRANS64.RED.A1T0 RZ, [UR33], RZ ;  /* 0x000000ffffff79a7 */ /* 0x000fe20008100421 */
[----:B------:R-:W-:Y:S05]  /*9c60*/  @!P2 BRA `(.L_x_155) ;  /* 0x000000000004a947 */ /* 0x000fea0003800000 */
[----:B------:R-:W-:Y:S01]  /*9c70*/  BPT.TRAP 0x1 ;  /* 0x000000040000795c */ /* 0x000fe20000300000 */
.L_x_155:
[----:B------:R-:W5:Y:S02]  /*9c80*/  SYNCS.PHASECHK.TRANS64.TRYWAIT P1, [UR6+0x34518], R3 ;  /* 0x03451803ff0075a7 */ /* 0x000f640008020146 */
[----:B-----5:R-:W-:Y:S05]  /*9c90*/  @!P1 BRA `(.L_x_156) ;  /* 0x0000005400009947 */ /* 0x020fea0003800000 */
.L_x_295:
[----:B------:R-:W-:Y:S04]  /*9ca0*/  BSSY B0, `(.L_x_157) ;  /* 0x000000c000007945 */ /* 0x000fe80003800000 */
[----:B------:R-:W-:Y:S05]  /*9cb0*/  @P0 BRA `(.L_x_158) ;  /* 0x0000000000280947 */ /* 0x000fea0003800000 */
[----:B------:R-:W-:Y:S02]  /*9cc0*/  UIADD3 UR22, UR18, 0x40, URZ ;  /* 0x0000004012167890 */ /* 0x000fe4000fffe03f */
[----:B------:R-:W-:Y:S02]  /*9cd0*/  UIADD3 UR20, UR6, 0x33000, URZ ;  /* 0x0003300006147890 */ /* 0x000fe4000fffe03f */
[----:B------:R-:W-:Y:S01]  /*9ce0*/  UIADD3 UR21, UR6, 0x344f8, URZ ;  /* 0x000344f806157890 */ /* 0x000fe2000fffe03f */
[----:B------:R-:W-:Y:S01]  /*9cf0*/  UMOV UR10, 0x0 ;  /* 0x00000000000a7882 */ /* 0x000fe20000000000 */
[----:B------:R-:W-:-:S07]  /*9d00*/  UMOV UR11, 0x10000000 ;  /* 0x10000000000b7882 */ /* 0x000fce0000000000 */
[----:B------:R1:W-:Y:S02]  /*9d10*/  UTMALDG.2D [UR20], [UR4], desc[UR10] ;  /* 0x00000a14040075b4 */ /* 0x0003e40008009000 */
[----:B-1----:R-:W-:Y:S05]  /*9d20*/  @!P2 BRA `(.L_x_159) ;  /* 0x000000000004a947 */ /* 0x002fea0003800000 */
[----:B------:R-:W-:Y:S01]  /*9d30*/  BPT.TRAP 0x1 ;  /* 0x000000040000795c */ /* 0x000fe20000300000 */
.L_x_159:
[----:B---34-:R-:W1:Y:S02]  /*9d40*/  LDC R4, c[0x0][0x828] ;  /* 0x00020a00ff047b82 */ /* 0x018e640000000800 */
[----:B-1----:R1:W-:Y:S02]  /*9d50*/  SYNCS.ARRIVE.TRANS64.RED.A0TR RZ, [UR6+0x344f8], R4 ;  /* 0x0344f804ffff79a7 */ /* 0x0023e40008300406 */
.L_x_158:
[----:B------:R-:W-:Y:S05]  /*9d60*/  BSYNC B0 ;  /* 0x0000000000007941 */ /* 0x000fea0003800000 */
.L_x_157:
[----:B------:R-:W-:Y:S05]  /*9d70*/  @!P2 BRA `(.L_x_160) ;  /* 0x000000000004a947 */ /* 0x000fea0003800000 */
[----:B------:R-:W-:Y:S01]  /*9d80*/  BPT.TRAP 0x1 ;  /* 0x000000040000795c */ /* 0x000fe20000300000 */
.L_x_160:
[----:B------:R-:W-:Y:S02]  /*9d90*/  UIADD3 UR21, UR6, 0x344f8, URZ ;  /* 0x000344f806157890 */ /* 0x000fe4000fffe03f */
[----:B------:R-:W-:Y:S02]  /*9da0*/  UIADD3 UR15, UR19, 0x40, URZ ;  /* 0x00000040130f7890 */ /* 0x000fe4000fffe03f */
[----:B------:R-:W-:-:S09]  /*9db0*/  UPRMT UR34, UR42, 0x654, UR21 ;  /* 0x000006542a227896 */ /* 0x000fd20008000015 */
[----:B------:R-:W-:Y:S01]  /*9dc0*/  SYNCS.ARRIVE.TRANS64.RED.A1T0 RZ, [UR34], RZ ;  /* 0x000000ffffff79a7 */ /* 0x000fe20008100422 */
[----:B------:R-:W-:Y:S05]  /*9dd0*/  @!P2 BRA `(.L_x_161) ;  /* 0x000000000004a947 */ /* 0x000fea0003800000 */
[----:B------:R-:W-:Y:S01]  /*9de0*/  BPT.TRAP 0x1 ;  /* 0x000000040000795c */ /* 0x000fe20000300000 */
.L_x_161:
[----:B-1-34-:R-:W-:-:S04]  /*9df0*/  SHF.L.U32 R4, RZ, 0x1f, RZ ;  /* 0x0000001fff047819 */ /* 0x01afc800000006ff */
[----:B------:R-:W1:Y:S02]  /*9e00*/  SYNCS.PHASECHK.TRANS64.TRYWAIT P1, [UR6+0x34500], R4 ;  /* 0x03450004ff0075a7 */ /* 0x000e640008020146 */
[----:B-1----:R-:W-:Y:S05]  /*9e10*/  @!P1 BRA `(.L_x_162) ;  /* 0x0000005000b89947 */ /* 0x002fea0003800000 */
.L_x_296:
[----:B------:R-:W-:Y:S04]  /*9e20*/  BSSY B0, `(.L_x_163) ;  /* 0x000000b000007945 */ /* 0x000fe80003800000 */
[----:B------:R-:W-:Y:S05]  /*9e30*/  @P0 BRA `(.L_x_164) ;  /* 0x0000000000240947 */ /* 0x000fea0003800000 */
[----:B------:R-:W-:Y:S01]  /*9e40*/  UIADD3 UR12, UR6, 0x30000, URZ ;  /* 0x00030000060c7890 */ /* 0x000fe2000fffe03f */
[----:B------:R-:W-:Y:S01]  /*9e50*/  UMOV UR10, 0x0 ;  /* 0x00000000000a7882 */ /* 0x000fe20000000000 */
[----:B------:R-:W-:Y:S01]  /*9e60*/  UMOV UR11, 0x10000000 ;  /* 0x10000000000b7882 */ /* 0x000fe20000000000 */
[----:B------:R-:W-:-:S06]  /*9e70*/  UMOV UR14, UR18 ;  /* 0x00000012000e7c82 */ /* 0x000fcc0008000000 */
[----:B------:R3:W-:Y:S02]  /*9e80*/  UTMALDG.2D [UR12], [UR4], desc[UR10] ;  /* 0x00000a0c040075b4 */ /* 0x0007e40008009000 */
[----:B---3--:R-:W-:Y:S05]  /*9e90*/  @!P2 BRA `(.L_x_165) ;  /* 0x000000000004a947 */ /* 0x008fea0003800000 */
[----:B------:R-:W-:Y:S01]  /*9ea0*/  BPT.TRAP 0x1 ;  /* 0x000000040000795c */ /* 0x000fe20000300000 */
.L_x_165:
[----:B-1----:R-:W1:Y:S02]  /*9eb0*/  LDC R5, c[0x0][0x828] ;  /* 0x00020a00ff057b82 */ /* 0x002e640000000800 */
[----:B-1----:R3:W-:Y:S02]  /*9ec0*/  SYNCS.ARRIVE.TRANS64.RED.A0TR RZ, [UR6+0x344e0], R5 ;  /* 0x0344e005ffff79a7 */ /* 0x0027e40008300406 */
.L_x_164:
[----:B------:R-:W-:Y:S05]  /*9ed0*/  BSYNC B0 ;  /* 0x0000000000007941 */ /* 0x000fea0003800000 */
.L_x_163:
[----:B------:R-:W-:Y:S05]  /*9ee0*/  @!P2 BRA `(.L_x_166) ;  /* 0x000000000004a947 */ /* 0x000fea0003800000 */
[----:B------:R-:W-:Y:S01]  /*9ef0*/  BPT.TRAP 0x1 ;  /* 0x000000040000795c */ /* 0x000fe20000300000 */
.L_x_166:
[----:B------:R-:W-:Y:S01]  /*9f00*/  SYNCS.ARRIVE.TRANS64.RED.A1T0 RZ, [UR7], RZ ;  /* 0x000000ffffff79a7 */ /* 0x000fe20008100407 */
[----:B------:R-:W-:Y:S05]  /*9f10*/  @!P2 BRA `(.L_x_167) ;  /* 0x000000000004a947 */ /* 0x000fea0003800000 */
[----:B------:R-:W-:Y:S01]  /*9f20*/  BPT.TRAP 0x1 ;  /* 0x000000040000795c */ /* 0x000fe20000300000 */
.L_x_167:
[----:B------:R-:W4:Y:S02]  /*9f30*/  SYNCS.PHASECHK.TRANS64.TRYWAIT P1, [UR6+0x34508], R4 ;  /* 0x03450804ff0075a7 */ /* 0x000f240008020146 */
[----:B----4-:R-:W-:Y:S05]  /*9f40*/  @!P1 BRA `(.L_x_168) ;  /* 0x0000005000849947 */ /* 0x010fea0003800000 */
.L_x_297:
        /* <DEDUP_REMOVED lines=10> */
.L_x_171:
[----:B-1-3--:R-:W1:Y:S02]  /*9ff0*/  LDC R5, c[0x0][0x828] ;  /* 0x00020a00ff057b82 */ /* 0x00ae640000000800 */
[----:B-1----:R4:W-:Y:S02]  /*a000*/  SYNCS.ARRIVE.TRANS64.RED.A0TR RZ, [UR6+0x344e8], R5 ;  /* 0x0344e805ffff79a7 */ /* 0x0029e40008300406 */
.L_x_170:
[----:B------:R-:W-:Y:S05]  /*a010*/  BSYNC B0 ;  /* 0x0000000000007941 */ /* 0x000fea0003800000 */
.L_x_169:
[----:B------:R-:W-:Y:S05]  /*a020*/  @!P2 BRA `(.L_x_172) ;  /* 0x000000000004a947 */ /* 0x000fea0003800000 */
[----:B------:R-:W-:Y:S01]  /*a030*/  BPT.TRAP 0x1 ;  /* 0x000000040000795c */ /* 0x000fe20000300000 */
.L_x_172:
[----:B------:R-:W-:Y:S01]  /*a040*/  SYNCS.ARRIVE.TRANS64.RED.A1T0 RZ, [UR16], RZ ;  /* 0x000000ffffff79a7 */ /* 0x000fe20008100410 */
[----:B------:R-:W-:Y:S01]  /*a050*/  UIADD3 UR19, UR19, 0x60, URZ ;  /* 0x0000006013137890 */ /* 0x000fe2000fffe03f */
[----:B------:R-:W-:Y:S11]  /*a060*/  @!P2 BRA `(.L_x_173) ;  /* 0x000000000004a947 */ /* 0x000ff60003800000 */
[----:B------:R-:W-:Y:S01]  /*a070*/  BPT.TRAP 0x1 ;  /* 0x000000040000795c */ /* 0x000fe20000300000 */
.L_x_173:
[----:B------:R-:W5:Y:S02]  /*a080*/  SYNCS.PHASECHK.TRANS64.TRYWAIT P1, [UR6+0x34510], R4 ;  /* 0x03451004ff0075a7 */ /* 0x000f640008020146 */
[----:B-----5:R-:W-:Y:S05]  /*a090*/  @!P1 BRA `(.L_x_174) ;  /* 0x0000005000489947 */ /* 0x020fea0003800000 */
.L_x_298:
[----:B------:R-:W-:Y:S04]  /*a0a0*/  BSSY B0, `(.L_x_175) ;  /* 0x000000a000007945 */ /* 0x000fe80003800000 */
[----:B------:R-:W-:Y:S05]  /*a0b0*/  @P0 BRA `(.L_x_176) ;  /* 0x0000000000200947 */ /* 0x000fea0003800000 */
[----:B------:R-:W-:Y:S01]  /*a0c0*/  UIADD3 UR16, UR6, 0x32000, URZ ;  /* 0x0003200006107890 */ /* 0x000fe2000fffe03f */
[----:B------:R-:W-:Y:S01]  /*a0d0*/  UMOV UR8, 0x0 ;  /* 0x0000000000087882 */ /* 0x000fe20000000000 */
[----:B------:R-:W-:-:S07]  /*a0e0*/  UMOV UR9, 0x10000000 ;  /* 0x1000000000097882 */ /* 0x000fce0000000000 */
[----:B------:R1:W-:Y:S02]  /*a0f0*/  UTMALDG.2D [UR16], [UR4], desc[UR8] ;  /* 0x00000810040075b4 */ /* 0x0003e40008009000 */
[----:B-1----:R-:W-:Y:S05]  /*a100*/  @!P2 BRA `(.L_x_177) ;  /* 0x000000000004a947 */ /* 0x002fea0003800000 */
[----:B------:R-:W-:Y:S01]  /*a110*/  BPT.TRAP 0x1 ;  /* 0x000000040000795c */ /* 0x000fe20000300000 */
.L_x_177:
[----:B---34-:R-:W1:Y:S02]  /*a120*/  LDC R5, c[0x0][0x828] ;  /* 0x00020a00ff057b82 */ /* 0x018e640000000800 */
[----:B-1----:R1:W-:Y:S02]  /*a130*/  SYNCS.ARRIVE.TRANS64.RED.A0TR RZ, [UR6+0x344f0], R5 ;  /* 0x0344f005ffff79a7 */ /* 0x0023e40008300406 */
.L_x_176:
[----:B------:R-:W-:Y:S05]  /*a140*/  BSYNC B0 ;  /* 0x0000000000007941 */ /* 0x000fea0003800000 */
.L_x_175:
[----:B------:R-:W-:Y:S05]  /*a150*/  @!P2 BRA `(.L_x_178) ;  /* 0x000000000004a947 */ /* 0x000fea0003800000 */
[----:B------:R-:W-:Y:S01]  /*a160*/  BPT.TRAP 0x1 ;  /* 0x000000040000795c */ /* 0x000fe20000300000 */
.L_x_178:
[----:B------:R-:W-:Y:S01]  /*a170*/  SYNCS.ARRIVE.TRANS64.RED.A1T0 RZ, [UR33], RZ ;  /* 0x000000ffffff79a7 */ /* 0x000fe20008100421 */
[----:B------:R-:W-:Y:S05]  /*a180*/  @!P2 BRA `(.L_x_179) ;  /* 0x000000000004a947 */ /* 0x000fea0003800000 */
[----:B------:R-:W-:Y:S01]  /*a190*/  BPT.TRAP 0x1 ;  /* 0x000000040000795c */ /* 0x000fe20000300000 */
.L_x_179:
[----:B------:R-:W5:Y:S02]  /*a1a0*/  SYNCS.PHASECHK.TRANS64.TRYWAIT P1, [UR6+0x34518], R4 ;  /* 0x03451804ff0075a7 */ /* 0x000f640008020146 */
[----:B-----5:R-:W-:Y:S05]  /*a1b0*/  @!P1 BRA `(.L_x_180) ;  /* 0x0000005000189947 */ /* 0x020fea0003800000 */
.L_x_299:
        /* <DEDUP_REMOVED lines=10> */
.L_x_183:
[----:B------:R-:W1:Y:S02]  /*a260*/  LDC R4, c[0x0][0x828] ;  /* 0x00020a00ff047b82 */ /* 0x000e640000000800 */
[----:B-1----:R1:W-:Y:S02]  /*a270*/  SYNCS.ARRIVE.TRANS64.RED.A0TR RZ, [UR6+0x344f8], R4 ;  /* 0x0344f804ffff79a7 */ /* 0x0023e40008300406 */
.L_x_182:
[----:B------:R-:W-:Y:S05]  /*a280*/  BSYNC B0 ;  /* 0x0000000000007941 */ /* 0x000fea0003800000 */
.L_x_181:
[----:B------:R-:W-:Y:S05]  /*a290*/  @!P2 BRA `(.L_x_184) ;  /* 0x000000000004a947 */ /* 0x000fea0003800000 */
[----:B------:R-:W-:Y:S01]  /*a2a0*/  BPT.TRAP 0x1 ;  /* 0x000000040000795c */ /* 0x000fe20000300000 */
.L_x_184:
[----:B--2---:R-:W-:Y:S01]  /*a2b0*/  ISETP.NE.AND P0, PT, R11, RZ, PT ;  /* 0x000000ff0b00720c */ /* 0x004fe20003f05270 */
[----:B------:R-:W-:Y:S01]  /*a2c0*/  SYNCS.ARRIVE.TRANS64.RED.A1T0 RZ, [UR34], RZ ;  /* 0x000000ffffff79a7 */ /* 0x000fe20008100422 */
[CC--:B------:R-:W-:Y:S02]  /*a2d0*/  ISETP.NE.AND P3, PT, R18.reuse, R10.reuse, PT ;  /* 0x0000000a1200720c */ /* 0x0c0fe40003f65270 */
[----:B------:R-:W-:-:S13]  /*a2e0*/  ISETP.EQ.OR P0, PT, R18, R10, !P0 ;  /* 0x0000000a1200720c */ /* 0x000fda0004702670 */
[----:B------:R-:W-:Y:S05]  /*a2f0*/  @P0 BRA `(.L_x_185) ;  /* 0x0000000400040947 */ /* 0x000fea0003800000 */
[----:B------:R-:W-:Y:S01]  /*a300*/  ELECT P0, URZ, PT ;  /* 0x00000000003f782f */ /* 0x000fe20003800000 */
[----:B------:R-:W-:-:S12]  /*a310*/  BSSY B0, `(.L_x_186) ;  /* 0x0000032000007945 */ /* 0x000fd80003800000 */
[----:B------:R-:W-:Y:S05]  /*a320*/  @!P0 BRA `(.L_x_187) ;  /* 0x0000000000c08947 */ /* 0x000fea0003800000 */
[----:B-1-34-:R-:W1:Y:S08]  /*a330*/  LDC.64 R4, c[0x0][0x290] ;  /* 0x0000a400ff047b82 */ /* 0x01ae700000000a00 */
[----:B------:R-:W2:Y:S08]  /*a340*/  LDC.64 R12, c[0x0][0x808] ;  /* 0x00020200ff0c7b82 */ /* 0x000eb00000000a00 */
[----:B------:R-:W3:Y:S01]  /*a350*/  LDC.64 R16, c[0x0][0x810] ;  /* 0x00020400ff107b82 */ /* 0x000ee20000000a00 */
[----:B-1----:R-:W-:-:S05]  /*a360*/  IMAD.WIDE R4, R10, 0xc, R4 ;  /* 0x0000000c0a047825 */ /* 0x002fca00078e0204 */
[----:B------:R1:W5:Y:S04]  /*a370*/  LDG.E R14, desc[UR38][R4.64] ;  /* 0x00000026040e7981 */ /* 0x000368000c1e1900 */
[----:B------:R1:W5:Y:S01]  /*a380*/  LDG.E R15, desc[UR38][R4.64+0x4] ;  /* 0x00000426040f7981 */ /* 0x000362000c1e1900 */
[----:B--2---:R-:W-:Y:S02]  /*a390*/  ISETP.NE.U32.AND P0, PT, R12, RZ, PT ;  /* 0x000000ff0c00720c */ /* 0x004fe40003f05070 */
[----:B------:R-:W-:Y:S02]  /*a3a0*/  SHF.R.S32.HI R6, RZ, 0x1f, R10 ;  /* 0x0000001fff067819 */ /* 0x000fe4000001140a */
[----:B------:R-:W-:Y:S02]  /*a3b0*/  ISETP.NE.AND.EX P0, PT, R13, RZ, PT, P0 ;  /* 0x000000ff0d00720c */ /* 0x000fe40003f05300 */
[----:B---3--:R-:W-:-:S04]  /*a3c0*/  ISETP.NE.U32.AND P1, PT, R16, RZ, PT ;  /* 0x000000ff1000720c */ /* 0x008fc80003f25070 */
[----:B------:R-:W-:-:S07]  /*a3d0*/  ISETP.NE.AND.EX P1, PT, R17, RZ, PT, P1 ;  /* 0x000000ff1100720c */ /* 0x000fce0003f25310 */
[----:B-1----:R-:W-:Y:S06]  /*a3e0*/  @!P0 BRA `(.L_x_188) ;  /* 0x0000000000108947 */ /* 0x002fec0003800000 */
[----:B------:R-:W-:-:S04]  /*a3f0*/  LEA R4, P0, R10, R12, 0x3 ;  /* 0x0000000c0a047211 */ /* 0x000fc800078018ff */
[----:B------:R-:W-:-:S06]  /*a400*/  LEA.HI.X R5, R10, R13, R6, 0x3, P0 ;  /* 0x0000000d0a057211 */ /* 0x000fcc00000f1c06 */
[----:B------:R-:W2:Y:S04]  /*a410*/  LDG.E.64 R4, desc[UR38][R4.64] ;  /* 0x0000002604047981 */ /* 0x000ea8000c1e1b00 */
[----:B--2---:R1:W-:Y:S02]  /*a420*/  STS.64 [UR32], R4 ;  /* 0x00000004ff007988 */ /* 0x0043e40008000a20 */
.L_x_188:
[----:B------:R-:W-:Y:S05]  /*a430*/  @!P1 BRA `(.L_x_187) ;  /* 0x00000000007c9947 */ /* 0x000fea0003800000 */
[----:B-1----:R-:W-:-:S04]  /*a440*/  LEA R4, P0, R10, R16, 0x3 ;  /* 0x000000100a047211 */ /* 0x002fc800078018ff */
[----:B------:R-:W-:Y:S02]  /*a450*/  LEA.HI.X R5, R10, R17, R6, 0x3, P0 ;  /* 0x000000110a057211 */ /* 0x000fe400000f1c06 */
[----:B------:R-:W1:Y:S04]  /*a460*/  LDS R6, [UR32+0x1c] ;  /* 0x00001c20ff067984 */ /* 0x000e680008000800 */
[----:B------:R-:W2:Y:S01]  /*a470*/  LDG.E.64 R4, desc[UR38][R4.64] ;  /* 0x0000002604047981 */ /* 0x000ea2000c1e1b00 */
[----:B------:R-:W-:-:S03]  /*a480*/  IMAD.U32 R18, RZ, RZ, UR32 ;  /* 0x00000020ff127e24 */ /* 0x000fc6000f8e00ff */
[----:B------:R-:W-:Y:S02]  /*a490*/  STS [UR32+0x30], RZ ;  /* 0x000030ffff007988 */ /* 0x000fe40008000820 */
[----:B------:R-:W-:-:S05]  /*a4a0*/  SHF.R.U64 R18, R18, 0x4, RZ ;  /* 0x0000000412127819 */ /* 0x000fca00000012ff */
[----:B------:R-:W-:Y:S04]  /*a4b0*/  STS [UR32+0x10], R18 ;  /* 0x00001012ff007988 */ /* 0x000fe80008000820 */
[----:B------:R-:W-:Y:S01]  /*a4c0*/  STS [UR32+0x14], R18 ;  /* 0x00001412ff007988 */ /* 0x000fe20008000820 */
[----:B--2---:R-:W-:Y:S01]  /*a4d0*/  SHF.L.U64.HI R12, R4, 0x1, R5 ;  /* 0x00000001040c7819 */ /* 0x004fe20000010205 */
[----:B-----5:R-:W-:-:S03]  /*a4e0*/  VIADD R5, R15, 0xffffffff ;  /* 0xffffffff0f057836 */ /* 0x020fc60000000000 */
[----:B------:R-:W-:-:S04]  /*a4f0*/  LOP3.LUT R12, R12, 0x1fffffff, RZ, 0xc0, !PT ;  /* 0x1fffffff0c0c7812 */ /* 0x000fc800078ec0ff */
[----:B------:R-:W-:-:S04]  /*a500*/  SHF.R.U32.HI R7, RZ, 0x4, R12 ;  /* 0x00000004ff077819 */ /* 0x000fc8000001160c */
[----:B-1----:R-:W-:-:S05]  /*a510*/  LOP3.LUT R6, R6, 0xf, R7, 0xb8, !PT ;  /* 0x0000000f06067812 */ /* 0x002fca00078eb807 */
[----:B------:R-:W-:Y:S04]  /*a520*/  STS [UR32+0x1c], R6 ;  /* 0x00001c06ff007988 */ /* 0x000fe80008000820 */
[----:B------:R-:W1:Y:S02]  /*a530*/  LDS R7, [UR32+0x1c] ;  /* 0x00001c20ff077984 */ /* 0x000e640008000800 */
[----:B-1----:R-:W-:-:S05]  /*a540*/  LOP3.LUT R7, R7, 0xf0, RZ, 0xb8, !PT ;  /* 0x000000f007077812 */ /* 0x002fca00078eb8ff */
[----:B------:R1:W-:Y:S04]  /*a550*/  STS [UR32+0x1c], R7 ;  /* 0x00001c07ff007988 */ /* 0x0003e80008000820 */
[----:B------:R-:W2:Y:S01]  /*a560*/  LDS R13, [UR32+0x1c] ;  /* 0x00001c20ff0d7984 */ /* 0x000ea20008000800 */
[----:B-1----:R-:W-:Y:S02]  /*a570*/  CS2R R6, SRZ ;  /* 0x0000000000067805 */ /* 0x002fe4000001ff00 */
[----:B--2---:R-:W-:Y:S01]  /*a580*/  LOP3.LUT R19, R13, 0xf00, RZ, 0xb8, !PT ;  /* 0x00000f000d137812 */ /* 0x004fe200078eb8ff */
[----:B------:R-:W-:Y:S02]  /*a590*/  IMAD.SHL.U32 R13, R4, 0x2, RZ ;  /* 0x00000002040d7824 */ /* 0x000fe400078e00ff */
[----:B------:R-:W-:-:S02]  /*a5a0*/  VIADD R4, R14, 0xffffffff ;  /* 0xffffffff0e047836 */ /* 0x000fc40000000000 */
[----:B------:R-:W-:Y:S01]  /*a5b0*/  STS.64 [UR32+0x18], R18 ;  /* 0x00001812ff007988 */ /* 0x000fe20008000a20 */
[----:B------:R-:W-:-:S03]  /*a5c0*/  LOP3.LUT R13, R13, 0xfffffffe, RZ, 0xc0, !PT ;  /* 0xfffffffe0d0d7812 */ /* 0x000fc600078ec0ff */
[----:B------:R-:W1:Y:S01]  /*a5d0*/  LDS R16, [UR32+0x1c] ;  /* 0x00001c20ff107984 */ /* 0x000e620008000800 */
[----:B------:R-:W-:-:S03]  /*a5e0*/  SHF.R.U64 R13, R13, 0x4, R12 ;  /* 0x000000040d0d7819 */ /* 0x000fc6000000120c */
[----:B------:R2:W-:Y:S04]  /*a5f0*/  STS.128 [UR32+0x20], R4 ;  /* 0x00002004ff007988 */ /* 0x0005e80008000c20 */
[----:B------:R2:W-:Y:S01]  /*a600*/  STS [UR32+0xc], R13 ;  /* 0x00000c0dff007988 */ /* 0x0005e20008000820 */
[----:B-1----:R-:W-:-:S05]  /*a610*/  LOP3.LUT R12, R16, 0xf000, RZ, 0xb8, !PT ;  /* 0x0000f000100c7812 */ /* 0x002fca00078eb8ff */
[----:B------:R2:W-:Y:S02]  /*a620*/  STS [UR32+0x1c], R12 ;  /* 0x00001c0cff007988 */ /* 0x0005e40008000820 */
.L_x_187:
[----:B------:R-:W-:Y:S05]  /*a630*/  BSYNC B0 ;  /* 0x0000000000007941 */ /* 0x000fea0003800000 */
.L_x_186:
[----:B-12---:R-:W1:Y:S01]  /*a640*/  S2R R4, SR_LANEID ;  /* 0x0000000000047919 */ /* 0x006e620000000000 */
[----:B------:R-:W-:Y:S01]  /*a650*/  NOP ;  /* 0x0000000000007918 */ /* 0x000fe20000000000 */
[----:B------:R-:W-:Y:S01]  /*a660*/  ELECT P0, URZ, PT ;  /* 0x00000000003f782f */ /* 0x000fe20003800000 */
[----:B------:R-:W-:Y:S01]  /*a670*/  BSSY B0, `(.L_x_189) ;  /* 0x0000008000007945 */ /* 0x000fe20003800000 */
[----:B-1----:R-:W-:-:S05]  /*a680*/  IMAD.SHL.U32 R6, R4, 0x4, RZ ;  /* 0x0000000404067824 */ /* 0x002fca00078e00ff */
[----:B------:R1:W2:Y:S01]  /*a690*/  LDS R7, [R6+UR32] ;  /* 0x0000002006077984 */ /* 0x0002a20008000800 */
[----:B------:R-:W-:-:S04]  /*a6a0*/  IADD3 R4, P1, R6, UR4, RZ ;  /* 0x0000000406047c10 */ /* 0x000fc8000ff3e0ff */
[----:B---34-:R-:W-:Y:S01]  /*a6b0*/  IADD3.X R5, RZ, UR5, RZ, P1, !PT ;  /* 0x00000005ff057c10 */ /* 0x018fe20008ffe4ff */
[----:B------:R-:W-:Y:S08]  /*a6c0*/  @!P0 BRA `(.L_x_190) ;  /* 0x0000000000088947 */ /* 0x000ff00003800000 */
[----:B------:R0:W-:Y:S01]  /*a6d0*/  UTMACMDFLUSH ;  /* 0x00000000000079b7 */ /* 0x0001e20000000000 */
[----:B------:R-:W-:-:S04]  /*a6e0*/  DEPBAR.LE SB0, 0x0 ;  /* 0x000080000000791a */ /* 0x000fc80000000000 */
.L_x_190:
[----:B------:R-:W-:Y:S05]  /*a6f0*/  BSYNC B0 ;  /* 0x0000000000007941 */ /* 0x000fea0003800000 */
.L_x_189:
[----:B--2---:R2:W5:Y:S02]  /*a700*/  ATOMG.E.EXCH.STRONG.GPU PT, RZ, [R4], R7 ;  /* 0x0000000704ff73a8 */ /* 0x00456400041ee100 */
.L_x_185:
[----:B------:R-:W-:Y:S01]  /*a710*/  ISETP.NE.AND P1, PT, R11, RZ, PT ;  /* 0x000000ff0b00720c */ /* 0x000fe20003f25270 */
[----:B------:R-:W-:Y:S01]  /*a720*/  VIADD R2, R2, 0x1 ;  /* 0x0000000102027836 */ /* 0x000fe20000000000 */
[----:B-12---:R-:W-:Y:S01]  /*a730*/  SEL R4, RZ, 0x1, !P3 ;  /* 0x00000001ff047807 */ /* 0x006fe20005800000 */
[----:B------:R-:W-:Y:S02]  /*a740*/  IMAD.MOV.U32 R16, RZ, RZ, R8 ;  /* 0x000000ffff107224 */ /* 0x000fe400078e0008 */
[----:B------:R-:W-:Y:S01]  /*a750*/  IMAD.MOV.U32 R17, RZ, RZ, R9 ;  /* 0x000000ffff117224 */ /* 0x000fe200078e0009 */
[----:B------:R-:W-:Y:S01]  /*a760*/  ISETP.NE.AND P0, PT, R2, 0x8, PT ;  /* 0x000000080200780c */ /* 0x000fe20003f05270 */
[----:B------:R-:W-:-:S03]  /*a770*/  IMAD.MOV.U32 R18, RZ, RZ, R10 ;  /* 0x000000ffff127224 */ /* 0x000fc600078e000a */
[----:B---34-:R-:W-:Y:S02]  /*a780*/  SEL R5, RZ, 0x1, P0 ;  /* 0x00000001ff057807 */ /* 0x018fe40000000000 */
[----:B------:R-:W-:Y:S02]  /*a790*/  SEL R2, R2, RZ, P0 ;  /* 0x000000ff02027207 */ /* 0x000fe40000000000 */
[----:B------:R-:W-:Y:S01]  /*a7a0*/  LOP3.LUT R0, R0, R5, RZ, 0x3c, !PT ;  /* 0x0000000500007212 */ /* 0x000fe200078e3cff */
[----:B------:R-:W-:Y:S06]  /*a7b0*/  @P1 BRA `(.L_x_191) ;  /* 0xffffffec00401947 */ /* 0x000fec000383ffff */
[----:B-----5:R-:W-:Y:S01]  /*a7c0*/  ELECT P0, URZ, PT ;  /* 0x00000000003f782f */ /* 0x020fe20003800000 */
[----:B------:R-:W-:-:S12]  /*a7d0*/  BSSY B0, `(.L_x_192) ;  /* 0x0000017000007945 */ /* 0x000fd80003800000 */
[----:B------:R-:W-:Y:S05]  /*a7e0*/  @!P0 BRA `(.L_x_193) ;  /* 0x0000000000548947 */ /* 0x000fea0003800000 */
[----:B------:R-:W-:Y:S05]  /*a7f0*/  @!P2 BRA `(.L_x_194) ;  /* 0x000000000004a947 */ /* 0x000fea0003800000 */
[----:B------:R-:W-:Y:S01]  /*a800*/  BPT.TRAP 0x1 ;  /* 0x000000040000795c */ /* 0x000fe20000300000 */
.L_x_194:
[----:B------:R-:W1:Y:S02]  /*a810*/  SYNCS.PHASECHK.TRANS64.TRYWAIT P0, [UR6+0x34500], R3 ;  /* 0x03450003ff0075a7 */ /* 0x000e640008000146 */
[----:B-1----:R-:W-:Y:S05]  /*a820*/  @!P0 BRA `(.L_x_195) ;  /* 0x0000004800948947 */ /* 0x002fea0003800000 */
.L_x_300:
[----:B------:R-:W-:Y:S05]  /*a830*/  @!P2 BRA `(.L_x_196) ;  /* 0x000000000004a947 */ /* 0x000fea0003800000 */
[----:B------:R-:W-:Y:S01]  /*a840*/  BPT.TRAP 0x1 ;  /* 0x000000040000795c */ /* 0x000fe20000300000 */
.L_x_196:
[----:B------:R-:W2:Y:S02]  /*a850*/  SYNCS.PHASECHK.TRANS64.TRYWAIT P0, [UR6+0x34508], R3 ;  /* 0x03450803ff0075a7 */ /* 0x000ea40008000146 */
[----:B--2---:R-:W-:Y:S05]  /*a860*/  @!P0 BRA `(.L_x_197) ;  /* 0x00000048009c8947 */ /* 0x004fea0003800000 */
.L_x_301:
[----:B------:R-:W-:Y:S05]  /*a870*/  @!P2 BRA `(.L_x_198) ;  /* 0x000000000004a947 */ /* 0x000fea0003800000 */
[----:B------:R-:W-:Y:S01]  /*a880*/  BPT.TRAP 0x1 ;  /* 0x000000040000795c */ /* 0x000fe20000300000 */
.L_x_198:
[----:B------:R-:W2:Y:S02]  /*a890*/  SYNCS.PHASECHK.TRANS64.TRYWAIT P0, [UR6+0x34510], R3 ;  /* 0x03451003ff0075a7 */ /* 0x000ea40008000146 */
[----:B--2---:R-:W-:Y:S05]  /*a8a0*/  @!P0 BRA `(.L_x_199) ;  /* 0x0000004800a48947 */ /* 0x004fea0003800000 */
.L_x_302:
[----:B------:R-:W-:Y:S05]  /*a8b0*/  @!P2 BRA `(.L_x_200) ;  /* 0x000000000004a947 */ /* 0x000fea0003800000 */
[----:B------:R-:W-:Y:S01]  /*a8c0*/  BPT.TRAP 0x1 ;  /* 0x000000040000795c */ /* 0x000fe20000300000 */
.L_x_200:
[----:B-1----:R-:W-:-:S05]  /*a8d0*/  IMAD.MOV.U32 R0, RZ, RZ, 0x1 ;  /* 0x00000001ff007424 */ /* 0x002fca00078e00ff */
[----:B------:R-:W-:-:S07]  /*a8e0*/  SHF.L.U32 R0, R0, 0x1f, RZ ;  /* 0x0000001f00007819 */ /* 0x000fce00000006ff */
.L_x_201:
[----:B-1----:R-:W-:-:S04]  /*a8f0*/  IMAD.U32 R3, RZ, RZ, UR6 ;  /* 0x00000006ff037e24 */ /* 0x002fc8000f8e00ff */
[----:B------:R1:W2:Y:S03]  /*a900*/  SYNCS.PHASECHK.TRANS64.TRYWAIT P0, [R3+URZ+0x34518], R0 ;  /* 0x03451800030075a7 */ /* 0x0002a6000800017f */
[----:B--2---:R-:W-:Y:S05]  /*a910*/  @!P0 NANOSLEEP.SYNCS 0x989680 ;  /* 0x009896800000895d */ /* 0x004fea0003900000 */
[----:B------:R-:W2:Y:S02]  /*a920*/  @!P0 SYNCS.PHASECHK.TRANS64 P0, [R3+URZ+0x34518], R0 ;  /* 0x03451800030085a7 */ /* 0x000ea4000800007f */
[----:B--2---:R-:W-:Y:S05]  /*a930*/  @!P0 BRA `(.L_x_201) ;  /* 0xfffffffc00ec8947 */ /* 0x004fea000383ffff */
.L_x_193:
[----:B------:R-:W-:Y:S05]  /*a940*/  BSYNC B0 ;  /* 0x0000000000007941 */ /* 0x000fea0003800000 */
.L_x_192:
[----:B------:R-:W-:Y:S05]  /*a950*/  EXIT ;  /* 0x000000000000794d */ /* 0x000fea0003800000 */
.L_x_122:
[----:B------:R-:W1:Y:S01]  /*a960*/  S2UR UR4, SR_CTAID.Y ;  /* 0x00000000000479c3 */ /* 0x000e620000002600 */
[----:B------:R-:W2:Y:S01]  /*a970*/  S2R R37, SR_LANEID ;  /* 0x0000000000257919 */ /* 0x000ea20000000000 */
[----:B------:R-:W-:Y:S01]  /*a980*/  ELECT P0, URZ, PT ;  /* 0x00000000003f782f */ /* 0x000fe20003800000 */
[----:B------:R-:W-:Y:S01]  /*a990*/  BSSY B0, `(.L_x_202) ;  /* 0x0000037000007945 */ /* 0x000fe20003800000 */
[----:B------:R-:W-:Y:S01]  /*a9a0*/  ULDC.64 UR12, c[0x0][0x508] ;  /* 0x00014200000c7ab9 */ /* 0x000fe20000000a00 */
[----:B-1----:R-:W-:-:S04]  /*a9b0*/  UIMAD UR4, UR4, UR60, UR53 ;  /* 0x0000003c040472a4 */ /* 0x002fc8000f8e0235 */
[----:B------:R-:W-:-:S06]  /*a9c0*/  UIMAD.WIDE UR12, UR4, 0x80, UR12 ;  /* 0x00000080040c78a5 */ /* 0x000fcc000f8e020c */
[----:B------:R-:W-:Y:S06]  /*a9d0*/  @!P0 BRA `(.L_x_203) ;  /* 0x0000000000c88947 */ /* 0x000fec0003800000 */
[----:B------:R-:W1:Y:S01]  /*a9e0*/  LDC.64 R8, c[0x0][0x300] ;  /* 0x0000c000ff087b82 */ /* 0x000e620000000a00 */
[----:B------:R-:W-:Y:S02]  /*a9f0*/  UMOV UR4, 0x400 ;  /* 0x0000040000047882 */ /* 0x000fe40000000000 */
[----:B---3--:R-:W-:-:S05]  /*aa00*/  ULEA UR4, UR42, UR4, 0x18 ;  /* 0x000000042a047291 */ /* 0x008fca000f8ec03f */
[----:B------:R-:W1:Y:S08]  /*aa10*/  LDC.64 R10, c[0x0][0x308] ;  /* 0x0000c200ff0a7b82 */ /* 0x000e700000000a00 */
[----:B------:R-:W3:Y:S08]  /*aa20*/  LDC.64 R4, c[0x0][0x330] ;  /* 0x0000cc00ff047b82 */ /* 0x000ef00000000a00 */
[----:B------:R-:W3:Y:S01]  /*aa30*/  LDC.64 R6, c[0x0][0x338] ;  /* 0x0000ce00ff067b82 */ /* 0x000ee20000000a00 */
[----:B-1----:R1:W-:Y:S07]  /*aa40*/  STS.128 [UR4+0x34600], R8 ;  /* 0x03460008ff007988 */ /* 0x0023ee0008000c04 */
[----:B------:R-:W4:Y:S08]  /*aa50*/  LDC.64 R32, c[0x0][0x310] ;  /* 0x0000c400ff207b82 */ /* 0x000f300000000a00 */
[----:B------:R-:W4:Y:S01]  /*aa60*/  LDC.64 R34, c[0x0][0x318] ;  /* 0x0000c600ff227b82 */ /* 0x000f220000000a00 */
[----:B---3--:R3:W-:Y:S07]  /*aa70*/  STS.128 [UR4+0x34630], R4 ;  /* 0x03463004ff007988 */ /* 0x0087ee0008000c04 */
[----:B------:R-:W5:Y:S08]  /*aa80*/  LDC.64 R28, c[0x0][0x320] ;  /* 0x0000c800ff1c7b82 */ /* 0x000f700000000a00 */
[----:B------:R-:W5:Y:S08]  /*aa90*/  LDC.64 R30, c[0x0][0x328] ;  /* 0x0000ca00ff1e7b82 */ /* 0x000f700000000a00 */
[----:B------:R-:W2:Y:S01]  /*aaa0*/  LDC.64 R24, c[0x0][0x340] ;  /* 0x0000d000ff187b82 */ /* 0x000ea20000000a00 */
[----:B----4-:R4:W-:Y:S07]  /*aab0*/  STS.128 [UR4+0x34610], R32 ;  /* 0x03461020ff007988 */ /* 0x0109ee0008000c04 */
[----:B------:R-:W2:Y:S08]  /*aac0*/  LDC.64 R26, c[0x0][0x348] ;  /* 0x0000d200ff1a7b82 */ /* 0x000eb00000000a00 */
[----:B------:R-:W3:Y:S01]  /*aad0*/  LDC.64 R20, c[0x0][0x350] ;  /* 0x0000d400ff147b82 */ /* 0x000ee20000000a00 */
[----:B-----5:R5:W-:Y:S07]  /*aae0*/  STS.128 [UR4+0x34620], R28 ;  /* 0x0346201cff007988 */ /* 0x020bee0008000c04 */
[----:B------:R-:W3:Y:S08]  /*aaf0*/  LDC.64 R22, c[0x0][0x358] ;  /* 0x0000d600ff167b82 */ /* 0x000ef00000000a00 */
[----:B------:R-:W4:Y:S01]  /*ab00*/  LDC.64 R12, c[0x0][0x360] ;  /* 0x0000d800ff0c7b82 */ /* 0x000f220000000a00 */
[----:B--2---:R2:W-:Y:S07]  /*ab10*/  STS.128 [UR4+0x34640], R24 ;  /* 0x03464018ff007988 */ /* 0x0045ee0008000c04 */
[----:B------:R-:W4:Y:S08]  /*ab20*/  LDC.64 R14, c[0x0][0x368] ;  /* 0x0000da00ff0e7b82 */ /* 0x000f300000000a00 */
[----:B-1----:R-:W1:Y:S01]  /*ab30*/  LDC.64 R8, c[0x0][0x370] ;  /* 0x0000dc00ff087b82 */ /* 0x002e620000000a00 */
[----:B---3--:R3:W-:Y:S07]  /*ab40*/  STS.128 [UR4+0x34650], R20 ;  /* 0x03465014ff007988 */ /* 0x0087ee0008000c04 */
[----:B------:R-:W1:Y:S08]  /*ab50*/  LDC.64 R10, c[0x0][0x378] ;  /* 0x0000de00ff0a7b82 */ /* 0x000e700000000a00 */
[----:B------:R-:W5:Y:S01]  /*ab60*/  LDC.64 R4, c[0x0][0x410] ;  /* 0x00010400ff047b82 */ /* 0x000f620000000a00 */
[----:B----4-:R4:W-:Y:S07]  /*ab70*/  STS.128 [UR4+0x34660], R12 ;  /* 0x0346600cff007988 */ /* 0x0109ee0008000c04 */
[----:B------:R-:W5:Y:S01]  /*ab80*/  LDC.64 R6, c[0x0][0x418] ;  /* 0x00010600ff067b82 */ /* 0x000f620000000a00 */
[----:B-1----:R1:W-:Y:S07]  /*ab90*/  STS.128 [UR4+0x34670], R8 ;  /* 0x03467008ff007988 */ /* 0x0023ee0008000c04 */
[----:B------:R-:W3:Y:S08]  /*aba0*/  LDC.64 R32, c[0x0][0x400] ;  /* 0x00010000ff207b82 */ /* 0x000ef00000000a00 */
[----:B------:R-:W3:Y:S01]  /*abb0*/  LDC.64 R34, c[0x0][0x408] ;  /* 0x00010200ff227b82 */ /* 0x000ee20000000a00 */
[----:B-----5:R5:W-:Y:S07]  /*abc0*/  STS.128 [UR4+0x34690], R4 ;  /* 0x03469004ff007988 */ /* 0x020bee0008000c04 */
[----:B------:R-:W4:Y:S08]  /*abd0*/  LDC.64 R28, c[0x0][0x420] ;  /* 0x00010800ff1c7b82 */ /* 0x000f300000000a00 */
[----:B------:R-:W4:Y:S08]  /*abe0*/  LDC.64 R30, c[0x0][0x428] ;  /* 0x00010a00ff1e7b82 */ /* 0x000f300000000a00 */
[----:B--2---:R-:W2:Y:S01]  /*abf0*/  LDC.64 R24, c[0x0][0x430] ;  /* 0x00010c00ff187b82 */ /* 0x004ea20000000a00 */
[----:B---3--:R3:W-:Y:S07]  /*ac00*/  STS.128 [UR4+0x34680], R32 ;  /* 0x03468020ff007988 */ /* 0x0087ee0008000c04 */
[----:B------:R-:W2:Y:S08]  /*ac10*/  LDC.64 R26, c[0x0][0x438] ;  /* 0x00010e00ff1a7b82 */ /* 0x000eb00000000a00 */
[----:B------:R-:W5:Y:S01]  /*ac20*/  LDC.64 R20, c[0x0][0x440] ;  /* 0x00011000ff147b82 */ /* 0x000f620000000a00 */
[----:B----4-:R3:W-:Y:S07]  /*ac30*/  STS.128 [UR4+0x346a0], R28 ;  /* 0x0346a01cff007988 */ /* 0x0107ee0008000c04 */
[----:B------:R-:W5:Y:S08]  /*ac40*/  LDC.64 R22, c[0x0][0x448] ;  /* 0x00011200ff167b82 */ /* 0x000f700000000a00 */
[----:B------:R-:W4:Y:S01]  /*ac50*/  LDC.64 R12, c[0x0][0x450] ;  /* 0x00011400ff0c7b82 */ /* 0x000f220000000a00 */
[----:B--2---:R3:W-:Y:S07]  /*ac60*/  STS.128 [UR4+0x346b0], R24 ;  /* 0x0346b018ff007988 */ /* 0x0047ee0008000c04 */
[----:B------:R-:W4:Y:S08]  /*ac70*/  LDC.64 R14, c[0x0][0x458] ;  /* 0x00011600ff0e7b82 */ /* 0x000f300000000a00 */
[----:B-1----:R-:W1:Y:S01]  /*ac80*/  LDC.64 R8, c[0x0][0x460] ;  /* 0x00011800ff087b82 */ /* 0x002e620000000a00 */
[----:B-----5:R3:W-:Y:S07]  /*ac90*/  STS.128 [UR4+0x346c0], R20 ;  /* 0x0346c014ff007988 */ /* 0x0207ee0008000c04 */
[----:B------:R-:W1:Y:S08]  /*aca0*/  LDC.64 R10, c[0x0][0x468] ;  /* 0x00011a00ff0a7b82 */ /* 0x000e700000000a00 */
[----:B------:R-:W2:Y:S01]  /*acb0*/  LDC.64 R4, c[0x0][0x470] ;  /* 0x00011c00ff047b82 */ /* 0x000ea20000000a00 */
[----:B----4-:R3:W-:Y:S07]  /*acc0*/  STS.128 [UR4+0x346d0], R12 ;  /* 0x0346d00cff007988 */ /* 0x0107ee0008000c04 */
[----:B------:R-:W2:Y:S01]  /*acd0*/  LDC.64 R6, c[0x0][0x478] ;  /* 0x00011e00ff067b82 */ /* 0x000ea20000000a00 */
[----:B-1----:R3:W-:Y:S04]  /*ace0*/  STS.128 [UR4+0x346e0], R8 ;  /* 0x0346e008ff007988 */ /* 0x0027e80008000c04 */
[----:B--2---:R3:W-:Y:S02]  /*acf0*/  STS.128 [UR4+0x346f0], R4 ;  /* 0x0346f004ff007988 */ /* 0x0047e40008000c04 */
.L_x_203:
[----:B---3--:R-:W-:Y:S05]  /*ad00*/  BSYNC B0 ;  /* 0x0000000000007941 */ /* 0x008fea0003800000 */
.L_x_202:
[----:B------:R-:W-:Y:S01]  /*ad10*/  ELECT P0, URZ, PT ;  /* 0x00000000003f782f */ /* 0x000fe20003800000 */
[----:B------:R-:W-:Y:S01]  /*ad20*/  NOP ;  /* 0x0000000000007918 */ /* 0x000fe20000000000 */
[----:B------:R-:W-:Y:S11]  /*ad30*/  BSSY B0, `(.L_x_204) ;  /* 0x0000046000007945 */ /* 0x000ff60003800000 */
[----:B------:R-:W-:Y:S05]  /*ad40*/  @!P0 BRA `(.L_x_205) ;  /* 0x0000000400108947 */ /* 0x000fea0003800000 */
[----:B------:R-:W1:Y:S08]  /*ad50*/  LDC.64 R6, c[0x0][0x518] ;  /* 0x00014600ff067b82 */ /* 0x000e700000000a00 */
[----:B------:R-:W3:Y:S08]  /*ad60*/  LDC.64 R4, c[0x0][0x528] ;  /* 0x00014a00ff047b82 */ /* 0x000ef00000000a00 */
[----:B------:R-:W4:Y:S01]  /*ad70*/  LDC.64 R22, c[0x0][0x510] ;  /* 0x00014400ff167b82 */ /* 0x000f220000000a00 */
[----:B-1----:R-:W-:-:S07]  /*ad80*/  IMAD.WIDE R6, R18, 0x8, R6 ;  /* 0x0000000812067825 */ /* 0x002fce00078e0206 */
[----:B------:R-:W1:Y:S01]  /*ad90*/  LDC.64 R20, c[0x0][0x520] ;  /* 0x00014800ff147b82 */ /* 0x000e620000000a00 */
[----:B------:R5:W2:Y:S01]  /*ada0*/  LDG.E.64 R10, desc[UR38][R6.64] ;  /* 0x00000026060a7981 */ /* 0x000aa2000c1e1b00 */
[----:B---3--:R-:W-:-:S05]  /*adb0*/  IMAD.WIDE R4, R18, 0x8, R4 ;  /* 0x0000000812047825 */ /* 0x008fca00078e0204 */
[----:B------:R3:W3:Y:S01]  /*adc0*/  LDG.E.64 R8, desc[UR38][R4.64] ;  /* 0x0000002604087981 */ /* 0x0006e2000c1e1b00 */
[----:B----4-:R-:W-:-:S06]  /*add0*/  IMAD.WIDE R22, R18, 0x8, R22 ;  /* 0x0000000812167825 */ /* 0x010fcc00078e0216 */
[----:B------:R-:W4:Y:S01]  /*ade0*/  LDG.E.64 R22, desc[UR38][R22.64] ;  /* 0x0000002616167981 */ /* 0x000f22000c1e1b00 */
[----:B-1----:R-:W-:-:S06]  /*adf0*/  IMAD.WIDE R20, R18, 0x8, R20 ;  /* 0x0000000812147825 */ /* 0x002fcc00078e0214 */
[----:B------:R-:W4:Y:S01]  /*ae00*/  LDG.E.64 R20, desc[UR38][R20.64] ;  /* 0x0000002614147981 */ /* 0x000f22000c1e1b00 */
[----:B------:R-:W-:Y:S02]  /*ae10*/  UMOV UR4, 0x400 ;  /* 0x0000040000047882 */ /* 0x000fe40000000000 */
[----:B------:R-:W-:-:S09]  /*ae20*/  ULEA UR4, UR42, UR4, 0x18 ;  /* 0x000000042a047291 */ /* 0x000fd2000f8ec03f */
[----:B-----5:R-:W1:Y:S04]  /*ae30*/  LDS R6, [UR4+0x3461c] ;  /* 0x03461c04ff067984 */ /* 0x020e680008000800 */
[----:B------:R-:W5:Y:S01]  /*ae40*/  LDS R7, [UR4+0x3469c] ;  /* 0x03469c04ff077984 */ /* 0x000f620008000800 */
[----:B------:R-:W-:Y:S02]  /*ae50*/  UIADD3 UR5, UR4, 0x34600, URZ ;  /* 0x0003460004057890 */ /* 0x000fe4000fffe03f */
[----:B------:R-:W-:-:S04]  /*ae60*/  UIADD3 UR6, UR4, 0x34680, URZ ;  /* 0x0003468004067890 */ /* 0x000fc8000fffe03f */
[----:B------:R-:W-:Y:S02]  /*ae70*/  IMAD.U32 R24, RZ, RZ, UR5 ;  /* 0x00000005ff187e24 */ /* 0x000fe4000f8e00ff */
[----:B------:R-:W-:-:S03]  /*ae80*/  IMAD.U32 R26, RZ, RZ, UR6 ;  /* 0x00000006ff1a7e24 */ /* 0x000fc6000f8e00ff */
[----:B------:R-:W-:Y:S02]  /*ae90*/  SHF.R.U64 R24, R24, 0x4, RZ ;  /* 0x0000000418187819 */ /* 0x000fe400000012ff */
[----:B------:R-:W-:Y:S01]  /*aea0*/  SHF.R.U64 R26, R26, 0x4, RZ ;  /* 0x000000041a1a7819 */ /* 0x000fe200000012ff */
[----:B------:R-:W-:Y:S01]  /*aeb0*/  VIADD R13, R3, 0xffffffff ;  /* 0xffffffff030d7836 */ /* 0x000fe20000000000 */
[----:B------:R-:W-:Y:S01]  /*aec0*/  CS2R R14, SRZ ;  /* 0x00000000000e7805 */ /* 0x000fe2000001ff00 */
[----:B------:R-:W-:Y:S04]  /*aed0*/  STS [UR4+0x34610], R24 ;  /* 0x03461018ff007988 */ /* 0x000fe80008000804 */
[----:B------:R-:W-:Y:S04]  /*aee0*/  STS [UR4+0x34614], R24 ;  /* 0x03461418ff007988 */ /* 0x000fe80008000804 */
[----:B------:R-:W-:Y:S04]  /*aef0*/  STS [UR4+0x34690], R26 ;  /* 0x0346901aff007988 */ /* 0x000fe80008000804 */
[----:B------:R-:W-:Y:S04]  /*af00*/  STS [UR4+0x34694], R26 ;  /* 0x0346941aff007988 */ /* 0x000fe80008000804 */
[----:B------:R-:W-:Y:S04]  /*af10*/  STS [UR4+0x34630], RZ ;  /* 0x034630ffff007988 */ /* 0x000fe80008000804 */
[----:B------:R-:W-:Y:S01]  /*af20*/  STS [UR4+0x346b0], RZ ;  /* 0x0346b0ffff007988 */ /* 0x000fe20008000804 */
[----:B--2---:R-:W-:-:S04]  /*af30*/  LOP3.LUT R11, R11, 0x1fffffff, RZ, 0xc0, !PT ;  /* 0x1fffffff0b0b7812 */ /* 0x004fc800078ec0ff */
[----:B---3--:R-:W-:Y:S02]  /*af40*/  SHF.R.U32.HI R5, RZ, 0x4, R11 ;  /* 0x00000004ff057819 */ /* 0x008fe4000001160b */
[----:B------:R-:W-:-:S04]  /*af50*/  LOP3.LUT R9, R9, 0x1fffffff, RZ, 0xc0, !PT ;  /* 0x1fffffff09097812 */ /* 0x000fc800078ec0ff */
[----:B------:R-:W-:Y:S02]  /*af60*/  SHF.R.U32.HI R4, RZ, 0x4, R9 ;  /* 0x00000004ff047819 */ /* 0x000fe40000011609 */
[----:B-1----:R-:W-:Y:S02]  /*af70*/  LOP3.LUT R6, R6, 0xf, R5, 0xb8, !PT ;  /* 0x0000000f06067812 */ /* 0x002fe400078eb805 */
[----:B-----5:R-:W-:-:S03]  /*af80*/  LOP3.LUT R7, R7, 0xf, R4, 0xb8, !PT ;  /* 0x0000000f07077812 */ /* 0x020fc600078eb804 */
[----:B------:R-:W-:Y:S04]  /*af90*/  STS [UR4+0x3461c], R6 ;  /* 0x03461c06ff007988 */ /* 0x000fe80008000804 */
[----:B------:R-:W-:Y:S04]  /*afa0*/  STS [UR4+0x3469c], R7 ;  /* 0x03469c07ff007988 */ /* 0x000fe80008000804 */
[----:B------:R-:W1:Y:S04]  /*afb0*/  LDS R4, [UR4+0x3461c] ;  /* 0x03461c04ff047984 */ /* 0x000e680008000800 */
[----:B------:R-:W2:Y:S01]  /*afc0*/  LDS R5, [UR4+0x3469c] ;  /* 0x03469c04ff057984 */ /* 0x000ea20008000800 */
[----:B-1----:R-:W-:-:S02]  /*afd0*/  LOP3.LUT R4, R4, 0xf0, RZ, 0xb8, !PT ;  /* 0x000000f004047812 */ /* 0x002fc400078eb8ff */
[----:B--2---:R-:W-:-:S03]  /*afe0*/  LOP3.LUT R5, R5, 0xf0, RZ, 0xb8, !PT ;  /* 0x000000f005057812 */ /* 0x004fc600078eb8ff */
[----:B------:R-:W-:Y:S04]  /*aff0*/  STS [UR4+0x3461c], R4 ;  /* 0x03461c04ff007988 */ /* 0x000fe80008000804 */
[----:B------:R-:W-:Y:S04]  /*b000*/  STS [UR4+0x3469c], R5 ;  /* 0x03469c05ff007988 */ /* 0x000fe80008000804 */
[----:B------:R-:W1:Y:S04]  /*b010*/  LDS R25, [UR4+0x3461c] ;  /* 0x03461c04ff197984 */ /* 0x000e680008000800 */
[----:B------:R-:W2:Y:S01]  /*b020*/  LDS R27, [UR4+0x3469c] ;  /* 0x03469c04ff1b7984 */ /* 0x000ea20008000800 */
[----:B-1----:R-:W-:-:S02]  /*b030*/  LOP3.LUT R25, R25, 0xf00, RZ, 0xb8, !PT ;  /* 0x00000f0019197812 */ /* 0x002fc400078eb8ff */
[----:B--2---:R-:W-:-:S03]  /*b040*/  LOP3.LUT R27, R27, 0xf00, RZ, 0xb8, !PT ;  /* 0x00000f001b1b7812 */ /* 0x004fc600078eb8ff */
[----:B------:R-:W-:Y:S04]  /*b050*/  STS.64 [UR4+0x34618], R24 ;  /* 0x03461818ff007988 */ /* 0x000fe80008000a04 */
[----:B------:R-:W-:Y:S04]  /*b060*/  STS.64 [UR4+0x34698], R26 ;  /* 0x0346981aff007988 */ /* 0x000fe80008000a04 */
[----:B------:R-:W1:Y:S04]  /*b070*/  LDS R28, [UR4+0x3461c] ;  /* 0x03461c04ff1c7984 */ /* 0x000e680008000800 */
[----:B------:R-:W2:Y:S01]  /*b080*/  LDS R29, [UR4+0x3469c] ;  /* 0x03469c04ff1d7984 */ /* 0x000ea20008000800 */
[----:B------:R-:W-:Y:S01]  /*b090*/  IADD3 R4, R36, -0x1, RZ ;  /* 0xffffffff24047810 */ /* 0x000fe20007ffe0ff */
[----:B------:R-:W-:Y:S01]  /*b0a0*/  VIADD R5, R0, 0xffffffff ;  /* 0xffffffff00057836 */ /* 0x000fe20000000000 */
[----:B------:R-:W-:-:S02]  /*b0b0*/  CS2R R6, SRZ ;  /* 0x0000000000067805 */ /* 0x000fc4000001ff00 */
[----:B------:R-:W-:Y:S01]  /*b0c0*/  SHF.R.U64 R11, R10, 0x4, R11 ;  /* 0x000000040a0b7819 */ /* 0x000fe2000000120b */
[----:B------:R-:W-:Y:S01]  /*b0d0*/  IMAD.MOV.U32 R12, RZ, RZ, R4 ;  /* 0x000000ffff0c7224 */ /* 0x000fe200078e0004 */
[----:B------:R-:W-:Y:S01]  /*b0e0*/  SHF.R.U64 R9, R8, 0x4, R9 ;  /* 0x0000000408097819 */ /* 0x000fe20000001209 */
[----:B------:R3:W-:Y:S04]  /*b0f0*/  STS.128 [UR4+0x34620], R4 ;  /* 0x03462004ff007988 */ /* 0x0007e80008000c04 */
[----:B------:R3:W-:Y:S04]  /*b100*/  STS.128 [UR4+0x346a0], R12 ;  /* 0x0346a00cff007988 */ /* 0x0007e80008000c04 */
[----:B------:R3:W-:Y:S04]  /*b110*/  STS [UR4+0x3460c], R11 ;  /* 0x03460c0bff007988 */ /* 0x0007e80008000804 */
[----:B------:R3:W-:Y:S04]  /*b120*/  STS [UR4+0x3468c], R9 ;  /* 0x03468c09ff007988 */ /* 0x0007e80008000804 */
[----:B----4-:R3:W-:Y:S04]  /*b130*/  STS.64 [UR4+0x34600], R22 ;  /* 0x03460016ff007988 */ /* 0x0107e80008000a04 */
[----:B------:R3:W-:Y:S01]  /*b140*/  STS.64 [UR4+0x34680], R20 ;  /* 0x03468014ff007988 */ /* 0x0007e20008000a04 */
[----:B-1----:R-:W-:-:S02]  /*b150*/  LOP3.LUT R0, R28, 0xf000, RZ, 0xb8, !PT ;  /* 0x0000f0001c007812 */ /* 0x002fc400078eb8ff */
[----:B--2---:R-:W-:-:S03]  /*b160*/  LOP3.LUT R3, R29, 0xf000, RZ, 0xb8, !PT ;  /* 0x0000f0001d037812 */ /* 0x004fc600078eb8ff */
[----:B------:R3:W-:Y:S04]  /*b170*/  STS [UR4+0x3461c], R0 ;  /* 0x03461c00ff007988 */ /* 0x0007e80008000804 */
[----:B------:R3:W-:Y:S02]  /*b180*/  STS [UR4+0x3469c], R3 ;  /* 0x03469c03ff007988 */ /* 0x0007e40008000804 */
.L_x_205:
[----:B------:R-:W-:Y:S05]  /*b190*/  BSYNC B0 ;  /* 0x0000000000007941 */ /* 0x000fea0003800000 */
.L_x_204:
[----:B------:R-:W-:Y:S01]  /*b1a0*/  ELECT P0, URZ, PT ;  /* 0x00000000003f782f */ /* 0x000fe20003800000 */
[----:B------:R-:W-:Y:S01]  /*b1b0*/  NOP ;  /* 0x0000000000007918 */ /* 0x000fe20000000000 */
[----:B------:R-:W-:Y:S11]  /*b1c0*/  BSSY B0, `(.L_x_206) ;  /* 0x0000004000007945 */ /* 0x000ff60003800000 */
[----:B------:R-:W-:Y:S05]  /*b1d0*/  @!P0 BRA `(.L_x_207) ;  /* 0x0000000000088947 */ /* 0x000fea0003800000 */
[----:B------:R0:W-:Y:S01]  /*b1e0*/  UTMACMDFLUSH ;  /* 0x00000000000079b7 */ /* 0x0001e20000000000 */
[----:B------:R-:W-:-:S04]  /*b1f0*/  DEPBAR.LE SB0, 0x0 ;  /* 0x000080000000791a */ /* 0x000fc80000000000 */
.L_x_207:
[----:B------:R-:W-:Y:S05]  /*b200*/  BSYNC B0 ;  /* 0x0000000000007941 */ /* 0x000fea0003800000 */
.L_x_206:
[----:B------:R-:W-:Y:S01]  /*b210*/  UMOV UR4, 0x400 ;  /* 0x0000040000047882 */ /* 0x000fe20000000000 */
[----:B--2---:R-:W-:Y:S01]  /*b220*/  IMAD.SHL.U32 R37, R37, 0x4, RZ ;  /* 0x0000000425257824 */ /* 0x004fe200078e00ff */
[----:B------:R-:W-:Y:S01]  /*b230*/  ULEA UR17, UR42, UR4, 0x18 ;  /* 0x000000042a117291 */ /* 0x000fe2000f8ec03f */
[----:B------:R-:W-:-:S03]  /*b240*/  ULDC UR14, c[0x0][0x884] ;  /* 0x00022100000e7ab9 */ /* 0x000fc60000000800 */
[----:B------:R-:W-:Y:S01]  /*b250*/  UIADD3 UR20, UR17, 0x34600, URZ ;  /* 0x0003460011147890 */ /* 0x000fe2000fffe03f */
[----:B---3--:R-:W-:Y:S01]  /*b260*/  IADD3 R6, P0, R37, UR12, RZ ;  /* 0x0000000c25067c10 */ /* 0x008fe2000ff1e0ff */
[----:B------:R-:W-:Y:S01]  /*b270*/  UIMAD.WIDE UR14, UR14, 0x80, UR12 ;  /* 0x000000800e0e78a5 */ /* 0x000fe2000f8e020c */
[----:B------:R-:W-:-:S03]  /*b280*/  IMAD.MOV.U32 R8, RZ, RZ, 0x1 ;  /* 0x00000001ff087424 */ /* 0x000fc600078e00ff */
[----:B------:R-:W-:Y:S02]  /*b290*/  IMAD.X R7, RZ, RZ, UR13, P0 ;  /* 0x0000000dff077e24 */ /* 0x000fe400080e06ff */
[----:B------:R-:W-:Y:S01]  /*b2a0*/  IADD3 R4, P1, R37, UR14, RZ ;  /* 0x0000000e25047c10 */ /* 0x000fe2000ff3e0ff */
[----:B------:R-:W1:Y:S04]  /*b2b0*/  LDS R3, [R37+UR20] ;  /* 0x0000001425037984 */ /* 0x000e680008000800 */
[----:B------:R-:W2:Y:S01]  /*b2c0*/  LDS R9, [R37+UR20+0x80] ;  /* 0x0000801425097984 */ /* 0x000ea20008000800 */
[----:B------:R-:W-:Y:S02]  /*b2d0*/  IMAD.X R5, RZ, RZ, UR15, P1 ;  /* 0x0000000fff057e24 */ /* 0x000fe400088e06ff */
[----:B------:R-:W-:Y:S01]  /*b2e0*/  IMAD.MOV.U32 R10, RZ, RZ, 0x1 ;  /* 0x00000001ff0a7424 */ /* 0x000fe200078e00ff */
[----:B------:R-:W-:Y:S01]  /*b2f0*/  BSSY B0, `(.L_x_208) ;  /* 0x00000e6000007945 */ /* 0x000fe20003800000 */
[----:B------:R-:W-:Y:S01]  /*b300*/  USHF.L.U32 UR4, UR42, 0x6, URZ ;  /* 0x000000062a047899 */ /* 0x000fe2000800063f */
[----:B------:R-:W-:Y:S01]  /*b310*/  IMAD.MOV.U32 R0, RZ, RZ, RZ ;  /* 0x000000ffff007224 */ /* 0x000fe200078e00ff */
[----:B------:R-:W-:Y:S01]  /*b320*/  MOV R20, RZ ;  /* 0x000000ff00147202 */ /* 0x000fe20000000f00 */
[----:B------:R-:W-:-:S02]  /*b330*/  USHF.L.U32 UR18, UR42, 0xd, URZ ;  /* 0x0000000d2a127899 */ /* 0x000fc4000800063f */
[----:B------:R-:W-:Y:S02]  /*b340*/  ULOP3.LUT UR22, UR59, 0x1, URZ, 0xfc, !UPT ;  /* 0x000000013b167892 */ /* 0x000fe4000f8efc3f */
[----:B------:R-:W-:Y:S02]  /*b350*/  ULOP3.LUT UR19, UR43, 0x2, URZ, 0xfc, !UPT ;  /* 0x000000022b137892 */ /* 0x000fe4000f8efc3f */
[----:B------:R-:W-:Y:S02]  /*b360*/  ULOP3.LUT UR16, UR4, 0x40, URZ, 0xc0, !UPT ;  /* 0x0000004004107892 */ /* 0x000fe4000f8ec03f */
[----:B------:R-:W-:Y:S01]  /*b370*/  UIADD3 UR21, UR17, 0x34680, URZ ;  /* 0x0003468011157890 */ /* 0x000fe2000fffe03f */
[----:B-1----:R1:W5:Y:S04]  /*b380*/  ATOMG.E.EXCH.STRONG.GPU PT, RZ, [R6], R3 ;  /* 0x0000000306ff73a8 */ /* 0x00236800041ee100 */
[----:B--2---:R2:W5:Y:S01]  /*b390*/  ATOMG.E.EXCH.STRONG.GPU PT, RZ, [R4], R9 ;  /* 0x0000000904ff73a8 */ /* 0x00456200041ee100 */
[----:B-1----:R-:W-:Y:S01]  /*b3a0*/  IMAD.MOV.U32 R3, RZ, RZ, 0x1 ;  /* 0x00000001ff037424 */ /* 0x002fe200078e00ff */
[----:B--2---:R-:W-:-:S02]  /*b3b0*/  PRMT R4, R8, 0x7610, R4 ;  /* 0x0000761008047816 */ /* 0x004fc40000000004 */
[----:B------:R-:W-:-:S07]  /*b3c0*/  PRMT R5, R10, 0x7610, R5 ;  /* 0x000076100a057816 */ /* 0x000fce0000000005 */
.L_x_227:
[----:B------:R-:W-:Y:S01]  /*b3d0*/  LOP3.LUT P0, RZ, R5, 0xff, RZ, 0xc0, !PT ;  /* 0x000000ff05ff7812 */ /* 0x000fe2000780c0ff */
[----:B-----5:R-:W-:Y:S01]  /*b3e0*/  VIADD R6, R36, 0x7f ;  /* 0x0000007f24067836 */ /* 0x020fe20000000000 */
[----:B------:R-:W-:Y:S05]  /*b3f0*/  YIELD ;  /* 0x0000000000007946 */ /* 0x000fea0003800000 */
[----:B------:R-:W-:Y:S01]  /*b400*/  SHF.R.S32.HI R7, RZ, 0x1f, R6 ;  /* 0x0000001fff077819 */ /* 0x000fe20000011406 */
[----:B------:R-:W-:Y:S03]  /*b410*/  BSSY B1, `(.L_x_209) ;  /* 0x0000008000017945 */ /* 0x000fe60003800000 */
[----:B------:R-:W-:-:S02]  /*b420*/  LEA.HI R7, R7, R6, RZ, 0x7 ;  /* 0x0000000607077211 */ /* 0x000fc400078f38ff */
[----:B------:R-:W-:Y:S05]  /*b430*/  @!P0 BRA `(.L_x_210) ;  /* 0x0000000000148947 */ /* 0x000fea0003800000 */
[----:B------:R-:W-:-:S04]  /*b440*/  DEPBAR {5,4,3,2,1,0} ;  /* 0x0000003f0000791a */ /* 0x000fc80000000000 */
[----:B------:R1:W-:Y:S01]  /*b450*/  UTMACCTL.IV [UR12] ;  /* 0x000000000c0079b9 */ /* 0x0003e20008000000 */
[----:B------:R-:W-:-:S04]  /*b460*/  DEPBAR {5,4,3,2,1,0} ;  /* 0x0000003f0000791a */ /* 0x000fc80000000000 */
[----:B------:R1:W-:Y:S02]  /*b470*/  UTMACCTL.IV [UR14] ;  /* 0x000000000e0079b9 */ /* 0x0003e40008000000 */
[----:B-1----:R-:W-:Y:S01]  /*b480*/  NOP ;  /* 0x0000000000007918 */ /* 0x002fe20000000000 */
.L_x_210:
[----:B------:R-:W-:Y:S05]  /*b490*/  BSYNC B1 ;  /* 0x0000000000017941 */ /* 0x000fea0003800000 */
.L_x_209:
[----:B------:R-:W-:Y:S01]  /*b4a0*/  UMOV UR4, 0xffffffff ;  /* 0xffffffff00047882 */ /* 0x000fe20000000000 */
[----:B------:R-:W-:Y:S02]  /*b4b0*/  SHF.R.S32.HI R9, RZ, 0x7, R7 ;  /* 0x00000007ff097819 */ /* 0x000fe40000011407 */
[----:B------:R-:W-:Y:S05]  /*b4c0*/  BRA.DIV UR4, `(.L_x_211) ;  /* 0x0000003e04b47947 */ /* 0x000fea000b800000 */
[----:B-----5:R-:W-:-:S13]  /*b4d0*/  ELECT P6, URZ, PT ;  /* 0x00000000003f782f */ /* 0x020fda00038c0000 */
.L_x_305:
[----:B------:R-:W-:Y:S01]  /*b4e0*/  ISETP.LT.OR P6, PT, R36, 0x1, !P6 ;  /* 0x000000012400780c */ /* 0x000fe200077c1670 */
[----:B------:R-:W-:-:S12]  /*b4f0*/  BSSY B1, `(.L_x_212) ;  /* 0x000002f000017945 */ /* 0x000fd80003800000 */
[----:B------:R-:W-:Y:S05]  /*b500*/  @P6 BRA `(.L_x_213) ;  /* 0x0000000000b46947 */ /* 0x000fea0003800000 */
[----:B------:R-:W-:Y:S01]  /*b510*/  LEA R17, R17, UR16, 0x7 ;  /* 0x0000001011117c11 */ /* 0x000fe2000f8e38ff */
[----:B------:R-:W-:Y:S02]  /*b520*/  IMAD.SHL.U32 R16, R16, 0x80, RZ ;  /* 0x0000008010107824 */ /* 0x000fe400078e00ff */
[----:B------:R-:W-:Y:S02]  /*b530*/  VIADD R11, R9, 0x1 ;  /* 0x00000001090b7836 */ /* 0x000fe40000000000 */
[----:B------:R-:W-:Y:S02]  /*b540*/  IMAD.MOV.U32 R12, RZ, RZ, RZ ;  /* 0x000000ffff0c7224 */ /* 0x000fe400078e00ff */
[----:B------:R-:W-:Y:S02]  /*b550*/  IMAD.MOV.U32 R5, RZ, RZ, R3 ;  /* 0x000000ffff057224 */ /* 0x000fe400078e0003 */
[----:B------:R-:W-:-:S07]  /*b560*/  IMAD.MOV.U32 R6, RZ, RZ, R0 ;  /* 0x000000ffff067224 */ /* 0x000fce00078e0000 */
.L_x_216:
[----:B-1----:R-:W-:Y:S01]  /*b570*/  LEA R10, R6, UR17, 0x3 ;  /* 0x00000011060a7c11 */ /* 0x002fe2000f8e18ff */
[----:B------:R-:W-:Y:S05]  /*b580*/  YIELD ;  /* 0x0000000000007946 */ /* 0x000fea0003800000 */
[----:B------:R-:W-:Y:S02]  /*b590*/  SHF.L.U32 R7, R5, 0x1f, RZ ;  /* 0x0000001f05077819 */ /* 0x000fe400000006ff */
[----:B------:R-:W-:Y:S02]  /*b5a0*/  LOP3.LUT P1, RZ, R19, 0x7f, RZ, 0xc0, !PT ;  /* 0x0000007f13ff7812 */ /* 0x000fe4000782c0ff */
[----:B------:R-:W1:Y:S11]  /*b5b0*/  SYNCS.PHASECHK.TRANS64.TRYWAIT P0, [R10+URZ+0x344b0], R7 ;  /* 0x0344b0070a0075a7 */ /* 0x000e76000800017f */
[----:B------:R-:W2:Y:S01]  /*b5c0*/  @!P1 LDC R8, c[0x0][0x500] ;  /* 0x00014000ff089b82 */ /* 0x000ea20000000800 */
[----:B-1----:R-:W-:Y:S05]  /*b5d0*/  @!P0 BRA `(.L_x_214) ;  /* 0x0000003c00908947 */ /* 0x002fea0003800000 */
.L_x_306:
[----:B------:R-:W-:Y:S01]  /*b5e0*/  UPRMT UR4, UR19, 0x9910, URZ ;  /* 0x0000991013047896 */ /* 0x000fe2000800003f */
[----:B--2---:R2:W-:Y:S03]  /*b5f0*/  @!P1 SYNCS.ARRIVE.TRANS64 RZ, [R10+URZ+0x34480], R8 ;  /* 0x034480080aff99a7 */ /* 0x0045e6000800003f */
[----:B------:R-:W-:-:S06]  /*b600*/  UISETP.NE.AND UP0, UPT, UR4, 0x2, UPT ;  /* 0x000000020400788c */ /* 0x000fcc000bf05270 */
[----:B------:R-:W-:-:S13]  /*b610*/  PLOP3.LUT P0, PT, PT, PT, UP0, 0x80, 0x0 ;  /* 0x000000000000781c */ /* 0x000fda0003f0f008 */
[----:B--2---:R-:W-:Y:S05]  /*b620*/  @P0 BRA `(.L_x_215) ;  /* 0x0000000000040947 */ /* 0x004fea0003800000 */
[----:B------:R-:W-:Y:S01]  /*b630*/  BPT.TRAP 0x1 ;  /* 0x000000040000795c */ /* 0x000fe20000300000 */
.L_x_215:
[----:B------:R-:W-:Y:S01]  /*b640*/  R2UR UR4, R6 ;  /* 0x00000000060472ca */ /* 0x000fe200000e0000 */
[----:B------:R-:W-:Y:S01]  /*b650*/  VIADD R11, R11, 0xffffffff ;  /* 0xffffffff0b0b7836 */ /* 0x000fe20000000000 */
[----:B------:R-:W-:Y:S01]  /*b660*/  R2UR UR5, R10 ;  /* 0x000000000a0572ca */ /* 0x000fe200000e0000 */
[----:B------:R-:W-:Y:S01]  /*b670*/  VIADD R6, R6, 0x1 ;  /* 0x0000000106067836 */ /* 0x000fe20000000000 */
[----:B------:R-:W-:Y:S01]  /*b680*/  R2UR UR6, R12 ;  /* 0x000000000c0672ca */ /* 0x000fe200000e0000 */
[----:B------:R-:W-:Y:S01]  /*b690*/  UMOV UR24, 0x0 ;  /* 0x0000000000187882 */ /* 0x000fe20000000000 */
[----:B------:R-:W-:Y:S01]  /*b6a0*/  R2UR UR7, R16 ;  /* 0x00000000100772ca */ /* 0x000fe200000e0000 */
[----:B------:R-:W-:Y:S01]  /*b6b0*/  UMOV UR25, 0x10000000 ;  /* 0x1000000000197882 */ /* 0x000fe20000000000 */
[----:B------:R-:W-:Y:S01]  /*b6c0*/  R2UR UR11, R17 ;  /* 0x00000000110b72ca */ /* 0x000fe200000e0000 */
[----:B------:R-:W-:Y:S01]  /*b6d0*/  UMOV UR23, 0x30000 ;  /* 0x0003000000177882 */ /* 0x000fe20000000000 */
[----:B------:R-:W-:Y:S01]  /*b6e0*/  ISETP.GT.AND P1, PT, R11, 0x1, PT ;  /* 0x000000010b00780c */ /* 0x000fe20003f24270 */
[----:B------:R-:W-:Y:S01]  /*b6f0*/  VIADD R12, R12, 0x80 ;  /* 0x000000800c0c7836 */ /* 0x000fe20000000000 */
[----:B------:R-:W-:Y:S01]  /*b700*/  ISETP.NE.AND P0, PT, R6, 0x6, PT ;  /* 0x000000060600780c */ /* 0x000fe20003f05270 */
[----:B------:R-:W-:-:S02]  /*b710*/  USHF.L.U32 UR4, UR4, 0xe, URZ ;  /* 0x0000000e04047899 */ /* 0x000fc4000800063f */
[----:B------:R-:W-:Y:S01]  /*b720*/  UIADD3 UR5, UR5, 0x34480, URZ ;  /* 0x0003448005057890 */ /* 0x000fe2000fffe03f */
[----:B------:R-:W-:Y:S01]  /*b730*/  SEL R8, RZ, 0x1, P0 ;  /* 0x00000001ff087807 */ /* 0x000fe20000000000 */
[----:B------:R-:W-:Y:S01]  /*b740*/  ULOP3.LUT UR8, UR4, 0x2000, UR18, 0xf8, !UPT ;  /* 0x0000200004087892 */ /* 0x000fe2000f8ef812 */
[----:B------:R-:W-:Y:S01]  /*b750*/  SEL R6, R6, RZ, P0 ;  /* 0x000000ff06067207 */ /* 0x000fe20000000000 */
[----:B------:R-:W-:Y:S01]  /*b760*/  UIADD3 UR4, UR17, UR4, URZ ;  /* 0x0000000411047290 */ /* 0x000fe2000fffe03f */
[----:B------:R-:W-:Y:S01]  /*b770*/  LOP3.LUT R5, R5, R8, RZ, 0x3c, !PT ;  /* 0x0000000805057212 */ /* 0x000fe200078e3cff */
[----:B------:R-:W-:Y:S01]  /*b780*/  UIADD3 UR8, UR17, 0x18000, UR8 ;  /* 0x0001800011087890 */ /* 0x000fe2000fffe008 */
[----:B------:R-:W-:Y:S01]  /*b790*/  UMOV UR10, UR6 ;  /* 0x00000006000a7c82 */ /* 0x000fe20008000000 */
[----:B------:R-:W-:-:S05]  /*b7a0*/  UMOV UR9, UR5 ;  /* 0x0000000500097c82 */ /* 0x000fca0008000000 */
[----:B------:R2:W-:Y:S02]  /*b7b0*/  UTMALDG.2D [UR4], [UR12], desc[UR24] ;  /* 0x000018040c0075b4 */ /* 0x0005e40008009000 */
[----:B------:R2:W-:Y:S02]  /*b7c0*/  UTMALDG.2D.MULTICAST [UR8], [UR14], UR23, desc[UR24] ;  /* 0x000018080e0073b4 */ /* 0x0005e40008009817 */
[----:B--2---:R-:W-:Y:S05]  /*b7d0*/  @P1 BRA `(.L_x_216) ;  /* 0xfffffffc00641947 */ /* 0x004fea000383ffff */
.L_x_213:
[----:B------:R-:W-:Y:S05]  /*b7e0*/  BSYNC B1 ;  /* 0x0000000000017941 */ /* 0x000fea0003800000 */
.L_x_212:
[----:B------:R-:W-:Y:S01]  /*b7f0*/  LOP3.LUT P1, RZ, R4, 0xff, RZ, 0xc0, !PT ;  /* 0x000000ff04ff7812 */ /* 0x000fe2000782c0ff */
[----:B------:R-:W-:Y:S01]  /*b800*/  IMAD.U32 R6, RZ, RZ, UR22 ;  /* 0x00000016ff067e24 */ /* 0x000fe2000f8e00ff */
[----:B-1----:R-:W-:-:S04]  /*b810*/  IADD3 R7, R9, R0, RZ ;  /* 0x0000000009077210 */ /* 0x002fc80007ffe0ff */
[C---:B------:R-:W-:Y:S01]  /*b820*/  ISETP.GT.U32.AND P0, PT, R7.reuse, 0x5, PT ;  /* 0x000000050700780c */ /* 0x040fe20003f04070 */
[----:B------:R-:W-:Y:S01]  /*b830*/  IMAD.WIDE.U32 R4, R7, -0x55555555, RZ ;  /* 0xaaaaaaab07047825 */ /* 0x000fe200078e00ff */
[----:B------:R-:W-:Y:S02]  /*b840*/  ISETP.NE.AND P2, PT, R6, 0x3, PT ;  /* 0x000000030600780c */ /* 0x000fe40003f45270 */
[C---:B------:R-:W-:Y:S02]  /*b850*/  ISETP.LT.U32.AND P0, PT, R9.reuse, 0x6, P0 ;  /* 0x000000060900780c */ /* 0x040fe40000701070 */
[----:B------:R-:W-:Y:S01]  /*b860*/  SHF.R.U32.HI R4, RZ, 0x2, R5 ;  /* 0x00000002ff047819 */ /* 0x000fe20000011605 */
[----:B------:R-:W-:Y:S01]  /*b870*/  @P1 SYNCS.ARRIVE.TRANS64.A1T0 RZ, [UR17+0x34528], RZ ;  /* 0x034528ffffff19a7 */ /* 0x000fe20008100011 */
[----:B------:R-:W-:Y:S02]  /*b880*/  ISETP.GE.U32.AND P1, PT, R9, 0x6, PT ;  /* 0x000000060900780c */ /* 0x000fe40003f26070 */
[----:B------:R-:W-:-:S04]  /*b890*/  SEL R0, RZ, 0x1, !P0 ;  /* 0x00000001ff007807 */ /* 0x000fc80004000000 */
[----:B------:R-:W-:Y:S01]  /*b8a0*/  LOP3.LUT R3, R3, R0, RZ, 0x3c, !PT ;  /* 0x0000000003037212 */ /* 0x000fe200078e3cff */
[----:B------:R-:W-:-:S06]  /*b8b0*/  IMAD R0, R4, -0x6, R7 ;  /* 0xfffffffa04007824 */ /* 0x000fcc00078e0207 */
[----:B------:R-:W-:Y:S01]  /*b8c0*/  @P1 LOP3.LUT R3, R3, 0x1, R4, 0x78, !PT ;  /* 0x0000000103031812 */ /* 0x000fe200078e7804 */
[----:B------:R-:W-:Y:S06]  /*b8d0*/  @!P2 BRA `(.L_x_217) ;  /* 0x000000000004a947 */ /* 0x000fec0003800000 */
[----:B------:R-:W-:Y:S01]  /*b8e0*/  BPT.TRAP 0x1 ;  /* 0x000000040000795c */ /* 0x000fe20000300000 */
.L_x_217:
[----:B------:R-:W-:Y:S01]  /*b8f0*/  LEA R8, R2, UR17, 0x3 ;  /* 0x0000001102087c11 */ /* 0x000fe2000f8e18ff */
[----:B------:R-:W-:Y:S01]  /*b900*/  BSSY B1, `(.L_x_218) ;  /* 0x0000005000017945 */ /* 0x000fe20003800000 */
[----:B------:R-:W-:Y:S02]  /*b910*/  SHF.L.U32 R5, R20, 0x1f, RZ ;  /* 0x0000001f14057819 */ /* 0x000fe400000006ff */
[----:B------:R-:W-:Y:S02]  /*b920*/  LEA R4, R2, UR17, 0x4 ;  /* 0x0000001102047c11 */ /* 0x000fe4000f8e20ff */
[----:B------:R-:W1:Y:S02]  /*b930*/  SYNCS.PHASECHK.TRANS64.TRYWAIT P0, [R8+URZ+0x34400], R5 ;  /* 0x03440005080075a7 */ /* 0x000e64000800017f */
[----:B-1----:R-:W-:Y:S05]  /*b940*/  @!P0 BRA `(.L_x_219) ;  /* 0x0000003800c88947 */ /* 0x002fea0003800000 */
.L_x_307:
[----:B------:R-:W-:Y:S05]  /*b950*/  BSYNC B1 ;  /* 0x0000000000017941 */ /* 0x000fea0003800000 */
.L_x_218:
[----:B-1----:R-:W1:Y:S01]  /*b960*/  LDS.128 R4, [R4+0x34550] ;  /* 0x0345500004047984 */ /* 0x002e620000000c00 */
[----:B------:R-:W-:Y:S01]  /*b970*/  @!PT LDS RZ, [RZ] ;  /* 0x00000000fffff984 */ /* 0x000fe20000000800 */
[----:B------:R-:W-:Y:S01]  /*b980*/  @!PT LDS RZ, [RZ] ;  /* 0x00000000fffff984 */ /* 0x000fe20000000800 */
[----:B------:R-:W-:Y:S01]  /*b990*/  @!PT LDS RZ, [RZ] ;  /* 0x00000000fffff984 */ /* 0x000fe20000000800 */
[----:B------:R-:W-:Y:S01]  /*b9a0*/  @!PT LDS RZ, [RZ] ;  /* 0x00000000fffff984 */ /* 0x000fe20000000800 */
[----:B------:R2:W-:Y:S06]  /*b9b0*/  MEMBAR.ALL.CTA ;  /* 0x0000000000007992 */ /* 0x0005ec0000008000 */
[----:B--2---:R-:W2:Y:S01]  /*b9c0*/  FENCE.VIEW.ASYNC.S ;  /* 0x00000000000073c6 */ /* 0x004ea20000000000 */
[----:B-1----:R-:W-:Y:S02]  /*b9d0*/  IMAD.MOV.U32 R17, RZ, RZ, R5 ;  /* 0x000000ffff117224 */ /* 0x002fe400078e0005 */
[----:B------:R-:W-:Y:S01]  /*b9e0*/  IMAD.MOV.U32 R16, RZ, RZ, R4 ;  /* 0x000000ffff107224 */ /* 0x000fe200078e0004 */
[----:B--2---:R-:W-:Y:S06]  /*b9f0*/  @!P2 BRA `(.L_x_220) ;  /* 0x000000000004a947 */ /* 0x004fec0003800000 */
[----:B------:R-:W-:Y:S01]  /*ba00*/  BPT.TRAP 0x1 ;  /* 0x000000040000795c */ /* 0x000fe20000300000 */
.L_x_220:
[----:B------:R-:W1:Y:S01]  /*ba10*/  S2R R5, SR_CgaCtaId ;  /* 0x0000000000057919 */ /* 0x000e620000008800 */
[----:B------:R-:W-:Y:S01]  /*ba20*/  ISETP.NE.AND P0, PT, R7, RZ, PT ;  /* 0x000000ff0700720c */ /* 0x000fe20003f05270 */
[----:B------:R-:W-:Y:S01]  /*ba30*/  VIADD R4, R8, 0x34440 ;  /* 0x0003444008047836 */ /* 0x000fe20000000000 */
[CC--:B------:R-:W-:Y:S02]  /*ba40*/  ISETP.NE.AND P1, PT, R6.reuse, R18.reuse, PT ;  /* 0x000000120600720c */ /* 0x0c0fe40003f25270 */
[----:B------:R-:W-:Y:S02]  /*ba50*/  ISETP.EQ.OR P0, PT, R6, R18, !P0 ;  /* 0x000000120600720c */ /* 0x000fe40004702670 */
[----:B-1----:R-:W-:-:S04]  /*ba60*/  PRMT R4, R5, 0x654, R4 ;  /* 0x0000065405047816 */ /* 0x002fc80000000004 */
[----:B------:R1:W-:Y:S07]  /*ba70*/  SYNCS.ARRIVE.TRANS64.RED.A1T0 RZ, [R4+URZ], RZ ;  /* 0x000000ff04ff79a7 */ /* 0x0003ee000810043f */
[----:B------:R-:W-:Y:S05]  /*ba80*/  @P0 BRA `(.L_x_221) ;  /* 0x00000004008c0947 */ /* 0x000fea0003800000 */
[----:B-1----:R-:W1:Y:S02]  /*ba90*/  LDC.64 R4, c[0x0][0x290] ;  /* 0x0000a400ff047b82 */ /* 0x002e640000000a00 */
[----:B-1----:R-:W-:-:S05]  /*baa0*/  IMAD.WIDE R4, R6, 0xc, R4 ;  /* 0x0000000c06047825 */ /* 0x002fca00078e0204 */
[----:B------:R1:W5:Y:S01]  /*bab0*/  LDG.E R36, desc[UR38][R4.64+0x8] ;  /* 0x0000082604247981 */ /* 0x000362000c1e1900 */
[----:B------:R-:W-:-:S03]  /*bac0*/  UMOV UR4, 0xffffffff ;  /* 0xffffffff00047882 */ /* 0x000fc60000000000 */
[----:B------:R-:W-:Y:S05]  /*bad0*/  BRA.DIV UR4, `(.L_x_222) ;  /* 0x0000003a04787947 */ /* 0x000fea000b800000 */
[----:B------:R-:W-:-:S13]  /*bae0*/  ELECT P6, URZ, PT ;  /* 0x00000000003f782f */ /* 0x000fda00038c0000 */
.L_x_310:
[----:B------:R-:W-:Y:S04]  /*baf0*/  BSSY B1, `(.L_x_223) ;  /* 0x0000049000017945 */ /* 0x000fe80003800000 */
[----:B------:R-:W-:Y:S05]  /*bb00*/  @!P6 BRA `(.L_x_224) ;  /* 0x00000004001ce947 */ /* 0x000fea0003800000 */
[C---:B------:R-:W-:Y:S01]  /*bb10*/  IMAD.SHL.U32 R8, R6.reuse, 0x8, RZ ;  /* 0x0000000806087824 */ /* 0x040fe200078e00ff */
[----:B------:R-:W-:Y:S01]  /*bb20*/  SHF.R.S32.HI R9, RZ, 0x1f, R6 ;  /* 0x0000001fff097819 */ /* 0x000fe20000011406 */
[----:B------:R-:W-:Y:S01]  /*bb30*/  ULDC.64 UR4, c[0x0][0x510] ;  /* 0x0001440000047ab9 */ /* 0x000fe20000000a00 */
[----:B------:R-:W-:Y:S01]  /*bb40*/  ULDC.64 UR6, c[0x0][0x520] ;  /* 0x0001480000067ab9 */ /* 0x000fe20000000a00 */
[----:B------:R-:W2:Y:S01]  /*bb50*/  LDG.E R18, desc[UR38][R4.64] ;  /* 0x0000002604127981 */ /* 0x000ea2000c1e1900 */
[----:B------:R-:W-:Y:S02]  /*bb60*/  SHF.L.U64.HI R9, R6, 0x3, R9 ;  /* 0x0000000306097819 */ /* 0x000fe40000010209 */
[C---:B------:R-:W-:Y:S02]  /*bb70*/  IADD3 R14, P0, R8.reuse, UR4, RZ ;  /* 0x00000004080e7c10 */ /* 0x040fe4000ff1e0ff */
[C---:B------:R-:W-:Y:S02]  /*bb80*/  IADD3 R12, P2, R8.reuse, UR6, RZ ;  /* 0x00000006080c7c10 */ /* 0x040fe4000ff5e0ff */
[C---:B------:R-:W-:Y:S01]  /*bb90*/  IADD3.X R15, R9.reuse, UR5, RZ, P0, !PT ;  /* 0x00000005090f7c10 */ /* 0x040fe200087fe4ff */
[----:B------:R-:W-:Y:S01]  /*bba0*/  ULDC.64 UR4, c[0x0][0x518] ;  /* 0x0001460000047ab9 */ /* 0x000fe20000000a00 */
[----:B------:R-:W-:Y:S01]  /*bbb0*/  IADD3.X R13, R9, UR7, RZ, P2, !PT ;  /* 0x00000007090d7c10 */ /* 0x000fe200097fe4ff */
[----:B-1----:R1:W3:Y:S04]  /*bbc0*/  LDG.E R4, desc[UR38][R4.64+0x4] ;  /* 0x0000042604047981 */ /* 0x0022e8000c1e1900 */
[----:B------:R-:W4:Y:S04]  /*bbd0*/  LDG.E.64 R14, desc[UR38][R14.64] ;  /* 0x000000260e0e7981 */ /* 0x000f28000c1e1b00 */
[----:B------:R-:W2:Y:S01]  /*bbe0*/  LDG.E.64 R12, desc[UR38][R12.64] ;  /* 0x000000260c0c7981 */ /* 0x000ea2000c1e1b00 */
[----:B------:R-:W-:-:S04]  /*bbf0*/  IADD3 R10, P0, R8, UR4, RZ ;  /* 0x00000004080a7c10 */ /* 0x000fc8000ff1e0ff */
[----:B------:R-:W-:Y:S01]  /*bc00*/  IADD3.X R11, R9, UR5, RZ, P0, !PT ;  /* 0x00000005090b7c10 */ /* 0x000fe200087fe4ff */
[----:B------:R-:W-:-:S05]  /*bc10*/  ULDC.64 UR4, c[0x0][0x528] ;  /* 0x00014a0000047ab9 */ /* 0x000fca0000000a00 */
[----:B------:R-:W3:Y:S01]  /*bc20*/  LDG.E.64 R10, desc[UR38][R10.64] ;  /* 0x000000260a0a7981 */ /* 0x000ee2000c1e1b00 */
[----:B------:R-:W-:-:S04]  /*bc30*/  IADD3 R8, P0, R8, UR4, RZ ;  /* 0x0000000408087c10 */ /* 0x000fc8000ff1e0ff */
[----:B------:R-:W-:-:S06]  /*bc40*/  IADD3.X R9, R9, UR5, RZ, P0, !PT ;  /* 0x0000000509097c10 */ /* 0x000fcc00087fe4ff */
[----:B------:R-:W3:Y:S04]  /*bc50*/  LDG.E.64 R8, desc[UR38][R8.64] ;  /* 0x0000002608087981 */ /* 0x000ee8000c1e1b00 */
[----:B----4-:R-:W-:Y:S04]  /*bc60*/  STS.64 [UR20], R14 ;  /* 0x0000000eff007988 */ /* 0x010fe80008000a14 */
[----:B--2---:R-:W-:Y:S04]  /*bc70*/  STS.64 [UR21], R12 ;  /* 0x0000000cff007988 */ /* 0x004fe80008000a15 */
[----:B------:R-:W2:Y:S01]  /*bc80*/  LDS R21, [UR20+0x1c] ;  /* 0x00001c14ff157984 */ /* 0x000ea20008000800 */
[----:B---3--:R-:W-:-:S04]  /*bc90*/  LOP3.LUT R25, R11, 0x1fffffff, RZ, 0xc0, !PT ;  /* 0x1fffffff0b197812 */ /* 0x008fc800078ec0ff */
[----:B------:R-:W-:-:S04]  /*bca0*/  SHF.R.U32.HI R22, RZ, 0x4, R25 ;  /* 0x00000004ff167819 */ /* 0x000fc80000011619 */
[----:B--2---:R-:W-:-:S05]  /*bcb0*/  LOP3.LUT R21, R21, 0xf, R22, 0xb8, !PT ;  /* 0x0000000f15157812 */ /* 0x004fca00078eb816 */
[----:B------:R-:W-:Y:S04]  /*bcc0*/  STS [UR20+0x1c], R21 ;  /* 0x00001c15ff007988 */ /* 0x000fe80008000814 */
[----:B------:R-:W2:Y:S02]  /*bcd0*/  LDS R11, [UR20+0x1c] ;  /* 0x00001c14ff0b7984 */ /* 0x000ea40008000800 */
[----:B--2---:R-:W-:-:S05]  /*bce0*/  LOP3.LUT R11, R11, 0xf0, RZ, 0xb8, !PT ;  /* 0x000000f00b0b7812 */ /* 0x004fca00078eb8ff */
[----:B------:R-:W-:Y:S04]  /*bcf0*/  STS [UR20+0x1c], R11 ;  /* 0x00001c0bff007988 */ /* 0x000fe80008000814 */
[----:B------:R-:W2:Y:S01]  /*bd00*/  LDS R23, [UR20+0x1c] ;  /* 0x00001c14ff177984 */ /* 0x000ea20008000800 */
[----:B------:R-:W-:-:S05]  /*bd10*/  IMAD.U32 R22, RZ, RZ, UR20 ;  /* 0x00000014ff167e24 */ /* 0x000fca000f8e00ff */
[----:B------:R-:W-:Y:S02]  /*bd20*/  SHF.R.U64 R22, R22, 0x4, RZ ;  /* 0x0000000416167819 */ /* 0x000fe400000012ff */
[----:B--2---:R-:W-:-:S05]  /*bd30*/  LOP3.LUT R23, R23, 0xf00, RZ, 0xb8, !PT ;  /* 0x00000f0017177812 */ /* 0x004fca00078eb8ff */
[----:B------:R-:W-:Y:S04]  /*bd40*/  STS.64 [UR20+0x18], R22 ;  /* 0x00001816ff007988 */ /* 0x000fe80008000a14 */
[----:B------:R-:W1:Y:S01]  /*bd50*/  LDS R24, [UR20+0x1c] ;  /* 0x00001c14ff187984 */ /* 0x000e620008000800 */
[----:B------:R-:W-:Y:S01]  /*bd60*/  SHF.R.U64 R21, R10, 0x4, R25 ;  /* 0x000000040a157819 */ /* 0x000fe20000001219 */
[----:B-----5:R-:W-:Y:S01]  /*bd70*/  VIADD R12, R36, 0xffffffff ;  /* 0xffffffff240c7836 */ /* 0x020fe20000000000 */
[----:B------:R-:W-:Y:S01]  /*bd80*/  CS2R R14, SRZ ;  /* 0x00000000000e7805 */ /* 0x000fe2000001ff00 */
[----:B------:R-:W-:Y:S01]  /*bd90*/  VIADD R13, R18, 0xffffffff ;  /* 0xffffffff120d7836 */ /* 0x000fe20000000000 */
[----:B------:R-:W-:Y:S04]  /*bda0*/  STS [UR20+0x10], R22 ;  /* 0x00001016ff007988 */ /* 0x000fe80008000814 */
[----:B------:R-:W-:Y:S04]  /*bdb0*/  STS [UR20+0x14], R22 ;  /* 0x00001416ff007988 */ /* 0x000fe80008000814 */
[----:B------:R-:W-:Y:S04]  /*bdc0*/  STS.128 [UR20+0x20], R12 ;  /* 0x0000200cff007988 */ /* 0x000fe80008000c14 */
[----:B------:R-:W-:Y:S04]  /*bdd0*/  STS [UR20+0xc], R21 ;  /* 0x00000c15ff007988 */ /* 0x000fe80008000814 */
[----:B------:R-:W-:Y:S01]  /*bde0*/  STS [UR20+0x30], RZ ;  /* 0x000030ffff007988 */ /* 0x000fe20008000814 */
[----:B-1----:R-:W-:-:S05]  /*bdf0*/  LOP3.LUT R5, R24, 0xf000, RZ, 0xb8, !PT ;  /* 0x0000f00018057812 */ /* 0x002fca00078eb8ff */
[----:B------:R-:W-:Y:S04]  /*be00*/  STS [UR20+0x1c], R5 ;  /* 0x00001c05ff007988 */ /* 0x000fe80008000814 */
[----:B------:R-:W1:Y:S01]  /*be10*/  LDS R10, [UR21+0x1c] ;  /* 0x00001c15ff0a7984 */ /* 0x000e620008000800 */
[----:B------:R-:W-:-:S04]  /*be20*/  LOP3.LUT R23, R9, 0x1fffffff, RZ, 0xc0, !PT ;  /* 0x1fffffff09177812 */ /* 0x000fc800078ec0ff */
[----:B------:R-:W-:-:S04]  /*be30*/  SHF.R.U32.HI R9, RZ, 0x4, R23 ;  /* 0x00000004ff097819 */ /* 0x000fc80000011617 */
[----:B-1----:R-:W-:-:S05]  /*be40*/  LOP3.LUT R9, R10, 0xf, R9, 0xb8, !PT ;  /* 0x0000000f0a097812 */ /* 0x002fca00078eb809 */
[----:B------:R-:W-:Y:S04]  /*be50*/  STS [UR21+0x1c], R9 ;  /* 0x00001c09ff007988 */ /* 0x000fe80008000815 */
[----:B------:R-:W1:Y:S02]  /*be60*/  LDS R18, [UR21+0x1c] ;  /* 0x00001c15ff127984 */ /* 0x000e640008000800 */
[----:B-1----:R-:W-:-:S05]  /*be70*/  LOP3.LUT R18, R18, 0xf0, RZ, 0xb8, !PT ;  /* 0x000000f012127812 */ /* 0x002fca00078eb8ff */
[----:B------:R-:W-:Y:S04]  /*be80*/  STS [UR21+0x1c], R18 ;  /* 0x00001c12ff007988 */ /* 0x000fe80008000815 */
[----:B------:R-:W1:Y:S01]  /*be90*/  LDS R11, [UR21+0x1c] ;  /* 0x00001c15ff0b7984 */ /* 0x000e620008000800 */
[----:B------:R-:W-:-:S05]  /*bea0*/  IMAD.U32 R10, RZ, RZ, UR21 ;  /* 0x00000015ff0a7e24 */ /* 0x000fca000f8e00ff */
[----:B------:R-:W-:Y:S02]  /*beb0*/  SHF.R.U64 R10, R10, 0x4, RZ ;  /* 0x000000040a0a7819 */ /* 0x000fe400000012ff */
[----:B-1----:R-:W-:-:S05]  /*bec0*/  LOP3.LUT R11, R11, 0xf00, RZ, 0xb8, !PT ;  /* 0x00000f000b0b7812 */ /* 0x002fca00078eb8ff */
[----:B------:R-:W-:Y:S04]  /*bed0*/  STS.64 [UR21+0x18], R10 ;  /* 0x0000180aff007988 */ /* 0x000fe80008000a15 */
[----:B------:R-:W1:Y:S01]  /*bee0*/  LDS R5, [UR21+0x1c] ;  /* 0x00001c15ff057984 */ /* 0x000e620008000800 */
[----:B------:R-:W-:Y:S02]  /*bef0*/  IADD3 R13, R4, -0x1, RZ ;  /* 0xffffffff040d7810 */ /* 0x000fe40007ffe0ff */
[----:B------:R-:W-:Y:S01]  /*bf00*/  SHF.R.U64 R8, R8, 0x4, R23 ;  /* 0x0000000408087819 */ /* 0x000fe20000001217 */
[----:B------:R2:W-:Y:S04]  /*bf10*/  STS [UR21+0x10], R10 ;  /* 0x0000100aff007988 */ /* 0x0005e80008000815 */
[----:B------:R2:W-:Y:S04]  /*bf20*/  STS.128 [UR21+0x20], R12 ;  /* 0x0000200cff007988 */ /* 0x0005e80008000c15 */
[----:B------:R2:W-:Y:S04]  /*bf30*/  STS [UR21+0xc], R8 ;  /* 0x00000c08ff007988 */ /* 0x0005e80008000815 */
[----:B------:R2:W-:Y:S04]  /*bf40*/  STS [UR21+0x14], R10 ;  /* 0x0000140aff007988 */ /* 0x0005e80008000815 */
[----:B------:R-:W-:Y:S01]  /*bf50*/  STS [UR21+0x30], RZ ;  /* 0x000030ffff007988 */ /* 0x000fe20008000815 */
[----:B-1----:R-:W-:-:S05]  /*bf60*/  LOP3.LUT R4, R5, 0xf000, RZ, 0xb8, !PT ;  /* 0x0000f00005047812 */ /* 0x002fca00078eb8ff */
[----:B------:R2:W-:Y:S02]  /*bf70*/  STS [UR21+0x1c], R4 ;  /* 0x00001c04ff007988 */ /* 0x0005e40008000815 */
.L_x_224:
[----:B------:R-:W-:Y:S05]  /*bf80*/  BSYNC B1 ;  /* 0x0000000000017941 */ /* 0x000fea0003800000 */
.L_x_223:
[----:B------:R-:W-:-:S03]  /*bf90*/  UMOV UR4, 0xffffffff ;  /* 0xffffffff00047882 */ /* 0x000fc60000000000 */
[----:B------:R-:W-:Y:S05]  /*bfa0*/  BRA.DIV UR4, `(.L_x_225) ;  /* 0x0000003604647947 */ /* 0x000fea000b800000 */
[----:B------:R-:W-:Y:S01]  /*bfb0*/  ELECT P6, URZ, PT ;  /* 0x00000000003f782f */ /* 0x000fe200038c0000 */
[----:B------:R-:W-:-:S12]  /*bfc0*/  NOP ;  /* 0x0000000000007918 */ /* 0x000fd80000000000 */
.L_x_314:
[----:B-12---:R-:W1:Y:S02]  /*bfd0*/  S2R R4, SR_LANEID ;  /* 0x0000000000047919 */ /* 0x006e640000000000 */
[----:B-1----:R-:W-:-:S05]  /*bfe0*/  IMAD.SHL.U32 R10, R4, 0x4, RZ ;  /* 0x00000004040a7824 */ /* 0x002fca00078e00ff */
[----:B------:R1:W2:Y:S01]  /*bff0*/  LDS R11, [R10+UR20] ;  /* 0x000000140a0b7984 */ /* 0x0002a20008000800 */
[C---:B------:R-:W-:Y:S02]  /*c000*/  IADD3 R8, P0, R10.reuse, UR12, RZ ;  /* 0x0000000c0a087c10 */ /* 0x040fe4000ff1e0ff */
[----:B------:R-:W-:Y:S01]  /*c010*/  IADD3 R4, P2, R10, UR14, RZ ;  /* 0x0000000e0a047c10 */ /* 0x000fe2000ff5e0ff */
[----:B------:R1:W3:Y:S01]  /*c020*/  LDS R13, [R10+UR20+0x80] ;  /* 0x000080140a0d7984 */ /* 0x0002e20008000800 */
[----:B------:R-:W-:Y:S11]  /*c030*/  @!P6 BRA `(.L_x_226) ;  /* 0x000000000008e947 */ /* 0x000ff60003800000 */
[----:B------:R0:W-:Y:S01]  /*c040*/  UTMACMDFLUSH ;  /* 0x00000000000079b7 */ /* 0x0001e20000000000 */
[----:B------:R-:W-:-:S04]  /*c050*/  DEPBAR.LE SB0, 0x0 ;  /* 0x000080000000791a */ /* 0x000fc80000000000 */
.L_x_226:
[----:B------:R-:W-:Y:S01]  /*c060*/  IMAD.X R9, RZ, RZ, UR13, P0 ;  /* 0x0000000dff097e24 */ /* 0x000fe200080e06ff */
[----:B------:R-:W-:Y:S05]  /*c070*/  WARPSYNC.ALL ;  /* 0x0000000000007948 */ /* 0x000fea0003800000 */
[----:B------:R-:W-:Y:S01]  /*c080*/  IMAD.X R5, RZ, RZ, UR15, P2 ;  /* 0x0000000fff057e24 */ /* 0x000fe200090e06ff */
[----:B--2---:R2:W5:Y:S04]  /*c090*/  ATOMG.E.EXCH.STRONG.GPU PT, RZ, [R8], R11 ;  /* 0x0000000b08ff73a8 */ /* 0x00456800041ee100 */
[----:B---3--:R2:W5:Y:S01]  /*c0a0*/  ATOMG.E.EXCH.STRONG.GPU PT, RZ, [R4], R13 ;  /* 0x0000000d04ff73a8 */ /* 0x00856200041ee100 */
[----:B------:R-:W-:-:S07]  /*c0b0*/  IMAD.MOV.U32 R18, RZ, RZ, R6 ;  /* 0x000000ffff127224 */ /* 0x000fce00078e0006 */
.L_x_221:
[----:B------:R-:W-:Y:S01]  /*c0c0*/  ISETP.NE.AND P2, PT, R7, RZ, PT ;  /* 0x000000ff0700720c */ /* 0x000fe20003f45270 */
[----:B------:R-:W-:Y:S01]  /*c0d0*/  VIADD R2, R2, 0x1 ;  /* 0x0000000102027836 */ /* 0x000fe20000000000 */
[----:B--2---:R-:W-:Y:S02]  /*c0e0*/  SEL R5, RZ, 0x1, !P1 ;  /* 0x00000001ff057807 */ /* 0x004fe40004800000 */
[----:B-1----:R-:W-:Y:S02]  /*c0f0*/  PRMT R4, RZ, 0x7610, R4 ;  /* 0x00007610ff047816 */ /* 0x002fe40000000004 */
[----:B------:R-:W-:-:S04]  /*c100*/  ISETP.NE.AND P0, PT, R2, 0x8, PT ;  /* 0x000000080200780c */ /* 0x000fc80003f05270 */
[----:B------:R-:W-:Y:S02]  /*c110*/  SEL R9, RZ, 0x1, P0 ;  /* 0x00000001ff097807 */ /* 0x000fe40000000000 */
[----:B------:R-:W-:Y:S02]  /*c120*/  SEL R2, R2, RZ, P0 ;  /* 0x000000ff02027207 */ /* 0x000fe40000000000 */
[----:B------:R-:W-:Y:S01]  /*c130*/  LOP3.LUT R20, R20, R9, RZ, 0x3c, !PT ;  /* 0x0000000914147212 */ /* 0x000fe200078e3cff */
[----:B------:R-:W-:Y:S06]  /*c140*/  @P2 BRA `(.L_x_227) ;  /* 0xfffffff000a02947 */ /* 0x000fec000383ffff */
[----:B------:R-:W-:Y:S05]  /*c150*/  BSYNC B0 ;  /* 0x0000000000007941 */ /* 0x000fea0003800000 */
.L_x_208:
[----:B------:R-:W-:-:S03]  /*c160*/  UMOV UR4, 0xffffffff ;  /* 0xffffffff00047882 */ /* 0x000fc60000000000 */
[----:B------:R-:W-:Y:S05]  /*c170*/  BRA.DIV UR4, `(.L_x_228) ;  /* 0x0000003604207947 */ /* 0x000fea000b800000 */
[----:B-----5:R-:W-:-:S13]  /*c180*/  ELECT P6, URZ, PT ;  /* 0x00000000003f782f */ /* 0x020fda00038c0000 */
.L_x_317:
[----:B------:R-:W-:Y:S04]  /*c190*/  BSSY B0, `(.L_x_229) ;  /* 0x000003c000007945 */ /* 0x000fe80003800000 */
[----:B------:R-:W-:Y:S05]  /*c1a0*/  @!P6 BRA `(.L_x_230) ;  /* 0x0000000000e8e947 */ /* 0x000fea0003800000 */
[----:B------:R-:W-:-:S04]  /*c1b0*/  ULOP3.LUT UR4, UR43, 0x2, URZ, 0xfc, !UPT ;  /* 0x000000022b047892 */ /* 0x000fc8000f8efc3f */
[----:B------:R-:W-:-:S06]  /*c1c0*/  UISETP.NE.AND UP0, UPT, UR4, 0x3, UPT ;  /* 0x000000030400788c */ /* 0x000fcc000bf05270 */
[----:B------:R-:W-:-:S13]  /*c1d0*/  PLOP3.LUT P0, PT, PT, PT, UP0, 0x80, 0x0 ;  /* 0x000000000000781c */ /* 0x000fda0003f0f008 */
[----:B------:R-:W-:Y:S05]  /*c1e0*/  @!P0 BRA `(.L_x_231) ;  /* 0x0000000000048947 */ /* 0x000fea0003800000 */
[----:B------:R-:W-:Y:S01]  /*c1f0*/  BPT.TRAP 0x1 ;  /* 0x000000040000795c */ /* 0x000fe20000300000 */
.L_x_231:
[----:B------:R-:W-:Y:S01]  /*c200*/  IMAD.U32 R5, RZ, RZ, UR17 ;  /* 0x00000011ff057e24 */ /* 0x000fe2000f8e00ff */
[----:B------:R-:W-:-:S03]  /*c210*/  SHF.L.U32 R4, R3, 0x1f, RZ ;  /* 0x0000001f03047819 */ /* 0x000fc600000006ff */
[----:B------:R-:W-:-:S04]  /*c220*/  VIADD R5, R5, 0x344b0 ;  /* 0x000344b005057836 */ /* 0x000fc80000000000 */
[C---:B------:R-:W-:Y:S02]  /*c230*/  IMAD R7, R0.reuse, 0x8, R5 ;  /* 0x0000000800077824 */ /* 0x040fe400078e0205 */
[----:B------:R-:W-:Y:S02]  /*c240*/  VIADD R0, R0, 0x1 ;  /* 0x0000000100007836 */ /* 0x000fe40000000000 */
[----:B------:R-:W1:Y:S03]  /*c250*/  SYNCS.PHASECHK.TRANS64.TRYWAIT P0, [R7+URZ], R4 ;  /* 0x00000004070075a7 */ /* 0x000e66000800017f */
[----:B------:R-:W-:-:S04]  /*c260*/  ISETP.NE.AND P1, PT, R0, 0x6, PT ;  /* 0x000000060000780c */ /* 0x000fc80003f25270 */
[----:B------:R-:W-:Y:S02]  /*c270*/  SEL R2, RZ, 0x1, P1 ;  /* 0x00000001ff027807 */ /* 0x000fe40000800000 */
[----:B------:R-:W-:Y:S02]  /*c280*/  SEL R0, R0, RZ, P1 ;  /* 0x000000ff00007207 */ /* 0x000fe40000800000 */
[----:B------:R-:W-:Y:S02]  /*c290*/  LOP3.LUT R9, R3, R2, RZ, 0x3c, !PT ;  /* 0x0000000203097212 */ /* 0x000fe400078e3cff */
[----:B------:R-:W-:Y:S02]  /*c2a0*/  LEA R6, R0, R5, 0x3 ;  /* 0x0000000500067211 */ /* 0x000fe400078e18ff */
[----:B------:R-:W-:Y:S01]  /*c2b0*/  SHF.L.U32 R3, R9, 0x1f, RZ ;  /* 0x0000001f09037819 */ /* 0x000fe200000006ff */
[----:B-1----:R-:W-:Y:S06]  /*c2c0*/  @!P0 BRA `(.L_x_232) ;  /* 0x0000003000ec8947 */ /* 0x002fec0003800000 */
.L_x_318:
[----:B------:R-:W2:Y:S01]  /*c2d0*/  SYNCS.PHASECHK.TRANS64.TRYWAIT P0, [R6+URZ], R3 ;  /* 0x00000003060075a7 */ /* 0x000ea2000800017f */
[----:B------:R-:W-:-:S05]  /*c2e0*/  VIADD R0, R0, 0x1 ;  /* 0x0000000100007836 */ /* 0x000fca0000000000 */
[----:B------:R-:W-:-:S04]  /*c2f0*/  ISETP.NE.AND P1, PT, R0, 0x6, PT ;  /* 0x000000060000780c */ /* 0x000fc80003f25270 */
[----:B------:R-:W-:Y:S02]  /*c300*/  SEL R2, RZ, 0x1, P1 ;  /* 0x00000001ff027807 */ /* 0x000fe40000800000 */
[----:B------:R-:W-:Y:S02]  /*c310*/  SEL R0, R0, RZ, P1 ;  /* 0x000000ff00007207 */ /* 0x000fe40000800000 */
[----:B------:R-:W-:-:S03]  /*c320*/  LOP3.LUT R9, R9, R2, RZ, 0x3c, !PT ;  /* 0x0000000209097212 */ /* 0x000fc600078e3cff */
[----:B-1----:R-:W-:Y:S01]  /*c330*/  IMAD R7, R0, 0x8, R5 ;  /* 0x0000000800077824 */ /* 0x002fe200078e0205 */
[----:B------:R-:W-:Y:S01]  /*c340*/  SHF.L.U32 R4, R9, 0x1f, RZ ;  /* 0x0000001f09047819 */ /* 0x000fe200000006ff */
[----:B--2---:R-:W-:Y:S06]  /*c350*/  @!P0 BRA `(.L_x_233) ;  /* 0x0000003000dc8947 */ /* 0x004fec0003800000 */
.L_x_319:
        /* <DEDUP_REMOVED lines=9> */
.L_x_320:
        /* <DEDUP_REMOVED lines=9> */
.L_x_321:
[----:B------:R-:W2:Y:S01]  /*c480*/  SYNCS.PHASECHK.TRANS64.TRYWAIT P0, [R7+URZ], R4 ;  /* 0x00000004070075a7 */ /* 0x000ea2000800017f */
[----:B------:R-:W-:-:S05]  /*c490*/  VIADD R0, R0, 0x1 ;  /* 0x0000000100007836 */ /* 0x000fca0000000000 */
[----:B------:R-:W-:-:S04]  /*c4a0*/  ISETP.NE.AND P1, PT, R0, 0x6, PT ;  /* 0x000000060000780c */ /* 0x000fc80003f25270 */
[----:B------:R-:W-:Y:S02]  /*c4b0*/  SEL R2, RZ, 0x1, P1 ;  /* 0x00000001ff027807 */ /* 0x000fe40000800000 */
[----:B------:R-:W-:Y:S02]  /*c4c0*/  SEL R0, R0, RZ, P1 ;  /* 0x000000ff00007207 */ /* 0x000fe40000800000 */
[----:B------:R-:W-:Y:S01]  /*c4d0*/  LOP3.LUT R2, R9, R2, RZ, 0x3c, !PT ;  /* 0x0000000209027212 */ /* 0x000fe200078e3cff */
[----:B--2---:R-:W-:Y:S06]  /*c4e0*/  @!P0 BRA `(.L_x_236) ;  /* 0x0000003000b48947 */ /* 0x004fec0003800000 */
.L_x_322:
[----:B------:R-:W-:Y:S01]  /*c4f0*/  IMAD R5, R0, 0x8, R5 ;  /* 0x0000000800057824 */ /* 0x000fe200078e0205 */
[----:B------:R-:W-:-:S07]  /*c500*/  SHF.L.U32 R0, R2, 0x1f, RZ ;  /* 0x0000001f02007819 */ /* 0x000fce00000006ff */
.L_x_237:
[----:B---3--:R3:W4:Y:S02]  /*c510*/  SYNCS.PHASECHK.TRANS64.TRYWAIT P0, [R5+URZ], R0 ;  /* 0x00000000050075a7 */ /* 0x008724000800017f */
[----:B----4-:R-:W-:Y:S05]  /*c520*/  @!P0 NANOSLEEP.SYNCS 0x989680 ;  /* 0x009896800000895d */ /* 0x010fea0003900000 */
[----:B------:R-:W4:Y:S02]  /*c530*/  @!P0 SYNCS.PHASECHK.TRANS64 P0, [R5+URZ], R0 ;  /* 0x00000000050085a7 */ /* 0x000f24000800007f */
[----:B----4-:R-:W-:Y:S05]  /*c540*/  @!P0 BRA `(.L_x_237) ;  /* 0xfffffffc00f08947 */ /* 0x010fea000383ffff */
.L_x_230:
[----:B------:R-:W-:Y:S05]  /*c550*/  BSYNC B0 ;  /* 0x0000000000007941 */ /* 0x000fea0003800000 */
.L_x_229:
[----:B------:R-:W-:Y:S05]  /*c560*/  EXIT ;  /* 0x000000000000794d */ /* 0x000fea0003800000 */
.L_x_121:
[----:B------:R-:W-:Y:S01]  /*c570*/  PLOP3.LUT P1, PT, PT, PT, UP3, 0x80, 0x0 ;  /* 0x000000000000781c */ /* 0x000fe20003f2f038 */
[----:B------:R-:W-:Y:S01]  /*c580*/  ULDC UR20, c[0x0][0x14] ;  /* 0x0000050000147ab9 */ /* 0x000fe20000000800 */
[----:B------:R-:W-:Y:S01]  /*c590*/  ULDC UR18, c[0x0][0x10] ;  /* 0x0000040000127ab9 */ /* 0x000fe20000000800 */
[----:B------:R-:W-:Y:S01]  /*c5a0*/  ULDC.64 UR12, c[0x0][0x8c8] ;  /* 0x00023200000c7ab9 */ /* 0x000fe20000000a00 */
[----:B------:R-:W-:Y:S01]  /*c5b0*/  P2R R0, PR, RZ, 0x2 ;  /* 0x00000002ff007803 */ /* 0x000fe20000000000 */
[----:B------:R-:W-:Y:S01]  /*c5c0*/  UIMAD.WIDE.U32 UR18, UR60, UR18, URZ ;  /* 0x000000123c1272a5 */ /* 0x000fe2000f8e003f */
[----:B------:R-:W-:Y:S01]  /*c5d0*/  MOV R16, RZ ;  /* 0x000000ff00107202 */ /* 0x000fe20000000f00 */
[----:B------:R-:W-:Y:S01]  /*c5e0*/  ULDC.64 UR14, c[0x0][0x8e0] ;  /* 0x00023800000e7ab9 */ /* 0x000fe20000000a00 */
[----:B------:R-:W-:Y:S01]  /*c5f0*/  UIADD3 UR11, UP1, UR12, -0x1, URZ ;  /* 0xffffffff0c0b7890 */ /* 0x000fe2000ff3e03f */
[----:B------:R-:W-:Y:S01]  /*c600*/  ULDC UR21, c[0x0][0x904] ;  /* 0x0002410000157ab9 */ /* 0x000fe20000000800 */
[----:B------:R-:W-:Y:S01]  /*c610*/  UMOV UR22, 0xffffffff ;  /* 0xffffffff00167882 */ /* 0x000fe20000000000 */
[----:B------:R-:W-:-:S02]  /*c620*/  UIADD3 UR12, UP2, UR14, -0x1, URZ ;  /* 0xffffffff0e0c7890 */ /* 0x000fc4000ff5e03f */
[----:B------:R-:W1:Y:S01]  /*c630*/  @P1 S2R R0, SR_CTAID.Y ;  /* 0x0000000000001919 */ /* 0x000e620000002600 */
[----:B------:R-:W-:Y:S02]  /*c640*/  UIMAD.WIDE.U32 UR26, UR18, UR20, URZ ;  /* 0x00000014121a72a5 */ /* 0x000fe4000f8e003f */
[----:B------:R-:W-:Y:S02]  /*c650*/  USHF.L.U32 UR22, UR22, UR21, URZ ;  /* 0x0000001516167299 */ /* 0x000fe4000800063f */
[----:B------:R-:W-:Y:S01]  /*c660*/  UIMAD UR20, UR19, UR20, URZ ;  /* 0x00000014131472a4 */ /* 0x000fe2000f8e023f */
[----:B------:R-:W-:Y:S01]  /*c670*/  ULDC UR35, c[0x0][0x8a8] ;  /* 0x00022a0000237ab9 */ /* 0x000fe20000000800 */
[----:B------:R-:W-:Y:S01]  /*c680*/  UMOV UR23, 0x1 ;  /* 0x0000000100177882 */ /* 0x000fe20000000000 */
[----:B------:R-:W-:Y:S02]  /*c690*/  UIADD3.X UR14, UR15, -0x1, URZ, UP2, !UPT ;  /* 0xffffffff0f0e7890 */ /* 0x000fe400097fe43f */
[----:B------:R-:W-:-:S02]  /*c6a0*/  UIADD3.X UR13, UR13, -0x1, URZ, UP1, !UPT ;  /* 0xffffffff0d0d7890 */ /* 0x000fc40008ffe43f */
[----:B------:R-:W-:Y:S02]  /*c6b0*/  ULOP3.LUT UR15, UR59, 0x2, URZ, 0xfc, !UPT ;  /* 0x000000023b0f7892 */ /* 0x000fe4000f8efc3f */
[----:B------:R-:W-:Y:S02]  /*c6c0*/  UIADD3 UR16, UR9, -0x1, URZ ;  /* 0xffffffff09107890 */ /* 0x000fe4000fffe03f */
[----:B------:R-:W-:Y:S02]  /*c6d0*/  UIADD3 UR17, UR10, -0x1, URZ ;  /* 0xffffffff0a117890 */ /* 0x000fe4000fffe03f */
[----:B------:R-:W-:Y:S02]  /*c6e0*/  UIADD3 UR35, UR35, -0x1, URZ ;  /* 0xffffffff23237890 */ /* 0x000fe4000fffe03f */
[----:B------:R-:W-:Y:S02]  /*c6f0*/  USHF.L.U32 UR18, UR23, UR21, URZ ;  /* 0x0000001517127299 */ /* 0x000fe4000800063f */
[----:B------:R-:W-:-:S02]  /*c700*/  ULOP3.LUT UR19, URZ, UR22, URZ, 0x33, !UPT ;  /* 0x000000163f137292 */ /* 0x000fc4000f8e333f */
[----:B------:R-:W-:Y:S01]  /*c710*/  UIADD3 UR20, UR27, UR20, URZ ;  /* 0x000000141b147290 */ /* 0x000fe2000fffe03f */
[----:B-1----:R-:W-:Y:S01]  /*c720*/  @P1 R2UR UR53, R0 ;  /* 0x00000000003512ca */ /* 0x002fe200000e0000 */
[----:B------:R-:W-:-:S14]  /*c730*/  IMAD.MOV.U32 R0, RZ, RZ, 0x1 ;  /* 0x00000001ff007424 */ /* 0x000fdc00078e00ff */
.L_x_258:
[----:B------:R-:W1:Y:S01]  /*c740*/  LDC.64 R2, c[0x0][0x8f8] ;  /* 0x00023e00ff027b82 */ /* 0x000e620000000a00 */
[----:B------:R-:W-:Y:S01]  /*c750*/  UIADD3 UR8, UP1, UR8, UR26, URZ ;  /* 0x0000001a08087290 */ /* 0x000fe2000ff3e03f */
[----:B------:R-:W-:Y:S01]  /*c760*/  ISETP.NE.AND P2, PT, R21, RZ, PT ;  /* 0x000000ff1500720c */ /* 0x000fe20003f45270 */
[----:B------:R-:W-:Y:S01]  /*c770*/  UMOV UR21, 0xffffffff ;  /* 0xffffffff00157882 */ /* 0x000fe20000000000 */
[----:B------:R-:W-:Y:S01]  /*c780*/  UMOV UR22, 0xffffffff ;  /* 0xffffffff00167882 */ /* 0x000fe20000000000 */
[----:B------:R-:W-:Y:S01]  /*c790*/  UIADD3.X UR7, UR7, UR20, URZ, UP1, !UPT ;  /* 0x0000001407077290 */ /* 0x000fe20008ffe43f */
[----:B------:R-:W-:Y:S01]  /*c7a0*/  IMAD.MOV.U32 R15, RZ, RZ, RZ ;  /* 0x000000ffff0f7224 */ /* 0x000fe200078e00ff */
[----:B------:R-:W-:Y:S01]  /*c7b0*/  UMOV UR23, 0xffffffff ;  /* 0xffffffff00177882 */ /* 0x000fe20000000000 */
[----:B-1----:R-:W-:-:S03]  /*c7c0*/  ISETP.LE.U32.AND P1, PT, R2, UR8, PT ;  /* 0x0000000802007c0c */ /* 0x002fc6000bf23070 */
[----:B------:R-:W-:-:S05]  /*c7d0*/  IMAD.U32 R2, RZ, RZ, UR7 ;  /* 0x00000007ff027e24 */ /* 0x000fca000f8e00ff */
[----:B------:R-:W-:-:S13]  /*c7e0*/  ISETP.GE.U32.AND.EX P1, PT, R2, R3, PT, P1 ;  /* 0x000000030200720c */ /* 0x000fda0003f26110 */
[----:B--2-45:R-:W-:Y:S05]  /*c7f0*/  @P2 BRA P1, `(.L_x_238) ;  /* 0x0000001800402947 */ /* 0x034fea0000800000 */
[----:B------:R-:W-:-:S04]  /*c800*/  IADD3 R2, P2, R6, UR5, RZ ;  /* 0x0000000506027c10 */ /* 0x000fc8000ff5e0ff */
[----:B------:R-:W-:Y:S02]  /*c810*/  ISETP.GT.U32.AND P1, PT, R2, UR8, PT ;  /* 0x0000000802007c0c */ /* 0x000fe4000bf24070 */
[----:B------:R-:W-:-:S04]  /*c820*/  IADD3.X R2, R7, UR6, RZ, P2, !PT ;  /* 0x0000000607027c10 */ /* 0x000fc800097fe4ff */
[----:B------:R-:W-:-:S13]  /*c830*/  ISETP.GT.U32.AND.EX P1, PT, R2, UR7, PT, P1 ;  /* 0x0000000702007c0c */ /* 0x000fda000bf24110 */
[----:B------:R-:W-:Y:S05]  /*c840*/  @P1 BRA `(.L_x_239) ;  /* 0x0000001400201947 */ /* 0x000fea0003800000 */
[----:B------:R-:W-:Y:S01]  /*c850*/  VIADD R12, R9, UR4 ;  /* 0x00000004090c7c36 */ /* 0x000fe20008000000 */
[----:B------:R-:W-:Y:S01]  /*c860*/  ULDC UR21, c[0x0][0x910] ;  /* 0x0002440000157ab9 */ /* 0x000fe20000000800 */
[----:B------:R-:W-:Y:S02]  /*c870*/  IMAD.MOV.U32 R23, RZ, RZ, R8 ;  /* 0x000000ffff177224 */ /* 0x000fe400078e0008 */
[----:B------:R-:W-:Y:S02]  /*c880*/  VIADD R13, R12, 0x20 ;  /* 0x000000200c0d7836 */ /* 0x000fe40000000000 */
[----:B------:R-:W-:-:S03]  /*c890*/  IMAD.MOV.U32 R14, RZ, RZ, R10 ;  /* 0x000000ffff0e7224 */ /* 0x000fc600078e000a */
[----:B------:R-:W-:-:S13]  /*c8a0*/  ISETP.GE.AND P1, PT, R13, UR21, PT ;  /* 0x000000150d007c0c */ /* 0x000fda000bf26270 */
[----:B------:R-:W1:Y:S01]  /*c8b0*/  @!P1 LDC.64 R2, c[0x0][0x918] ;  /* 0x00024600ff029b82 */ /* 0x000e620000000a00 */
[----:B------:R-:W-:Y:S01]  /*c8c0*/  @!P1 VIADD R7, R12, 0x20 ;  /* 0x000000200c079836 */ /* 0x000fe20000000000 */
[----:B------:R-:W-:Y:S01]  /*c8d0*/  BSSY B0, `(.L_x_240) ;  /* 0x0000064000007945 */ /* 0x000fe20003800000 */
[----:B------:R-:W-:Y:S02]  /*c8e0*/  IMAD.MOV.U32 R6, RZ, RZ, 0x7fffffff ;  /* 0x7fffffffff067424 */ /* 0x000fe400078e00ff */
[----:B-1----:R-:W-:-:S05]  /*c8f0*/  @!P1 IMAD.WIDE R2, R7, 0xc, R2 ;  /* 0x0000000c07029825 */ /* 0x002fca00078e0202 */
[----:B------:R1:W5:Y:S04]  /*c900*/  @!P1 LDG.E R8, desc[UR38][R2.64] ;  /* 0x0000002602089981 */ /* 0x000368000c1e1900 */
[----:B------:R1:W5:Y:S01]  /*c910*/  @!P1 LDG.E R10, desc[UR38][R2.64+0x4] ;  /* 0x00000426020a9981 */ /* 0x000362000c1e1900 */
[----:B------:R-:W-:Y:S02]  /*c920*/  ISETP.GE.AND P1, PT, R12, UR21, PT ;  /* 0x000000150c007c0c */ /* 0x000fe4000bf26270 */
[----:B------:R-:W-:-:S11]  /*c930*/  MOV R7, RZ ;  /* 0x000000ff00077202 */ /* 0x000fd60000000f00 */
[----:B-1----:R-:W-:Y:S05]  /*c940*/  @P1 BRA `(.L_x_241) ;  /* 0x0000000400701947 */ /* 0x002fea0003800000 */
[----:B------:R-:W-:Y:S01]  /*c950*/  IABS R7, R20 ;  /* 0x0000001400077213 */ /* 0x000fe20000000000 */
[----:B------:R-:W-:Y:S01]  /*c960*/  ULDC UR24, c[0x0][0x8f0] ;  /* 0x00023c0000187ab9 */ /* 0x000fe20000000800 */
[----:B------:R-:W-:Y:S02]  /*c970*/  IABS R6, R11 ;  /* 0x0000000b00067213 */ /* 0x000fe40000000000 */
[----:B------:R-:W1:Y:S01]  /*c980*/  I2F.RP R3, R7 ;  /* 0x0000000700037306 */ /* 0x000e620000209400 */
[----:B------:R-:W-:Y:S02]  /*c990*/  PLOP3.LUT P3, PT, PT, PT, UP0, 0x80, 0x0 ;  /* 0x000000000000781c */ /* 0x000fe40003f6f008 */
[C---:B------:R-:W-:Y:S02]  /*c9a0*/  IADD3 R22, P2, R14.reuse, UR12, RZ ;  /* 0x0000000c0e167c10 */ /* 0x040fe4000ff5e0ff */
[C---:B------:R-:W-:Y:S02]  /*c9b0*/  IADD3 R19, P1, R23.reuse, UR11, RZ ;  /* 0x0000000b17137c10 */ /* 0x040fe4000ff3e0ff */
[----:B------:R-:W-:Y:S01]  /*c9c0*/  LEA.HI.X.SX32 R25, R14, UR14, 0x1, P2 ;  /* 0x0000000e0e197c11 */ /* 0x000fe200090f0eff */
[----:B------:R-:W2:Y:S01]  /*c9d0*/  I2F.RP R2, R6 ;  /* 0x0000000600027306 */ /* 0x000ea20000209400 */
[----:B------:R-:W-:-:S07]  /*c9e0*/  LEA.HI.X.SX32 R24, R23, UR13, 0x1, P1 ;  /* 0x0000000d17187c11 */ /* 0x000fce00088f0eff */
[----:B-1----:R-:W1:Y:S08]  /*c9f0*/  MUFU.RCP R3, R3 ;  /* 0x0000000300037308 */ /* 0x002e700000001000 */
[----:B--2---:R-:W2:Y:S01]  /*ca00*/  MUFU.RCP R2, R2 ;  /* 0x0000000200027308 */ /* 0x004ea20000001000 */
[----:B-1----:R-:W-:-:S07]  /*ca10*/  VIADD R17, R3, 0xffffffe ;  /* 0x0ffffffe03117836 */ /* 0x002fce0000000000 */
[----:B------:R-:W1:Y:S01]  /*ca20*/  F2I.FTZ.U32.TRUNC.NTZ R17, R17 ;  /* 0x0000001100117305 */ /* 0x000e62000021f000 */
[----:B--2---:R-:W-:-:S07]  /*ca30*/  VIADD R15, R2, 0xffffffe ;  /* 0x0ffffffe020f7836 */ /* 0x004fce0000000000 */
[----:B------:R-:W2:Y:S01]  /*ca40*/  F2I.FTZ.U32.TRUNC.NTZ R15, R15 ;  /* 0x0000000f000f7305 */ /* 0x000ea2000021f000 */
[----:B-1----:R-:W-:Y:S02]  /*ca50*/  IMAD.MOV R18, RZ, RZ, -R17 ;  /* 0x000000ffff127224 */ /* 0x002fe400078e0a11 */
[----:B--2---:R-:W-:Y:S01]  /*ca60*/  IMAD.MOV R14, RZ, RZ, -R15 ;  /* 0x000000ffff0e7224 */ /* 0x004fe200078e0a0f */
[----:B------:R-:W-:Y:S06]  /*ca70*/  @!P3 BRA `(.L_x_242) ;  /* 0x000000000034b947 */ /* 0x000fec0003800000 */
[----:B------:R-:W-:Y:S01]  /*ca80*/  ULDC UR4, c[0x0][0x8dc] ;  /* 0x0002370000047ab9 */ /* 0x000fe20000000800 */
[----:B------:R-:W-:Y:S01]  /*ca90*/  ULDC.64 UR22, c[0x0][0x8d0] ;  /* 0x0002340000167ab9 */ /* 0x000fe20000000a00 */
[----:B------:R-:W-:-:S05]  /*caa0*/  IADD3 R3, P1, R19, UR4, RZ ;  /* 0x0000000413037c10 */ /* 0x000fca000ff3e0ff */
[----:B------:R-:W-:-:S04]  /*cab0*/  IMAD.X R19, RZ, RZ, R24, P1 ;  /* 0x000000ffff137224 */ /* 0x000fc800008e0618 */
[----:B------:R-:W-:-:S04]  /*cac0*/  IMAD.WIDE.U32 R4, R19, UR22, RZ ;  /* 0x0000001613047c25 */ /* 0x000fc8000f8e00ff */
[----:B------:R-:W-:-:S04]  /*cad0*/  IMAD.WIDE.U32 R4, P1, R3, UR23, R4 ;  /* 0x0000001703047c25 */ /* 0x000fc8000f820004 */
[----:B------:R-:W-:-:S04]  /*cae0*/  IMAD.WIDE.U32 R2, R3, UR22, RZ ;  /* 0x0000001603027c25 */ /* 0x000fc8000f8e00ff */
[----:B------:R-:W-:Y:S01]  /*caf0*/  IMAD.MOV.U32 R2, RZ, RZ, R5 ;  /* 0x000000ffff027224 */ /* 0x000fe200078e0005 */
[----:B------:R-:W-:Y:S01]  /*cb00*/  IADD3 RZ, P2, R3, R4, RZ ;  /* 0x0000000403ff7210 */ /* 0x000fe20007f5e0ff */
[----:B------:R-:W-:-:S04]  /*cb10*/  IMAD.X R3, RZ, RZ, RZ, P1 ;  /* 0x000000ffff037224 */ /* 0x000fc800008e06ff */
[----:B------:R-:W-:-:S04]  /*cb20*/  IMAD.WIDE.U32.X R2, R19, UR23, R2, P2 ;  /* 0x0000001713027c25 */ /* 0x000fc800090e0402 */
[----:B------:R-:W-:Y:S01]  /*cb30*/  IMAD.MOV.U32 R19, RZ, RZ, R2 ;  /* 0x000000ffff137224 */ /* 0x000fe200078e0002 */
[----:B------:R-:W-:-:S07]  /*cb40*/  MOV R24, R3 ;  /* 0x0000000300187202 */ /* 0x000fce0000000f00 */
.L_x_242:
[----:B------:R-:W-:Y:S05]  /*cb50*/  @!P0 BRA `(.L_x_243) ;  /* 0x0000000000348947 */ /* 0x000fea0003800000 */
        /* <DEDUP_REMOVED lines=11> */
[----:B------:R-:W-:Y:S02]  /*cc10*/  IMAD.MOV.U32 R22, RZ, RZ, R2 ;  /* 0x000000ffff167224 */ /* 0x000fe400078e0002 */
[----:B------:R-:W-:-:S07]  /*cc20*/  IMAD.MOV.U32 R25, RZ, RZ, R3 ;  /* 0x000000ffff197224 */ /* 0x000fce00078e0003 */
.L_x_243:
[----:B------:R-:W-:Y:S01]  /*cc30*/  IMAD R18, R18, R7, RZ ;  /* 0x0000000712127224 */ /* 0x000fe200078e02ff */
[----:B------:R-:W-:Y:S01]  /*cc40*/  ULDC UR4, c[0x0][0x8d8] ;  /* 0x0002360000047ab9 */ /* 0x000fe20000000800 */
[----:B------:R-:W-:Y:S01]  /*cc50*/  IMAD.MOV.U32 R2, RZ, RZ, RZ ;  /* 0x000000ffff027224 */ /* 0x000fe200078e00ff */
[----:B------:R-:W-:Y:S01]  /*cc60*/  SHF.R.U64 R19, R19, UR4, R24 ;  /* 0x0000000413137c19 */ /* 0x000fe20008001218 */
[----:B------:R-:W-:Y:S01]  /*cc70*/  IMAD.MOV.U32 R3, RZ, RZ, R17 ;  /* 0x000000ffff037224 */ /* 0x000fe200078e0011 */
[----:B------:R-:W-:Y:S01]  /*cc80*/  SHF.R.U64 R22, R22, UR24, R25 ;  /* 0x0000001816167c19 */ /* 0x000fe20008001219 */
[----:B------:R-:W-:Y:S01]  /*cc90*/  IMAD R4, R14, R6, RZ ;  /* 0x000000060e047224 */ /* 0x000fe200078e02ff */
[----:B------:R-:W-:Y:S01]  /*cca0*/  PLOP3.LUT P5, PT, PT, PT, UP3, 0x80, 0x0 ;  /* 0x000000000000781c */ /* 0x000fe20003faf038 */
[----:B------:R-:W-:Y:S01]  /*ccb0*/  IMAD.HI.U32 R23, R17, R18, R2 ;  /* 0x0000001211177227 */ /* 0x000fe200078e0002 */
[----:B------:R-:W-:-:S03]  /*ccc0*/  IABS R17, R20 ;  /* 0x0000001400117213 */ /* 0x000fc60000000000 */
[----:B------:R-:W-:Y:S02]  /*ccd0*/  IMAD.MOV.U32 R3, RZ, RZ, R15 ;  /* 0x000000ffff037224 */ /* 0x000fe400078e000f */
[----:B------:R-:W-:Y:S02]  /*cce0*/  VIADD R14, R19, UR16 ;  /* 0x00000010130e7c36 */ /* 0x000fe40008000000 */
[----:B------:R-:W-:Y:S01]  /*ccf0*/  IMAD.HI.U32 R2, R15, R4, R2 ;  /* 0x000000040f027227 */ /* 0x000fe200078e0002 */
[----:B------:R-:W-:Y:S02]  /*cd00*/  IADD3 R15, R22, UR17, RZ ;  /* 0x00000011160f7c10 */ /* 0x000fe4000fffe0ff */
[----:B------:R-:W-:Y:S01]  /*cd10*/  IABS R3, R11 ;  /* 0x0000000b00037213 */ /* 0x000fe20000000000 */
[----:B------:R-:W-:Y:S01]  /*cd20*/  IMAD.MOV R18, RZ, RZ, -R17 ;  /* 0x000000ffff127224 */ /* 0x000fe200078e0a11 */
[----:B------:R-:W-:Y:S02]  /*cd30*/  IABS R4, R15 ;  /* 0x0000000f00047213 */ /* 0x000fe40000000000 */
[----:B------:R-:W-:Y:S01]  /*cd40*/  IABS R5, R14 ;  /* 0x0000000e00057213 */ /* 0x000fe20000000000 */
[----:B------:R-:W-:-:S02]  /*cd50*/  IMAD.MOV R17, RZ, RZ, -R3 ;  /* 0x000000ffff117224 */ /* 0x000fc400078e0a03 */
[----:B------:R-:W-:-:S04]  /*cd60*/  IMAD.HI.U32 R3, R23, R4, RZ ;  /* 0x0000000417037227 */ /* 0x000fc800078e00ff */
[----:B------:R-:W-:-:S04]  /*cd70*/  IMAD.HI.U32 R2, R2, R5, RZ ;  /* 0x0000000502027227 */ /* 0x000fc800078e00ff */
[----:B------:R-:W-:Y:S02]  /*cd80*/  IMAD R4, R3, R18, R4 ;  /* 0x0000001203047224 */ /* 0x000fe400078e0204 */
[----:B------:R-:W-:-:S03]  /*cd90*/  IMAD R3, R2, R17, R5 ;  /* 0x0000001102037224 */ /* 0x000fc600078e0205 */
[----:B------:R-:W-:Y:S02]  /*cda0*/  ISETP.GT.U32.AND P2, PT, R7, R4, PT ;  /* 0x000000040700720c */ /* 0x000fe40003f44070 */
[----:B------:R-:W-:-:S11]  /*cdb0*/  ISETP.GT.U32.AND P1, PT, R6, R3, PT ;  /* 0x000000030600720c */ /* 0x000fd60003f24070 */
[----:B------:R-:W-:Y:S01]  /*cdc0*/  @!P2 IMAD.IADD R4, R4, 0x1, -R7 ;  /* 0x000000010404a824 */ /* 0x000fe200078e0a07 */
[----:B------:R-:W-:Y:S01]  /*cdd0*/  ISETP.GE.AND P2, PT, R15, RZ, PT ;  /* 0x000000ff0f00720c */ /* 0x000fe20003f46270 */
[----:B------:R-:W-:Y:S01]  /*cde0*/  @!P1 IMAD.IADD R3, R3, 0x1, -R6 ;  /* 0x0000000103039824 */ /* 0x000fe200078e0a06 */
[----:B------:R-:W-:Y:S02]  /*cdf0*/  ISETP.GE.AND P1, PT, R14, RZ, PT ;  /* 0x000000ff0e00720c */ /* 0x000fe40003f26270 */
[----:B------:R-:W-:Y:S02]  /*ce00*/  ISETP.GT.U32.AND P4, PT, R7, R4, PT ;  /* 0x000000040700720c */ /* 0x000fe40003f84070 */
[----:B------:R-:W-:-:S11]  /*ce10*/  ISETP.GT.U32.AND P3, PT, R6, R3, PT ;  /* 0x000000030600720c */ /* 0x000fd60003f64070 */
[----:B------:R-:W-:Y:S01]  /*ce20*/  @!P4 IMAD.IADD R4, R4, 0x1, -R7 ;  /* 0x000000010404c824 */ /* 0x000fe200078e0a07 */
[----:B------:R-:W-:Y:S01]  /*ce30*/  ISETP.NE.AND P4, PT, RZ, UR10, PT ;  /* 0x0000000aff007c0c */ /* 0x000fe2000bf85270 */
[----:B------:R-:W-:Y:S01]  /*ce40*/  @!P3 IMAD.IADD R3, R3, 0x1, -R6 ;  /* 0x000000010303b824 */ /* 0x000fe200078e0a06 */
[----:B------:R-:W-:Y:S01]  /*ce50*/  ISETP.NE.AND P3, PT, RZ, UR9, PT ;  /* 0x00000009ff007c0c */ /* 0x000fe2000bf65270 */
[----:B------:R-:W-:-:S03]  /*ce60*/  @!P2 IMAD.MOV R4, RZ, RZ, -R4 ;  /* 0x000000ffff04a224 */ /* 0x000fc600078e0a04 */
[----:B------:R-:W-:-:S07]  /*ce70*/  @!P1 IADD3 R3, -R3, RZ, RZ ;  /* 0x000000ff03039210 */ /* 0x000fce0007ffe1ff */
[----:B------:R-:W-:Y:S02]  /*ce80*/  @!P4 LOP3.LUT R4, RZ, UR10, RZ, 0x33, !PT ;  /* 0x0000000aff04cc12 */ /* 0x000fe4000f8e33ff */
[----:B------:R-:W-:-:S03]  /*ce90*/  @!P3 LOP3.LUT R3, RZ, UR9, RZ, 0x33, !PT ;  /* 0x00000009ff03bc12 */ /* 0x000fc6000f8e33ff */
[----:B------:R-:W-:Y:S02]  /*cea0*/  IMAD.IADD R4, R15, 0x1, -R4 ;  /* 0x000000010f047824 */ /* 0x000fe400078e0a04 */
[----:B------:R-:W-:-:S04]  /*ceb0*/  IMAD.IADD R3, R14, 0x1, -R3 ;  /* 0x000000010e037824 */ /* 0x000fc800078e0a03 */
[----:B------:R-:W-:Y:S01]  /*cec0*/  IMAD R6, R3, R4, RZ ;  /* 0x0000000403067224 */ /* 0x000fe200078e02ff */
[----:B------:R-:W-:-:S04]  /*ced0*/  SEL R2, R4, R3, !P5 ;  /* 0x0000000304027207 */ /* 0x000fc80006800000 */
[--C-:B------:R-:W-:Y:S01]  /*cee0*/  SHF.R.S32.HI R5, RZ, 0x1f, R2.reuse ;  /* 0x0000001fff057819 */ /* 0x100fe20000011402 */
[----:B------:R-:W-:Y:S01]  /*cef0*/  IMAD.MOV.U32 R4, RZ, RZ, R2 ;  /* 0x000000ffff047224 */ /* 0x000fe200078e0002 */
[----:B------:R-:W-:-:S07]  /*cf00*/  SHF.R.S32.HI R7, RZ, 0x1f, R6 ;  /* 0x0000001fff077819 */ /* 0x000fce0000011406 */
.L_x_241:
[----:B---3--:R-:W-:Y:S05]  /*cf10*/  BSYNC B0 ;  /* 0x0000000000007941 */ /* 0x008fea0003800000 */
.L_x_240:
[----:B------:R-:W1:Y:S01]  /*cf20*/  SHFL.UP PT, R3, R6, 0x1, RZ ;  /* 0x0420000006037989 */ /* 0x000e6200000e00ff */
[----:B------:R-:W-:-:S03]  /*cf30*/  ISETP.NE.AND P1, PT, R9, RZ, PT ;  /* 0x000000ff0900720c */ /* 0x000fc60003f25270 */
[----:B------:R-:W2:Y:S01]  /*cf40*/  SHFL.UP PT, R2, R7, 0x1, RZ ;  /* 0x0420000007027989 */ /* 0x000ea200000e00ff */
[----:B-1----:R-:W-:Y:S02]  /*cf50*/  SEL R3, R3, RZ, P1 ;  /* 0x000000ff03037207 */ /* 0x002fe40000800000 */
[----:B--2---:R-:W-:Y:S02]  /*cf60*/  SEL R2, R2, RZ, P1 ;  /* 0x000000ff02027207 */ /* 0x004fe40000800000 */
[----:B------:R-:W-:-:S05]  /*cf70*/  IADD3 R18, P2, R3, R6, RZ ;  /* 0x0000000603127210 */ /* 0x000fca0007f5e0ff */
[----:B------:R-:W-:Y:S01]  /*cf80*/  IMAD.X R15, R2, 0x1, R7, P2 ;  /* 0x00000001020f7824 */ /* 0x000fe200010e0607 */
[----:B------:R-:W1:Y:S01]  /*cf90*/  SHFL.UP PT, R3, R18, 0x2, RZ ;  /* 0x0440000012037989 */ /* 0x000e6200000e00ff */
[----:B------:R-:W-:-:S03]  /*cfa0*/  ISETP.GE.U32.AND P2, PT, R9, 0x2, PT ;  /* 0x000000020900780c */ /* 0x000fc60003f46070 */
[----:B------:R-:W2:Y:S01]  /*cfb0*/  SHFL.UP PT, R2, R15, 0x2, RZ ;  /* 0x044000000f027989 */ /* 0x000ea200000e00ff */
[----:B-1----:R-:W-:-:S04]  /*cfc0*/  SEL R3, R3, RZ, P2 ;  /* 0x000000ff03037207 */ /* 0x002fc80001000000 */
[----:B------:R-:W-:Y:S02]  /*cfd0*/  IADD3 R14, P3, R3, R18, RZ ;  /* 0x00000012030e7210 */ /* 0x000fe40007f7e0ff */
[----:B--2---:R-:W-:-:S03]  /*cfe0*/  SEL R2, R2, RZ, P2 ;  /* 0x000000ff02027207 */ /* 0x004fc60001000000 */
[----:B------:R-:W1:Y:S02]  /*cff0*/  SHFL.UP PT, R3, R14, 0x4, RZ ;  /* 0x048000000e037989 */ /* 0x000e6400000e00ff */
[----:B------:R-:W-:Y:S01]  /*d000*/  IMAD.X R17, R2, 0x1, R15, P3 ;  /* 0x0000000102117824 */ /* 0x000fe200018e060f */
[----:B------:R-:W-:-:S04]  /*d010*/  ISETP.GE.U32.AND P3, PT, R9, 0x4, PT ;  /* 0x000000040900780c */ /* 0x000fc80003f66070 */
        /* <DEDUP_REMOVED lines=17> */
[----:B--2---:R-:W-:-:S05]  /*d130*/  SEL R2, R2, RZ, P5 ;  /* 0x000000ff02027207 */ /* 0x004fca0002800000 */
[----:B------:R-:W-:Y:S01]  /*d140*/  IMAD.X R22, R2, 0x1, R17, P6 ;  /* 0x0000000102167824 */ /* 0x000fe200030e0611 */
[----:B------:R-:W-:-:S04]  /*d150*/  IADD3 R2, P6, R15, UR5, RZ ;  /* 0x000000050f027c10 */ /* 0x000fc8000ffde0ff */
[----:B------:R-:W-:Y:S02]  /*d160*/  IADD3.X R3, R22, UR6, RZ, P6, !PT ;  /* 0x0000000616037c10 */ /* 0x000fe4000b7fe4ff */
[----:B------:R-:W-:-:S04]  /*d170*/  ISETP.GT.U32.AND P6, PT, R2, UR8, PT ;  /* 0x0000000802007c0c */ /* 0x000fc8000bfc4070 */
[----:B------:R-:W-:-:S13]  /*d180*/  ISETP.GT.U32.AND.EX P6, PT, R3, UR7, PT, P6 ;  /* 0x0000000703007c0c */ /* 0x000fda000bfc4160 */
[----:B------:R-:W-:-:S04]  /*d190*/  VOTE.ANY R14, PT, P6 ;  /* 0x00000000000e7806 */ /* 0x000fc800030e0100 */
[----:B------:R-:W-:-:S13]  /*d1a0*/  ISETP.NE.AND P6, PT, R14, RZ, PT ;  /* 0x000000ff0e00720c */ /* 0x000fda0003fc5270 */
[----:B------:R-:W-:Y:S05]  /*d1b0*/  @P6 BRA `(.L_x_244) ;  /* 0x0000000800746947 */ /* 0x000fea0003800000 */
[----:B------:R-:W-:Y:S01]  /*d1c0*/  MOV R17, R2 ;  /* 0x0000000200117202 */ /* 0x000fe20000000f00 */
[----:B------:R-:W-:Y:S01]  /*d1d0*/  IMAD.MOV.U32 R19, RZ, RZ, R3 ;  /* 0x000000ffff137224 */ /* 0x000fe200078e0003 */
[----:B------:R-:W-:Y:S01]  /*d1e0*/  ULDC UR21, c[0x0][0x910] ;  /* 0x0002440000157ab9 */ /* 0x000fe20000000800 */
[----:B------:R-:W-:Y:S01]  /*d1f0*/  ULDC UR28, c[0x0][0x8f4] ;  /* 0x00023d00001c7ab9 */ /* 0x000fe20000000800 */
[----:B------:R-:W-:Y:S01]  /*d200*/  ULDC UR4, c[0x0][0x8dc] ;  /* 0x0002370000047ab9 */ /* 0x000fe20000000800 */
[----:B------:R-:W-:Y:S01]  /*d210*/  ULDC UR29, c[0x0][0x8d8] ;  /* 0x00023600001d7ab9 */ /* 0x000fe20000000800 */
[----:B------:R-:W-:Y:S01]  /*d220*/  ULDC UR30, c[0x0][0x8f0] ;  /* 0x00023c00001e7ab9 */ /* 0x000fe20000000800 */
[----:B------:R-:W-:Y:S01]  /*d230*/  ULDC.64 UR22, c[0x0][0x8d0] ;  /* 0x0002340000167ab9 */ /* 0x000fe20000000a00 */
[----:B------:R-:W-:-:S05]  /*d240*/  ULDC.64 UR24, c[0x0][0x8e8] ;  /* 0x00023a0000187ab9 */ /* 0x000fca0000000a00 */
.L_x_249:
[----:B------:R-:W-:Y:S02]  /*d250*/  IMAD.MOV.U32 R12, RZ, RZ, R13 ;  /* 0x000000ffff0c7224 */ /* 0x000fe400078e000d */
[----:B------:R-:W-:Y:S02]  /*d260*/  VIADD R13, R13, 0x20 ;  /* 0x000000200d0d7836 */ /* 0x000fe40000000000 */
[----:B-----5:R-:W-:Y:S02]  /*d270*/  IMAD.MOV.U32 R14, RZ, RZ, R8 ;  /* 0x000000ffff0e7224 */ /* 0x020fe400078e0008 */
[----:B------:R-:W-:Y:S01]  /*d280*/  IMAD.MOV.U32 R15, RZ, RZ, R10 ;  /* 0x000000ffff0f7224 */ /* 0x000fe200078e000a */
[----:B------:R-:W-:-:S13]  /*d290*/  ISETP.GE.AND P6, PT, R13, UR21, PT ;  /* 0x000000150d007c0c */ /* 0x000fda000bfc6270 */
[----:B------:R-:W1:Y:S01]  /*d2a0*/  @!P6 LDC.64 R2, c[0x0][0x918] ;  /* 0x00024600ff02eb82 */ /* 0x000e620000000a00 */
[----:B------:R-:W2:Y:S01]  /*d2b0*/  SHFL.IDX PT, R19, R19, 0x1f, 0x1f ;  /* 0x03e01f0013137f89 */ /* 0x000ea200000e0000 */
[----:B------:R-:W-:-:S03]  /*d2c0*/  @!P6 VIADD R7, R12, 0x20 ;  /* 0x000000200c07e836 */ /* 0x000fc60000000000 */
[----:B------:R-:W3:Y:S01]  /*d2d0*/  SHFL.IDX PT, R17, R17, 0x1f, 0x1f ;  /* 0x03e01f0011117f89 */ /* 0x000ee200000e0000 */
[----:B------:R-:W-:Y:S01]  /*d2e0*/  BSSY B0, `(.L_x_245) ;  /* 0x0000063000007945 */ /* 0x000fe20003800000 */
[----:B-1----:R-:W-:-:S05]  /*d2f0*/  @!P6 IMAD.WIDE R2, R7, 0xc, R2 ;  /* 0x0000000c0702e825 */ /* 0x002fca00078e0202 */
[----:B------:R1:W5:Y:S04]  /*d300*/  @!P6 LDG.E R8, desc[UR38][R2.64] ;  /* 0x000000260208e981 */ /* 0x000368000c1e1900 */
[----:B------:R1:W5:Y:S01]  /*d310*/  @!P6 LDG.E R10, desc[UR38][R2.64+0x4] ;  /* 0x00000426020ae981 */ /* 0x000362000c1e1900 */
[----:B------:R-:W-:Y:S01]  /*d320*/  ISETP.GE.AND P6, PT, R12, UR21, PT ;  /* 0x000000150c007c0c */ /* 0x000fe2000bfc6270 */
[----:B------:R-:W-:Y:S01]  /*d330*/  IMAD.MOV.U32 R6, RZ, RZ, 0x7fffffff ;  /* 0x7fffffffff067424 */ /* 0x000fe200078e00ff */
[----:B--2---:R-:W-:Y:S01]  /*d340*/  R2UR UR6, R19 ;  /* 0x00000000130672ca */ /* 0x004fe200000e0000 */
[----:B------:R-:W-:Y:S01]  /*d350*/  IMAD.MOV.U32 R7, RZ, RZ, RZ ;  /* 0x000000ffff077224 */ /* 0x000fe200078e00ff */
[----:B---3--:R-:W-:-:S09]  /*d360*/  R2UR UR5, R17 ;  /* 0x00000000110572ca */ /* 0x008fd200000e0000 */
[----:B-1----:R-:W-:Y:S06]  /*d370*/  @P6 BRA `(.L_x_246) ;  /* 0x0000000400646947 */ /* 0x002fec0003800000 */
[----:B------:R-:W-:-:S04]  /*d380*/  IADD3 R17, P6, R14, UR11, RZ ;  /* 0x0000000b0e117c10 */ /* 0x000fc8000ffde0ff */
[----:B------:R-:W-:Y:S02]  /*d390*/  LEA.HI.X.SX32 R22, R14, UR13, 0x1, P6 ;  /* 0x0000000d0e167c11 */ /* 0x000fe4000b0f0eff */
[----:B------:R-:W-:Y:S02]  /*d3a0*/  IABS R14, R20 ;  /* 0x00000014000e7213 */ /* 0x000fe40000000000 */
[C---:B------:R-:W-:Y:S02]  /*d3b0*/  IADD3 R19, P6, R15.reuse, UR12, RZ ;  /* 0x0000000c0f137c10 */ /* 0x040fe4000ffde0ff */
[----:B------:R-:W1:Y:S02]  /*d3c0*/  I2F.RP R2, R14 ;  /* 0x0000000e00027306 */ /* 0x000e640000209400 */
[----:B------:R-:W-:Y:S02]  /*d3d0*/  LEA.HI.X.SX32 R24, R15, UR14, 0x1, P6 ;  /* 0x0000000e0f187c11 */ /* 0x000fe4000b0f0eff */
[----:B------:R-:W-:-:S04]  /*d3e0*/  PLOP3.LUT P6, PT, PT, PT, UP0, 0x80, 0x0 ;  /* 0x000000000000781c */ /* 0x000fc80003fcf008 */
[----:B-1----:R-:W1:Y:S02]  /*d3f0*/  MUFU.RCP R2, R2 ;  /* 0x0000000200027308 */ /* 0x002e640000001000 */
[----:B-1----:R-:W-:-:S06]  /*d400*/  IADD3 R15, R2, 0xffffffe, RZ ;  /* 0x0ffffffe020f7810 */ /* 0x002fcc0007ffe0ff */
[----:B------:R-:W1:Y:S02]  /*d410*/  F2I.FTZ.U32.TRUNC.NTZ R15, R15 ;  /* 0x0000000f000f7305 */ /* 0x000e64000021f000 */
[----:B-1----:R-:W-:Y:S01]  /*d420*/  IMAD.MOV R18, RZ, RZ, -R15 ;  /* 0x000000ffff127224 */ /* 0x002fe200078e0a0f */
[----:B------:R-:W-:Y:S06]  /*d430*/  @!P6 BRA `(.L_x_247) ;  /* 0x00000000002ce947 */ /* 0x000fec0003800000 */
        /* <DEDUP_REMOVED lines=11> */
.L_x_247:
[----:B------:R-:W-:Y:S05]  /*d4f0*/  @!P0 BRA `(.L_x_248) ;  /* 0x00000000002c8947 */ /* 0x000fea0003800000 */
        /* <DEDUP_REMOVED lines=11> */
.L_x_248:
[----:B------:R-:W-:Y:S01]  /*d5b0*/  SHF.R.U64 R4, R19, UR30, R24 ;  /* 0x0000001e13047c19 */ /* 0x000fe20008001218 */
[----:B------:R-:W-:Y:S01]  /*d5c0*/  IMAD R5, R18, R14, RZ ;  /* 0x0000000e12057224 */ /* 0x000fe200078e02ff */
[----:B------:R-:W-:Y:S01]  /*d5d0*/  IABS R2, R20 ;  /* 0x0000001400027213 */ /* 0x000fe20000000000 */
[----:B------:R-:W-:Y:S01]  /*d5e0*/  IMAD.MOV.U32 R3, RZ, RZ, R15 ;  /* 0x000000ffff037224 */ /* 0x000fe200078e000f */
[----:B------:R-:W-:Y:S01]  /*d5f0*/  SHF.R.U64 R17, R17, UR29, R22 ;  /* 0x0000001d11117c19 */ /* 0x000fe20008001216 */
[----:B------:R-:W-:Y:S01]  /*d600*/  VIADD R4, R4, UR17 ;  /* 0x0000001104047c36 */ /* 0x000fe20008000000 */
[----:B------:R-:W-:Y:S01]  /*d610*/  IABS R19, R11 ;  /* 0x0000000b00137213 */ /* 0x000fe20000000000 */
[----:B------:R-:W-:Y:S02]  /*d620*/  IMAD.MOV R7, RZ, RZ, -R2 ;  /* 0x000000ffff077224 */ /* 0x000fe400078e0a02 */
[----:B------:R-:W-:Y:S01]  /*d630*/  IMAD.MOV.U32 R2, RZ, RZ, RZ ;  /* 0x000000ffff027224 */ /* 0x000fe200078e00ff */
[----:B------:R-:W-:Y:S01]  /*d640*/  IABS R6, R4 ;  /* 0x0000000400067213 */ /* 0x000fe20000000000 */
[----:B------:R-:W-:-:S02]  /*d650*/  VIADD R17, R17, UR16 ;  /* 0x0000001011117c36 */ /* 0x000fc40008000000 */
[----:B------:R-:W-:-:S04]  /*d660*/  IMAD.HI.U32 R2, R15, R5, R2 ;  /* 0x000000050f027227 */ /* 0x000fc800078e0002 */
[----:B------:R-:W-:Y:S01]  /*d670*/  IMAD.MOV.U32 R3, RZ, RZ, R7 ;  /* 0x000000ffff037224 */ /* 0x000fe200078e0007 */
[----:B------:R-:W-:Y:S01]  /*d680*/  IABS R7, R11 ;  /* 0x0000000b00077213 */ /* 0x000fe20000000000 */
[----:B------:R-:W-:-:S03]  /*d690*/  IMAD.MOV.U32 R5, RZ, RZ, R6 ;  /* 0x000000ffff057224 */ /* 0x000fc600078e0006 */
[----:B------:R-:W1:Y:S01]  /*d6a0*/  I2F.RP R6, R7 ;  /* 0x0000000700067306 */ /* 0x000e620000209400 */
[----:B------:R-:W-:-:S04]  /*d6b0*/  IMAD.HI.U32 R2, R2, R5, RZ ;  /* 0x0000000502027227 */ /* 0x000fc800078e00ff */
[----:B------:R-:W-:-:S05]  /*d6c0*/  IMAD R5, R2, R3, R5 ;  /* 0x0000000302057224 */ /* 0x000fca00078e0205 */
[----:B------:R-:W-:Y:S01]  /*d6d0*/  ISETP.GT.U32.AND P6, PT, R14, R5, PT ;  /* 0x000000050e00720c */ /* 0x000fe20003fc4070 */
[----:B-1----:R-:W1:-:S12]  /*d6e0*/  MUFU.RCP R6, R6 ;  /* 0x0000000600067308 */ /* 0x002e580000001000 */
[----:B------:R-:W-:Y:S01]  /*d6f0*/  @!P6 IADD3 R5, R5, -R14, RZ ;  /* 0x8000000e0505e210 */ /* 0x000fe20007ffe0ff */
[----:B-1----:R-:W-:-:S04]  /*d700*/  VIADD R2, R6, 0xffffffe ;  /* 0x0ffffffe06027836 */ /* 0x002fc80000000000 */
[----:B------:R1:W2:Y:S02]  /*d710*/  F2I.FTZ.U32.TRUNC.NTZ R3, R2 ;  /* 0x0000000200037305 */ /* 0x0002a4000021f000 */
[----:B-1----:R-:W-:Y:S02]  /*d720*/  IMAD.MOV.U32 R2, RZ, RZ, RZ ;  /* 0x000000ffff027224 */ /* 0x002fe400078e00ff */
[----:B--2---:R-:W-:-:S04]  /*d730*/  IMAD.MOV R18, RZ, RZ, -R3 ;  /* 0x000000ffff127224 */ /* 0x004fc800078e0a03 */
[----:B------:R-:W-:Y:S01]  /*d740*/  IMAD R15, R18, R7, RZ ;  /* 0x00000007120f7224 */ /* 0x000fe200078e02ff */
[----:B------:R-:W-:-:S03]  /*d750*/  IABS R18, R17 ;  /* 0x0000001100127213 */ /* 0x000fc60000000000 */
        /* <DEDUP_REMOVED lines=11> */
[----:B------:R-:W-:Y:S02]  /*d810*/  @!P6 IADD3 R2, R2, -R7, RZ ;  /* 0x800000070202e210 */ /* 0x000fe40007ffe0ff */
[----:B------:R-:W-:-:S13]  /*d820*/  ISETP.GE.AND P6, PT, R4, RZ, PT ;  /* 0x000000ff0400720c */ /* 0x000fda0003fc6270 */
[----:B------:R-:W-:Y:S01]  /*d830*/  @!P6 IMAD.MOV R3, RZ, RZ, -R3 ;  /* 0x000000ffff03e224 */ /* 0x000fe200078e0a03 */
        /* <DEDUP_REMOVED lines=11> */
[----:B------:R-:W-:Y:S02]  /*d8f0*/  SHF.R.S32.HI R5, RZ, 0x1f, R4 ;  /* 0x0000001fff057819 */ /* 0x000fe40000011404 */
[----:B------:R-:W-:-:S07]  /*d900*/  SHF.R.S32.HI R7, RZ, 0x1f, R6 ;  /* 0x0000001fff077819 */ /* 0x000fce0000011406 */
.L_x_246:
[----:B------:R-:W-:Y:S05]  /*d910*/  BSYNC B0 ;  /* 0x0000000000007941 */ /* 0x000fea0003800000 */
.L_x_245:
        /* <DEDUP_REMOVED lines=22> */
[----:B------:R-:W-:-:S04]  /*da80*/  IADD3 R18, P6, R3, R22, RZ ;  /* 0x0000001603127210 */ /* 0x000fc80007fde0ff */
[----:B------:R-:W-:Y:S01]  /*da90*/  IADD3.X R15, R2, R17, RZ, P6, !PT ;  /* 0x00000011020f7210 */ /* 0x000fe200037fe4ff */
[----:B------:R-:W1:Y:S04]  /*daa0*/  SHFL.UP PT, R3, R18, 0x10, RZ ;  /* 0x0600000012037989 */ /* 0x000e6800000e00ff */
[----:B------:R-:W2:Y:S01]  /*dab0*/  SHFL.UP PT, R2, R15, 0x10, RZ ;  /* 0x060000000f027989 */ /* 0x000ea200000e00ff */
[----:B-1----:R-:W-:Y:S02]  /*dac0*/  SEL R3, R3, RZ, P5 ;  /* 0x000000ff03037207 */ /* 0x002fe40002800000 */
[----:B--2---:R-:W-:Y:S02]  /*dad0*/  SEL R14, R2, RZ, P5 ;  /* 0x000000ff020e7207 */ /* 0x004fe40002800000 */
[----:B------:R-:W-:-:S05]  /*dae0*/  IADD3 R2, P6, R3, R18, RZ ;  /* 0x0000001203027210 */ /* 0x000fca0007fde0ff */
[----:B------:R-:W-:Y:S01]  /*daf0*/  IMAD.X R3, R14, 0x1, R15, P6 ;  /* 0x000000010e037824 */ /* 0x000fe200030e060f */
[----:B------:R-:W-:-:S04]  /*db00*/  IADD3 R17, P6, R2, UR5, RZ ;  /* 0x0000000502117c10 */ /* 0x000fc8000ffde0ff */
[----:B------:R-:W-:Y:S02]  /*db10*/  IADD3.X R19, R3, UR6, RZ, P6, !PT ;  /* 0x0000000603137c10 */ /* 0x000fe4000b7fe4ff */
[----:B------:R-:W-:-:S04]  /*db20*/  ISETP.GT.U32.AND P6, PT, R17, UR8, PT ;  /* 0x0000000811007c0c */ /* 0x000fc8000bfc4070 */
[----:B------:R-:W-:-:S13]  /*db30*/  ISETP.GT.U32.AND.EX P6, PT, R19, UR7, PT, P6 ;  /* 0x0000000713007c0c */ /* 0x000fda000bfc4160 */
[----:B------:R-:W-:-:S04]  /*db40*/  VOTE.ANY R14, PT, P6 ;  /* 0x00000000000e7806 */ /* 0x000fc800030e0100 */
[----:B------:R-:W-:-:S13]  /*db50*/  ISETP.NE.AND P6, PT, R14, RZ, PT ;  /* 0x000000ff0e00720c */ /* 0x000fda0003fc5270 */
[----:B------:R-:W-:Y:S05]  /*db60*/  @!P6 BRA `(.L_x_249) ;  /* 0xfffffff400b8e947 */ /* 0x000fea000383ffff */
[----:B------:R-:W-:Y:S02]  /*db70*/  IMAD.MOV.U32 R15, RZ, RZ, R2 ;  /* 0x000000ffff0f7224 */ /* 0x000fe400078e0002 */
[----:B------:R-:W-:-:S07]  /*db80*/  IMAD.MOV.U32 R22, RZ, RZ, R3 ;  /* 0x000000ffff167224 */ /* 0x000fce00078e0003 */
.L_x_244:
[----:B------:R-:W1:Y:S08]  /*db90*/  BREV R14, R14 ;  /* 0x0000000e000e7301 */ /* 0x000e700000000000 */
[----:B-1----:R-:W1:Y:S02]  /*dba0*/  FLO.U32.SH R13, R14 ;  /* 0x0000000e000d7300 */ /* 0x002e6400000e0400 */
[----:B-1----:R-:W1:Y:S02]  /*dbb0*/  SHFL.IDX PT, R12, R12, R13, 0x1f ;  /* 0x00001f0d0c0c7589 */ /* 0x002e6400000e0000 */
[----:B-1----:R-:W-:-:S13]  /*dbc0*/  R2UR UR4, R12 ;  /* 0x000000000c0472ca */ /* 0x002fda00000e0000 */
[----:B------:R-:W-:-:S05]  /*dbd0*/  VIADD R17, R9, UR4 ;  /* 0x0000000409117c36 */ /* 0x000fca0008000000 */
[----:B------:R-:W-:-:S13]  /*dbe0*/  ISETP.GE.AND P1, PT, R17, UR21, PT ;  /* 0x0000001511007c0c */ /* 0x000fda000bf26270 */
[----:B------:R-:W1:Y:S02]  /*dbf0*/  @!P1 LDC.64 R2, c[0x0][0x918] ;  /* 0x00024600ff029b82 */ /* 0x000e640000000a00 */
[----:B-1----:R-:W-:-:S05]  /*dc00*/  @!P1 IMAD.WIDE R2, R17, 0xc, R2 ;  /* 0x0000000c11029825 */ /* 0x002fca00078e0202 */
[----:B-----5:R1:W5:Y:S04]  /*dc10*/  @!P1 LDG.E R8, desc[UR38][R2.64] ;  /* 0x0000002602089981 */ /* 0x020368000c1e1900 */
[----:B------:R1:W5:Y:S01]  /*dc20*/  @!P1 LDG.E R10, desc[UR38][R2.64+0x4] ;  /* 0x00000426020a9981 */ /* 0x000362000c1e1900 */
[----:B------:R-:W-:-:S03]  /*dc30*/  IADD3 R18, P1, P2, R15, UR5, -R6 ;  /* 0x000000050f127c10 */ /* 0x000fc6000fa3e806 */
[----:B------:R-:W-:Y:S01]  /*dc40*/  SHFL.IDX PT, R6, R6, R13, 0x1f ;  /* 0x00001f0d06067589 */ /* 0x000fe200000e0000 */
[----:B------:R-:W-:-:S03]  /*dc50*/  IADD3.X R22, R22, UR6, ~R7, P1, P2 ;  /* 0x0000000616167c10 */ /* 0x000fc60008fe4c07 */
[----:B------:R-:W2:Y:S04]  /*dc60*/  SHFL.IDX PT, R18, R18, R13, 0x1f ;  /* 0x00001f0d12127589 */ /* 0x000ea800000e0000 */
[----:B------:R-:W3:Y:S04]  /*dc70*/  SHFL.IDX PT, R22, R22, R13, 0x1f ;  /* 0x00001f0d16167589 */ /* 0x000ee800000e0000 */
[----:B------:R1:W4:Y:S04]  /*dc80*/  SHFL.IDX PT, R7, R7, R13, 0x1f ;  /* 0x00001f0d07077589 */ /* 0x00032800000e0000 */
[----:B------:R1:W1:Y:S04]  /*dc90*/  SHFL.IDX PT, R5, R5, R13, 0x1f ;  /* 0x00001f0d05057589 */ /* 0x00026800000e0000 */
[----:B------:R1:W1:Y:S01]  /*dca0*/  SHFL.IDX PT, R4, R4, R13, 0x1f ;  /* 0x00001f0d04047589 */ /* 0x00026200000e0000 */
[----:B--2---:R-:W-:-:S02]  /*dcb0*/  R2UR UR5, R18 ;  /* 0x00000000120572ca */ /* 0x004fc400000e0000 */
[----:B---3--:R-:W-:-:S15]  /*dcc0*/  R2UR UR6, R22 ;  /* 0x00000000160672ca */ /* 0x008fde00000e0000 */
.L_x_239:
[----:B-1----:R-:W1:Y:S01]  /*dcd0*/  LDC R2, c[0x0][0x910] ;  /* 0x00024400ff027b82 */ /* 0x002e620000000800 */
[----:B------:R-:W-:Y:S01]  /*dce0*/  UMOV UR21, 0xffffffff ;  /* 0xffffffff00157882 */ /* 0x000fe20000000000 */
[----:B------:R-:W-:Y:S01]  /*dcf0*/  UMOV UR22, 0xffffffff ;  /* 0xffffffff00167882 */ /* 0x000fe20000000000 */
[----:B------:R-:W-:Y:S01]  /*dd00*/  UMOV UR23, 0xffffffff ;  /* 0xffffffff00177882 */ /* 0x000fe20000000000 */
[----:B------:R-:W-:Y:S01]  /*dd10*/  IMAD.MOV.U32 R15, RZ, RZ, RZ ;  /* 0x000000ffff0f7224 */ /* 0x000fe200078e00ff */
[----:B-1----:R-:W-:-:S13]  /*dd20*/  ISETP.LE.AND P1, PT, R2, UR4, PT ;  /* 0x0000000402007c0c */ /* 0x002fda000bf23270 */
[----:B------:R-:W-:Y:S05]  /*dd30*/  @P1 BRA `(.L_x_238) ;  /* 0x0000000000f01947 */ /* 0x000fea0003800000 */
[C---:B------:R-:W-:Y:S01]  /*dd40*/  R2UR UR22, R4.reuse ;  /* 0x00000000041672ca */ /* 0x040fe200000e0000 */
[----:B------:R-:W-:Y:S01]  /*dd50*/  UIADD3 UR21, UP1, -UR5, UR8, URZ ;  /* 0x0000000805157290 */ /* 0x000fe2000ff3e13f */
[----:B------:R-:W-:Y:S01]  /*dd60*/  R2UR UR23, R5 ;  /* 0x00000000051772ca */ /* 0x000fe200000e0000 */
[----:B------:R-:W-:Y:S01]  /*dd70*/  ULDC UR28, c[0x0][0x8c0] ;  /* 0x00023000001c7ab9 */ /* 0x000fe20000000800 */
[----:B------:R-:W-:Y:S01]  /*dd80*/  ULDC UR30, c[0x0][0x8b0] ;  /* 0x00022c00001e7ab9 */ /* 0x000fe20000000800 */
[----:B------:R-:W-:Y:S01]  /*dd90*/  ULDC UR31, c[0x0][0x904] ;  /* 0x00024100001f7ab9 */ /* 0x000fe20000000800 */
[----:B------:R-:W-:-:S03]  /*dda0*/  SHF.R.U64 R2, R4, UR30, R5 ;  /* 0x0000001e04027c19 */ /* 0x000fc60008001205 */
[----:B------:R-:W-:-:S04]  /*ddb0*/  UIADD3.X UR22, ~UR6, UR7, URZ, UP1, !UPT ;  /* 0x0000000706167290 */ /* 0x000fc80008ffe53f */
[----:B------:R-:W-:Y:S02]  /*ddc0*/  USHF.R.U32.HI UR29, URZ, UR28, UR22 ;  /* 0x0000001c3f1d7299 */ /* 0x000fe40008011616 */
[----:B------:R-:W-:Y:S01]  /*ddd0*/  USHF.R.U32.HI UR34, URZ, UR30, UR23 ;  /* 0x0000001e3f227299 */ /* 0x000fe20008011617 */
[----:B------:R-:W-:Y:S01]  /*dde0*/  R2UR UR23, R2 ;  /* 0x00000000021772ca */ /* 0x000fe200000e0000 */
[----:B------:R-:W-:Y:S02]  /*ddf0*/  USHF.R.U32.HI UR24, URZ, UR30, UR29 ;  /* 0x0000001e3f187299 */ /* 0x000fe4000801161d */
[----:B------:R-:W-:Y:S02]  /*de00*/  USHF.R.U64 UR21, UR21, UR28, UR22 ;  /* 0x0000001c15157299 */ /* 0x000fe40008001216 */
[----:B------:R-:W-:Y:S02]  /*de10*/  USHF.R.U32.HI UR25, URZ, UR31, UR24 ;  /* 0x0000001f3f197299 */ /* 0x000fe40008011618 */
[----:B------:R-:W-:-:S02]  /*de20*/  USHF.R.U64 UR22, UR21, UR30, UR29 ;  /* 0x0000001e15167299 */ /* 0x000fc4000800121d */
[----:B------:R-:W-:Y:S02]  /*de30*/  ULOP3.LUT UR28, UR25, UR34, URZ, 0xfc, !UPT ;  /* 0x00000022191c7292 */ /* 0x000fe4000f8efc3f */
[----:B------:R-:W-:-:S04]  /*de40*/  USHF.R.U64 UR24, UR22, UR31, UR24 ;  /* 0x0000001f16187299 */ /* 0x000fc80008001218 */
[----:B------:R-:W-:-:S13]  /*de50*/  ISETP.NE.U32.AND P1, PT, RZ, UR28, PT ;  /* 0x0000001cff007c0c */ /* 0x000fda000bf25070 */
[----:B------:R-:W-:Y:S05]  /*de60*/  @!P1 BRA `(.L_x_250) ;  /* 0x0000000000189947 */ /* 0x000fea0003800000 */
[----:B------:R-:W-:-:S07]  /*de70*/  MOV R12, 0xde90 ;  /* 0x0000de90000c7802 */ /* 0x000fce0000000f00 */
[----:B---345:R-:W-:Y:S05]  /*de80*/  CALL.REL.NOINC `(.L_x_251) ;  /* 0x0000001c00fc7944 */ /* 0x038fea0003c00000 */
[----:B------:R-:W-:-:S04]  /*de90*/  UIADD3 UR25, -UR28, URZ, URZ ;  /* 0x0000003f1c197290 */ /* 0x000fc8000fffe13f */
[----:B------:R-:W-:-:S03]  /*dea0*/  UIMAD UR24, UR23, UR25, UR24 ;  /* 0x00000019171872a4 */ /* 0x000fc6000f8e0218 */
[----:B------:R-:W-:Y:S01]  /*deb0*/  UMOV UR23, UR28 ;  /* 0x0000001c00177c82 */ /* 0x000fe20008000000 */
[----:B------:R-:W-:Y:S08]  /*dec0*/  BRA `(.L_x_252) ;  /* 0x0000000000587947 */ /* 0x000ff00003800000 */
.L_x_250:
[----:B------:R-:W1:Y:S01]  /*ded0*/  I2F.U32.RP R2, UR23 ;  /* 0x0000001700027d06 */ /* 0x000e620008209000 */
[----:B------:R-:W-:Y:S01]  /*dee0*/  UMOV UR28, URZ ;  /* 0x0000003f001c7c82 */ /* 0x000fe20008000000 */
[----:B------:R-:W-:-:S06]  /*def0*/  UISETP.NE.U32.AND UP4, UPT, UR23, URZ, UPT ;  /* 0x0000003f1700728c */ /* 0x000fcc000bf85070 */
[----:B-1----:R-:W1:Y:S02]  /*df00*/  MUFU.RCP R2, R2 ;  /* 0x0000000200027308 */ /* 0x002e640000001000 */
[----:B-1----:R-:W-:-:S06]  /*df10*/  VIADD R3, R2, 0xffffffe ;  /* 0x0ffffffe02037836 */ /* 0x002fcc0000000000 */
[----:B------:R-:W1:Y:S02]  /*df20*/  F2I.FTZ.U32.TRUNC.NTZ R3, R3 ;  /* 0x0000000300037305 */ /* 0x000e64000021f000 */
[----:B-1----:R-:W-:-:S13]  /*df30*/  R2UR UR29, R3 ;  /* 0x00000000031d72ca */ /* 0x002fda00000e0000 */
[----:B------:R-:W-:-:S04]  /*df40*/  UIADD3 UR25, URZ, -UR29, URZ ;  /* 0x8000001d3f197290 */ /* 0x000fc8000fffe03f */
[----:B------:R-:W-:-:S04]  /*df50*/  UIMAD UR25, UR25, UR23, URZ ;  /* 0x00000017191972a4 */ /* 0x000fc8000f8e023f */
[----:B------:R-:W-:-:S04]  /*df60*/  UIMAD.WIDE.U32 UR28, UR29, UR25, UR28 ;  /* 0x000000191d1c72a5 */ /* 0x000fc8000f8e001c */
[----:B------:R-:W-:-:S04]  /*df70*/  UIMAD.WIDE.U32 UR28, UR29, UR24, URZ ;  /* 0x000000181d1c72a5 */ /* 0x000fc8000f8e003f */
[----:B------:R-:W-:-:S04]  /*df80*/  UIADD3 UR25, -UR29, URZ, URZ ;  /* 0x0000003f1d197290 */ /* 0x000fc8000fffe13f */
[----:B------:R-:W-:-:S04]  /*df90*/  UIMAD UR25, UR23, UR25, UR24 ;  /* 0x00000019171972a4 */ /* 0x000fc8000f8e0218 */
[----:B------:R-:W-:-:S11]  /*dfa0*/  UISETP.GE.U32.AND UP1, UPT, UR25, UR23, UPT ;  /* 0x000000171900728c */ /* 0x000fd6000bf26070 */
[----:B------:R-:W-:Y:S02]  /*dfb0*/  @UP1 UIADD3 UR25, UR25, -UR23, URZ ;  /* 0x8000001719191290 */ /* 0x000fe4000fffe03f */
[----:B------:R-:W-:Y:S02]  /*dfc0*/  @UP1 UIADD3 UR29, UR29, 0x1, URZ ;  /* 0x000000011d1d1890 */ /* 0x000fe4000fffe03f */
[----:B------:R-:W-:-:S11]  /*dfd0*/  UISETP.GE.U32.AND UP2, UPT, UR25, UR23, UPT ;  /* 0x000000171900728c */ /* 0x000fd6000bf46070 */
[----:B------:R-:W-:Y:S02]  /*dfe0*/  @UP2 UIADD3 UR29, UR29, 0x1, URZ ;  /* 0x000000011d1d2890 */ /* 0x000fe4000fffe03f */
[----:B------:R-:W-:-:S04]  /*dff0*/  @!UP4 ULOP3.LUT UR29, URZ, UR23, URZ, 0x33, !UPT ;  /* 0x000000173f1dc292 */ /* 0x000fc8000f8e333f */
[----:B------:R-:W-:-:S04]  /*e000*/  UIADD3 UR25, -UR29, URZ, URZ ;  /* 0x0000003f1d197290 */ /* 0x000fc8000fffe13f */
[----:B------:R-:W-:-:S03]  /*e010*/  UIMAD UR24, UR23, UR25, UR24 ;  /* 0x00000019171872a4 */ /* 0x000fc6000f8e0218 */
[----:B------:R-:W-:-:S09]  /*e020*/  UMOV UR23, UR29 ;  /* 0x0000001d00177c82 */ /* 0x000fd20008000000 */
.L_x_252:
[----:B------:R-:W-:Y:S01]  /*e030*/  ULOP3.LUT UR22, UR22, UR19, URZ, 0xc0, !UPT ;  /* 0x0000001316167292 */ /* 0x000fe2000f8ec03f */
[----:B------:R-:W-:Y:S01]  /*e040*/  IMAD.MOV.U32 R15, RZ, RZ, 0x1 ;  /* 0x00000001ff0f7424 */ /* 0x000fe200078e00ff */
[----:B------:R-:W-:Y:S02]  /*e050*/  ULOP3.LUT UR21, UR21, UR35, URZ, 0xc0, !UPT ;  /* 0x0000002315157292 */ /* 0x000fe4000f8ec03f */
[----:B------:R-:W-:Y:S01]  /*e060*/  UIMAD UR22, UR18, UR23, UR22 ;  /* 0x00000017121672a4 */ /* 0x000fe2000f8e0216 */
[----:B------:R-:W-:Y:S01]  /*e070*/  ULDC UR28, c[0x0][0x8a8] ;  /* 0x00022a00001c7ab9 */ /* 0x000fe20000000800 */
[----:B------:R-:W-:Y:S01]  /*e080*/  ULDC UR25, c[0x0][0x8b8] ;  /* 0x00022e0000197ab9 */ /* 0x000fe20000000800 */
[----:B------:R-:W-:Y:S02]  /*e090*/  UIMAD UR24, UR24, UR28, UR21 ;  /* 0x0000001c181872a4 */ /* 0x000fe4000f8e0215 */
[----:B------:R-:W-:Y:S01]  /*e0a0*/  UIMAD UR22, UR22, UR25, UR53 ;  /* 0x00000019161672a4 */ /* 0x000fe2000f8e0235 */
[----:B------:R-:W-:Y:S01]  /*e0b0*/  @UP3 UMOV UR23, UR4 ;  /* 0x0000000400173c82 */ /* 0x000fe20008000000 */
[----:B------:R-:W-:-:S03]  /*e0c0*/  @!UP3 UMOV UR23, UR4 ;  /* 0x000000040017bc82 */ /* 0x000fc60008000000 */
[----:B------:R-:W-:Y:S02]  /*e0d0*/  @UP3 UMOV UR21, UR24 ;  /* 0x0000001800153c82 */ /* 0x000fe40008000000 */
[----:B------:R-:W-:Y:S01]  /*e0e0*/  @!UP3 UMOV UR21, UR22 ;  /* 0x000000160015bc82 */ /* 0x000fe20008000000 */
[----:B------:R-:W-:-:S05]  /*e0f0*/  @!UP3 UMOV UR22, UR24 ;  /* 0x000000180016bc82 */ /* 0x000fca0008000000 */
.L_x_238:
[----:B------:R-:W-:-:S06]  /*e100*/  UISETP.NE.AND UP1, UPT, UR15, 0x3, UPT ;  /* 0x000000030f00788c */ /* 0x000fcc000bf25270 */
[----:B------:R-:W-:-:S13]  /*e110*/  PLOP3.LUT P1, PT, PT, PT, UP1, 0x80, 0x0 ;  /* 0x000000000000781c */ /* 0x000fda0003f2f018 */
[----:B------:R-:W-:Y:S05]  /*e120*/  @!P1 BRA `(.L_x_253) ;  /* 0x0000000000049947 */ /* 0x000fea0003800000 */
[----:B---3--:R-:W-:Y:S01]  /*e130*/  BPT.TRAP 0x1 ;  /* 0x000000040000795c */ /* 0x008fe20000300000 */
.L_x_253:
[----:B------:R-:W1:Y:S01]  /*e140*/  S2R R2, SR_CgaCtaId ;  /* 0x0000000000027919 */ /* 0x000e620000008800 */
[----:B------:R-:W-:-:S04]  /*e150*/  MOV R3, 0x400 ;  /* 0x0000040000037802 */ /* 0x000fc80000000f00 */
[----:B-1----:R-:W-:Y:S02]  /*e160*/  LEA R3, R2, R3, 0x18 ;  /* 0x0000000302037211 */ /* 0x002fe400078ec0ff */
[----:B------:R-:W-:-:S03]  /*e170*/  SHF.L.U32 R2, R0, 0x1f, RZ ;  /* 0x0000001f00027819 */ /* 0x000fc600000006ff */
[----:B------:R-:W-:-:S04]  /*e180*/  IMAD R17, R16, 0x8, R3 ;  /* 0x0000000810117824 */ /* 0x000fc800078e0203 */
[----:B------:R-:W1:Y:S02]  /*e190*/  SYNCS.PHASECHK.TRANS64.TRYWAIT P2, [R17+URZ+0x34440], R2 ;  /* 0x03444002110075a7 */ /* 0x000e64000804017f */
[----:B-1----:R-:W-:Y:S05]  /*e1a0*/  @!P2 BRA `(.L_x_254) ;  /* 0x000000140098a947 */ /* 0x002fea0003800000 */
.L_x_323:
[----:B------:R-:W-:Y:S01]  /*e1b0*/  ELECT P2, URZ, PT ;  /* 0x00000000003f782f */ /* 0x000fe20003840000 */
[----:B------:R-:W-:-:S12]  /*e1c0*/  BSSY B0, `(.L_x_255) ;  /* 0x0000010000007945 */ /* 0x000fd80003800000 */
[----:B------:R-:W-:Y:S05]  /*e1d0*/  @!P2 BRA `(.L_x_256) ;  /* 0x000000000038a947 */ /* 0x000fea0003800000 */
[----:B-1----:R-:W-:Y:S01]  /*e1e0*/  LEA R2, R16, R3, 0x4 ;  /* 0x0000000310027211 */ /* 0x002fe200078e20ff */
[----:B------:R-:W-:Y:S02]  /*e1f0*/  IMAD.U32 R14, RZ, RZ, UR23 ;  /* 0x00000017ff0e7e24 */ /* 0x000fe4000f8e00ff */
[----:B------:R-:W-:Y:S02]  /*e200*/  IMAD.U32 R13, RZ, RZ, UR22 ;  /* 0x00000016ff0d7e24 */ /* 0x000fe4000f8e00ff */
[----:B------:R-:W-:-:S05]  /*e210*/  IMAD.U32 R12, RZ, RZ, UR21 ;  /* 0x00000015ff0c7e24 */ /* 0x000fca000f8e00ff */
[----:B------:R1:W-:Y:S01]  /*e220*/  STS.128 [R2+0x34550], R12 ;  /* 0x0345500c02007388 */ /* 0x0003e20000000c00 */
[----:B------:R-:W-:Y:S01]  /*e230*/  @!PT LDS RZ, [RZ] ;  /* 0x00000000fffff984 */ /* 0x000fe20000000800 */
[----:B------:R-:W-:Y:S01]  /*e240*/  @!PT LDS RZ, [RZ] ;  /* 0x00000000fffff984 */ /* 0x000fe20000000800 */
[----:B------:R-:W-:Y:S01]  /*e250*/  @!PT LDS RZ, [RZ] ;  /* 0x00000000fffff984 */ /* 0x000fe20000000800 */
[----:B------:R-:W-:Y:S01]  /*e260*/  @!PT LDS RZ, [RZ] ;  /* 0x00000000fffff984 */ /* 0x000fe20000000800 */
[----:B------:R2:W-:Y:S06]  /*e270*/  MEMBAR.ALL.CTA ;  /* 0x0000000000007992 */ /* 0x0005ec0000008000 */
[----:B--2---:R-:W2:Y:S01]  /*e280*/  FENCE.VIEW.ASYNC.S ;  /* 0x00000000000073c6 */ /* 0x004ea20000000000 */
[----:B------:R-:W-:Y:S05]  /*e290*/  @!P1 BRA `(.L_x_257) ;  /* 0x0000000000049947 */ /* 0x000fea0003800000 */
[----:B---3--:R-:W-:Y:S01]  /*e2a0*/  BPT.TRAP 0x1 ;  /* 0x000000040000795c */ /* 0x008fe20000300000 */
.L_x_257:
[----:B--2---:R2:W-:Y:S02]  /*e2b0*/  SYNCS.ARRIVE.TRANS64.A1T0 RZ, [R17+URZ+0x34400], RZ ;  /* 0x034400ff11ff79a7 */ /* 0x0045e4000810003f */
.L_x_256:
[----:B---3--:R-:W-:Y:S05]  /*e2c0*/  BSYNC B0 ;  /* 0x0000000000007941 */ /* 0x008fea0003800000 */
.L_x_255:
[----:B------:R-:W-:Y:S01]  /*e2d0*/  ISETP.NE.AND P3, PT, R15, RZ, PT ;  /* 0x000000ff0f00720c */ /* 0x000fe20003f65270 */
[----:B------:R-:W-:-:S05]  /*e2e0*/  VIADD R16, R16, 0x1 ;  /* 0x0000000110107836 */ /* 0x000fca0000000000 */
[----:B------:R-:W-:-:S04]  /*e2f0*/  ISETP.NE.AND P2, PT, R16, 0x8, PT ;  /* 0x000000081000780c */ /* 0x000fc80003f45270 */
[----:B-1----:R-:W-:Y:S02]  /*e300*/  SEL R13, RZ, 0x1, P2 ;  /* 0x00000001ff0d7807 */ /* 0x002fe40001000000 */
[----:B------:R-:W-:Y:S02]  /*e310*/  SEL R16, R16, RZ, P2 ;  /* 0x000000ff10107207 */ /* 0x000fe40001000000 */
[----:B------:R-:W-:Y:S01]  /*e320*/  LOP3.LUT R0, R0, R13, RZ, 0x3c, !PT ;  /* 0x0000000d00007212 */ /* 0x000fe200078e3cff */
[----:B------:R-:W-:Y:S06]  /*e330*/  @P3 BRA `(.L_x_258) ;  /* 0xffffffe400003947 */ /* 0x000fec000383ffff */
[----:B------:R-:W-:Y:S05]  /*e340*/  @!P1 BRA `(.L_x_259) ;  /* 0x0000000000049947 */ /* 0x000fea0003800000 */
[----:B------:R-:W-:Y:S01]  /*e350*/  BPT.TRAP 0x1 ;  /* 0x000000040000795c */ /* 0x000fe20000300000 */
.L_x_259:
[----:B------:R-:W-:Y:S01]  /*e360*/  IMAD R5, R16, 0x8, R3 ;  /* 0x0000000810057824 */ /* 0x000fe200078e0203 */
[----:B------:R-:W-:-:S04]  /*e370*/  SHF.L.U32 R2, R0, 0x1f, RZ ;  /* 0x0000001f00027819 */ /* 0x000fc800000006ff */
[----:B------:R-:W1:Y:S02]  /*e380*/  SYNCS.PHASECHK.TRANS64.TRYWAIT P0, [R5+URZ+0x34440], R2 ;  /* 0x03444002050075a7 */ /* 0x000e64000800017f */
[----:B-1----:R-:W-:Y:S05]  /*e390*/  @!P0 BRA `(.L_x_260) ;  /* 0x0000001400308947 */ /* 0x002fea0003800000 */
.L_x_324:
[----:B------:R-:W-:Y:S05]  /*e3a0*/  @!P1 BRA `(.L_x_261) ;  /* 0x0000000000049947 */ /* 0x000fea0003800000 */
[----:B------:R-:W-:Y:S01]  /*e3b0*/  BPT.TRAP 0x1 ;  /* 0x000000040000795c */ /* 0x000fe20000300000 */
.L_x_261:
[----:B------:R-:W-:-:S05]  /*e3c0*/  VIADD R16, R16, 0x1 ;  /* 0x0000000110107836 */ /* 0x000fca0000000000 */
[----:B------:R-:W-:-:S04]  /*e3d0*/  ISETP.NE.AND P0, PT, R16, 0x8, PT ;  /* 0x000000081000780c */ /* 0x000fc80003f05270 */
[----:B-1----:R-:W-:Y:S02]  /*e3e0*/  SEL R5, RZ, 0x1, P0 ;  /* 0x00000001ff057807 */ /* 0x002fe40000000000 */
[----:B------:R-:W-:Y:S02]  /*e3f0*/  SEL R16, R16, RZ, P0 ;  /* 0x000000ff10107207 */ /* 0x000fe40000000000 */
[----:B------:R-:W-:-:S03]  /*e400*/  LOP3.LUT R5, R0, R5, RZ, 0x3c, !PT ;  /* 0x0000000500057212 */ /* 0x000fc600078e3cff */
[----:B----4-:R-:W-:Y:S01]  /*e410*/  IMAD R7, R16, 0x8, R3 ;  /* 0x0000000810077824 */ /* 0x010fe200078e0203 */
[----:B------:R-:W-:-:S04]  /*e420*/  SHF.L.U32 R0, R5, 0x1f, RZ ;  /* 0x0000001f05007819 */ /* 0x000fc800000006ff */
[----:B------:R-:W1:Y:S02]  /*e430*/  SYNCS.PHASECHK.TRANS64.TRYWAIT P0, [R7+URZ+0x34440], R0 ;  /* 0x03444000070075a7 */ /* 0x000e64000800017f */
[----:B-1----:R-:W-:Y:S05]  /*e440*/  @!P0 BRA `(.L_x_262) ;  /* 0x0000001400188947 */ /* 0x002fea0003800000 */
.L_x_325:
[----:B------:R-:W-:Y:S05]  /*e450*/  @!P1 BRA `(.L_x_263) ;  /* 0x0000000000049947 */ /* 0x000fea0003800000 */
[----:B------:R-:W-:Y:S01]  /*e460*/  BPT.TRAP 0x1 ;  /* 0x000000040000795c */ /* 0x000fe20000300000 */
.L_x_263:
[----:B-1----:R-:W-:-:S05]  /*e470*/  VIADD R0, R16, 0x1 ;  /* 0x0000000110007836 */ /* 0x002fca0000000000 */
[----:B------:R-:W-:-:S04]  /*e480*/  ISETP.NE.AND P0, PT, R0, 0x8, PT ;  /* 0x000000080000780c */ /* 0x000fc80003f05270 */
[----:B------:R-:W-:Y:S02]  /*e490*/  SEL R2, RZ, 0x1, P0 ;  /* 0x00000001ff027807 */ /* 0x000fe40000000000 */
[----:B------:R-:W-:Y:S02]  /*e4a0*/  SEL R4, R0, RZ, P0 ;  /* 0x000000ff00047207 */ /* 0x000fe40000000000 */
[----:B------:R-:W-:Y:S02]  /*e4b0*/  LOP3.LUT R5, R5, R2, RZ, 0x3c, !PT ;  /* 0x0000000205057212 */ /* 0x000fe400078e3cff */
[----:B------:R-:W-:Y:S02]  /*e4c0*/  LEA R7, R4, R3, 0x3 ;  /* 0x0000000304077211 */ /* 0x000fe400078e18ff */
[----:B------:R-:W-:-:S04]  /*e4d0*/  SHF.L.U32 R0, R5, 0x1f, RZ ;  /* 0x0000001f05007819 */ /* 0x000fc800000006ff */
[----:B------:R-:W1:Y:S02]  /*e4e0*/  SYNCS.PHASECHK.TRANS64.TRYWAIT P0, [R7+URZ+0x34440], R0 ;  /* 0x03444000070075a7 */ /* 0x000e64000800017f */
[----:B-1----:R-:W-:Y:S05]  /*e4f0*/  @!P0 BRA `(.L_x_264) ;  /* 0x0000001400008947 */ /* 0x002fea0003800000 */
.L_x_326:
[----:B------:R-:W-:Y:S05]  /*e500*/  @!P1 BRA `(.L_x_265) ;  /* 0x0000000000049947 */ /* 0x000fea0003800000 */
[----:B------:R-:W-:Y:S01]  /*e510*/  BPT.TRAP 0x1 ;  /* 0x000000040000795c */ /* 0x000fe20000300000 */
.L_x_265:
[----:B-1----:R-:W-:-:S05]  /*e520*/  VIADD R0, R4, 0x1 ;  /* 0x0000000104007836 */ /* 0x002fca0000000000 */
[----:B------:R-:W-:-:S04]  /*e530*/  ISETP.NE.AND P0, PT, R0, 0x8, PT ;  /* 0x000000080000780c */ /* 0x000fc80003f05270 */
[----:B------:R-:W-:Y:S02]  /*e540*/  SEL R2, RZ, 0x1, P0 ;  /* 0x00000001ff027807 */ /* 0x000fe40000000000 */
[----:B------:R-:W-:Y:S02]  /*e550*/  SEL R4, R0, RZ, P0 ;  /* 0x000000ff00047207 */ /* 0x000fe40000000000 */
[----:B------:R-:W-:-:S03]  /*e560*/  LOP3.LUT R5, R5, R2, RZ, 0x3c, !PT ;  /* 0x0000000205057212 */ /* 0x000fc600078e3cff */
[----:B------:R-:W-:Y:S01]  /*e570*/  IMAD R7, R4, 0x8, R3 ;  /* 0x0000000804077824 */ /* 0x000fe200078e0203 */
[----:B------:R-:W-:-:S04]  /*e580*/  SHF.L.U32 R0, R5, 0x1f, RZ ;  /* 0x0000001f05007819 */ /* 0x000fc800000006ff */
[----:B------:R-:W1:Y:S02]  /*e590*/  SYNCS.PHASECHK.TRANS64.TRYWAIT P0, [R7+URZ+0x34440], R0 ;  /* 0x03444000070075a7 */ /* 0x000e64000800017f */
[----:B-1----:R-:W-:Y:S05]  /*e5a0*/  @!P0 BRA `(.L_x_266) ;  /* 0x0000001000e88947 */ /* 0x002fea0003800000 */
.L_x_327:
[----:B------:R-:W-:Y:S05]  /*e5b0*/  @!P1 BRA `(.L_x_267) ;  /* 0x0000000000049947 */ /* 0x000fea0003800000 */
[----:B------:R-:W-:Y:S01]  /*e5c0*/  BPT.TRAP 0x1 ;  /* 0x000000040000795c */ /* 0x000fe20000300000 */
.L_x_267:
        /* <DEDUP_REMOVED lines=9> */
.L_x_328:
[----:B------:R-:W-:Y:S05]  /*e660*/  @!P1 BRA `(.L_x_269) ;  /* 0x0000000000049947 */ /* 0x000fea0003800000 */
[----:B------:R-:W-:Y:S01]  /*e670*/  BPT.TRAP 0x1 ;  /* 0x000000040000795c */ /* 0x000fe20000300000 */
.L_x_269:
        /* <DEDUP_REMOVED lines=9> */
.L_x_329:
[----:B------:R-:W-:Y:S05]  /*e710*/  @!P1 BRA `(.L_x_271) ;  /* 0x0000000000049947 */ /* 0x000fea0003800000 */
[----:B------:R-:W-:Y:S01]  /*e720*/  BPT.TRAP 0x1 ;  /* 0x000000040000795c */ /* 0x000fe20000300000 */
.L_x_271:
        /* <DEDUP_REMOVED lines=9> */
.L_x_330:
[----:B------:R-:W-:Y:S05]  /*e7c0*/  @!P1 BRA `(.L_x_273) ;  /* 0x0000000000049947 */ /* 0x000fea0003800000 */
[----:B------:R-:W-:Y:S01]  /*e7d0*/  BPT.TRAP 0x1 ;  /* 0x000000040000795c */ /* 0x000fe20000300000 */
.L_x_273:
[----:B-1----:R-:W-:-:S04]  /*e7e0*/  IADD3 R0, R4, 0x1, RZ ;  /* 0x0000000104007810 */ /* 0x002fc80007ffe0ff */
[----:B------:R-:W-:-:S04]  /*e7f0*/  ISETP.NE.AND P0, PT, R0, 0x8, PT ;  /* 0x000000080000780c */ /* 0x000fc80003f05270 */
[----:B------:R-:W-:Y:S02]  /*e800*/  SEL R2, RZ, 0x1, P0 ;  /* 0x00000001ff027807 */ /* 0x000fe40000000000 */
[----:B------:R-:W-:Y:S02]  /*e810*/  SEL R0, R0, RZ, P0 ;  /* 0x000000ff00007207 */ /* 0x000fe40000000000 */
[----:B------:R-:W-:-:S03]  /*e820*/  LOP3.LUT R2, R5, R2, RZ, 0x3c, !PT ;  /* 0x0000000205027212 */ /* 0x000fc600078e3cff */
[----:B------:R-:W-:Y:S01]  /*e830*/  IMAD R3, R0, 0x8, R3 ;  /* 0x0000000800037824 */ /* 0x000fe200078e0203 */
[----:B------:R-:W-:-:S07]  /*e840*/  SHF.L.U32 R0, R2, 0x1f, RZ ;  /* 0x0000001f02007819 */ /* 0x000fce00000006ff */
.L_x_274:
[----:B-1----:R1:W3:Y:S02]  /*e850*/  SYNCS.PHASECHK.TRANS64.TRYWAIT P0, [R3+URZ+0x34440], R0 ;  /* 0x03444000030075a7 */ /* 0x0022e4000800017f */
[----:B---3--:R-:W-:Y:S05]  /*e860*/  @!P0 NANOSLEEP.SYNCS 0x989680 ;  /* 0x009896800000895d */ /* 0x008fea0003900000 */
[----:B------:R-:W3:Y:S02]  /*e870*/  @!P0 SYNCS.PHASECHK.TRANS64 P0, [R3+URZ+0x34440], R0 ;  /* 0x03444000030085a7 */ /* 0x000ee4000800007f */
[----:B---3--:R-:W-:Y:S05]  /*e880*/  @P0 EXIT ;  /* 0x000000000000094d */ /* 0x008fea0003800000 */
[----:B------:R-:W-:Y:S05]  /*e890*/  BRA `(.L_x_274) ;  /* 0xfffffffc00ec7947 */ /* 0x000fea000383ffff */
.L_x_25:
[----:B-1----:R-:W-:-:S04]  /*e8a0*/  IMAD.U32 R3, RZ, RZ, UR11 ;  /* 0x0000000bff037e24 */ /* 0x002fc8000f8e00ff */
[----:B------:R1:W2:Y:S03]  /*e8b0*/  SYNCS.PHASECHK.TRANS64.TRYWAIT P1, [R3+URZ+0x34400], R0 ;  /* 0x03440000030075a7 */ /* 0x0002a6000802017f */
[----:B--2---:R-:W-:Y:S05]  /*e8c0*/  @!P1 NANOSLEEP.SYNCS 0x989680 ;  /* 0x009896800000995d */ /* 0x004fea0003900000 */
[----:B------:R-:W2:Y:S02]  /*e8d0*/  @!P1 SYNCS.PHASECHK.TRANS64 P1, [R3+URZ+0x34400], R0 ;  /* 0x03440000030095a7 */ /* 0x000ea4000802007f */
[----:B--2---:R-:W-:Y:S05]  /*e8e0*/  @!P1 BRA `(.L_x_25) ;  /* 0xfffffffc00ec9947 */ /* 0x004fea000383ffff */
[----:B------:R-:W-:Y:S05]  /*e8f0*/  BRA `(.L_x_275) ;  /* 0xffffff4800387947 */ /* 0x000fea000383ffff */
.L_x_37:
[----:B------:R-:W-:-:S06]  /*e900*/  UIADD3 UR4, UR48, UR51, URZ ;  /* 0x0000003330047290 */ /* 0x000fcc000fffe03f */
[----:B-1----:R-:W-:-:S04]  /*e910*/  IMAD.U32 R4, RZ, RZ, UR4 ;  /* 0x00000004ff047e24 */ /* 0x002fc8000f8e00ff */
[----:B------:R1:W2:Y:S03]  /*e920*/  SYNCS.PHASECHK.TRANS64.TRYWAIT P0, [R4+URZ], R7 ;  /* 0x00000007040075a7 */ /* 0x0002a6000800017f */
[----:B--2---:R-:W-:Y:S05]  /*e930*/  @!P0 NANOSLEEP.SYNCS 0x989680 ;  /* 0x009896800000895d */ /* 0x004fea0003900000 */
[----:B------:R-:W2:Y:S02]  /*e940*/  @!P0 SYNCS.PHASECHK.TRANS64 P0, [R4+URZ], R7 ;  /* 0x00000007040085a7 */ /* 0x000ea4000800007f */
[----:B--2---:R-:W-:Y:S05]  /*e950*/  @!P0 BRA `(.L_x_37) ;  /* 0xfffffffc00e88947 */ /* 0x004fea000383ffff */
[----:B------:R-:W-:Y:S05]  /*e960*/  BRA `(.L_x_276) ;  /* 0xffffff5400747947 */ /* 0x000fea000383ffff */
.L_x_42:
[----:B--2---:R-:W-:-:S04]  /*e970*/  IMAD.U32 R4, RZ, RZ, UR4 ;  /* 0x00000004ff047e24 */ /* 0x004fc8000f8e00ff */
[----:B------:R2:W3:Y:S03]  /*e980*/  SYNCS.PHASECHK.TRANS64.TRYWAIT P0, [R4+URZ+0x34480], R3 ;  /* 0x03448003040075a7 */ /* 0x0004e6000800017f */
[----:B---3--:R-:W-:Y:S05]  /*e990*/  @!P0 NANOSLEEP.SYNCS 0x989680 ;  /* 0x009896800000895d */ /* 0x008fea0003900000 */
[----:B------:R-:W3:Y:S02]  /*e9a0*/  @!P0 SYNCS.PHASECHK.TRANS64 P0, [R4+URZ+0x34480], R3 ;  /* 0x03448003040085a7 */ /* 0x000ee4000800007f */
[----:B---3--:R-:W-:Y:S05]  /*e9b0*/  @!P0 BRA `(.L_x_42) ;  /* 0xfffffffc00ec8947 */ /* 0x008fea000383ffff */
[----:B------:R-:W-:Y:S05]  /*e9c0*/  BRA `(.L_x_41) ;  /* 0xffffff5800ac7947 */ /* 0x000fea000383ffff */
.L_x_47:
[----:B--2---:R-:W-:-:S04]  /*e9d0*/  IMAD.U32 R12, RZ, RZ, UR4 ;  /* 0x00000004ff0c7e24 */ /* 0x004fc8000f8e00ff */
[----:B------:R2:W3:Y:S03]  /*e9e0*/  SYNCS.PHASECHK.TRANS64.TRYWAIT P0, [R12+URZ+0x34480], R5 ;  /* 0x034480050c0075a7 */ /* 0x0004e6000800017f */
[----:B---3--:R-:W-:Y:S05]  /*e9f0*/  @!P0 NANOSLEEP.SYNCS 0x989680 ;  /* 0x009896800000895d */ /* 0x008fea0003900000 */
[----:B------:R-:W3:Y:S02]  /*ea00*/  @!P0 SYNCS.PHASECHK.TRANS64 P0, [R12+URZ+0x34480], R5 ;  /* 0x034480050c0085a7 */ /* 0x000ee4000800007f */
[----:B---3--:R-:W-:Y:S05]  /*ea10*/  @!P0 BRA `(.L_x_47) ;  /* 0xfffffffc00ec8947 */ /* 0x008fea000383ffff */
[----:B------:R-:W-:Y:S05]  /*ea20*/  BRA `(.L_x_46) ;  /* 0xffffff5c00dc7947 */ /* 0x000fea000383ffff */
.L_x_53:
[----:B------:R-:W-:-:S06]  /*ea30*/  UIADD3 UR4, UR48, UR51, URZ ;  /* 0x0000003330047290 */ /* 0x000fcc000fffe03f */
[----:B-1----:R-:W-:-:S04]  /*ea40*/  IMAD.U32 R4, RZ, RZ, UR4 ;  /* 0x00000004ff047e24 */ /* 0x002fc8000f8e00ff */
[----:B------:R1:W2:Y:S03]  /*ea50*/  SYNCS.PHASECHK.TRANS64.TRYWAIT P0, [R4+URZ+0x10], R3 ;  /* 0x00001003040075a7 */ /* 0x0002a6000800017f */
[----:B--2---:R-:W-:Y:S05]  /*ea60*/  @!P0 NANOSLEEP.SYNCS 0x989680 ;  /* 0x009896800000895d */ /* 0x004fea0003900000 */
[----:B------:R-:W2:Y:S02]  /*ea70*/  @!P0 SYNCS.PHASECHK.TRANS64 P0, [R4+URZ+0x10], R3 ;  /* 0x00001003040085a7 */ /* 0x000ea4000800007f */
[----:B--2---:R-:W-:Y:S05]  /*ea80*/  @!P0 BRA `(.L_x_53) ;  /* 0xfffffffc00e88947 */ /* 0x004fea000383ffff */
[----:B------:R-:W-:Y:S05]  /*ea90*/  BRA `(.L_x_277) ;  /* 0xffffff6400747947 */ /* 0x000fea000383ffff */
.L_x_65:
[----:B------:R-:W-:-:S07]  /*eaa0*/  IMAD.MOV.U32 R15, RZ, RZ, -0x1 ;  /* 0xffffffffff0f7424 */ /* 0x000fce00078e00ff */
[----:B-12--5:R-:W-:Y:S05]  /*eab0*/  WARPSYNC.COLLECTIVE R15, `(.L_x_278) ;  /* 0x000000000f0c7348 */ /* 0x026fea0003c00000 */
[----:B------:R-:W-:Y:S02]  /*eac0*/  ELECT P6, UR62, PT ;  /* 0x00000000003e782f */ /* 0x000fe400038c0000 */
[----:B------:R-:W-:Y:S01]  /*ead0*/  MOV R14, UR62 ;  /* 0x0000003e000e7c02 */ /* 0x000fe20008000f00 */
[----:B-12--5:R-:W-:Y:S10]  /*eae0*/  ENDCOLLECTIVE ;  /* 0x000000000000791b */ /* 0x026ff40003800000 */
.L_x_278:
[----:B------:R-:W-:Y:S05]  /*eaf0*/  BRA `(.L_x_279) ;  /* 0xffffff6800f87947 */ /* 0x000fea000383ffff */
.L_x_67:
[----:B-1----:R-:W-:-:S04]  /*eb00*/  IMAD.U32 R5, RZ, RZ, UR50 ;  /* 0x00000032ff057e24 */ /* 0x002fc8000f8e00ff */
[----:B------:R1:W2:Y:S03]  /*eb10*/  SYNCS.PHASECHK.TRANS64.TRYWAIT P2, [R5+URZ+0x344e0], R16 ;  /* 0x0344e010050075a7 */ /* 0x0002a6000804017f */
[----:B--2---:R-:W-:Y:S05]  /*eb20*/  @!P2 NANOSLEEP.SYNCS 0x989680 ;  /* 0x009896800000a95d */ /* 0x004fea0003900000 */
[----:B------:R-:W2:Y:S02]  /*eb30*/  @!P2 SYNCS.PHASECHK.TRANS64 P2, [R5+URZ+0x344e0], R16 ;  /* 0x0344e0100500a5a7 */ /* 0x000ea4000804007f */
[----:B--2---:R-:W-:Y:S05]  /*eb40*/  @!P2 BRA `(.L_x_67) ;  /* 0xfffffffc00eca947 */ /* 0x004fea000383ffff */
[----:B------:R-:W-:Y:S05]  /*eb50*/  BRA `(.L_x_280) ;  /* 0xffffff6c00107947 */ /* 0x000fea000383ffff */
.L_x_73:
[----:B-1----:R-:W-:-:S04]  /*eb60*/  MOV R13, UR50 ;  /* 0x00000032000d7c02 */ /* 0x002fc80008000f00 */
[----:B------:R1:W2:Y:S03]  /*eb70*/  SYNCS.PHASECHK.TRANS64.TRYWAIT P3, [R13+URZ+0x344e8], R16 ;  /* 0x0344e8100d0075a7 */ /* 0x0002a6000806017f */
[----:B--2---:R-:W-:Y:S05]  /*eb80*/  @!P3 NANOSLEEP.SYNCS 0x989680 ;  /* 0x009896800000b95d */ /* 0x004fea0003900000 */
[----:B------:R-:W2:Y:S02]  /*eb90*/  @!P3 SYNCS.PHASECHK.TRANS64 P3, [R13+URZ+0x344e8], R16 ;  /* 0x0344e8100d00b5a7 */ /* 0x000ea4000806007f */
[----:B--2---:R-:W-:Y:S05]  /*eba0*/  @!P3 BRA `(.L_x_73) ;  /* 0xfffffffc00ecb947 */ /* 0x004fea000383ffff */
[----:B------:R-:W-:Y:S05]  /*ebb0*/  BRA `(.L_x_281) ;  /* 0xffffff7000647947 */ /* 0x000fea000383ffff */
.L_x_78:
[----:B-1----:R-:W-:-:S04]  /*ebc0*/  IMAD.U32 R13, RZ, RZ, UR50 ;  /* 0x00000032ff0d7e24 */ /* 0x002fc8000f8e00ff */
[----:B------:R1:W2:Y:S03]  /*ebd0*/  SYNCS.PHASECHK.TRANS64.TRYWAIT P3, [R13+URZ+0x344f0], R16 ;  /* 0x0344f0100d0075a7 */ /* 0x0002a6000806017f */
[----:B--2---:R-:W-:Y:S05]  /*ebe0*/  @!P3 NANOSLEEP.SYNCS 0x989680 ;  /* 0x009896800000b95d */ /* 0x004fea0003900000 */
[----:B------:R-:W2:Y:S02]  /*ebf0*/  @!P3 SYNCS.PHASECHK.TRANS64 P3, [R13+URZ+0x344f0], R16 ;  /* 0x0344f0100d00b5a7 */ /* 0x000ea4000806007f */
[----:B--2---:R-:W-:Y:S05]  /*ec00*/  @!P3 BRA `(.L_x_78) ;  /* 0xfffffffc00ecb947 */ /* 0x004fea000383ffff */
[----:B------:R-:W-:Y:S05]  /*ec10*/  BRA `(.L_x_282) ;  /* 0xffffff7400ac7947 */ /* 0x000fea000383ffff */
.L_x_83:
[----:B-1----:R-:W-:-:S04]  /*ec20*/  IMAD.U32 R13, RZ, RZ, UR50 ;  /* 0x00000032ff0d7e24 */ /* 0x002fc8000f8e00ff */
[----:B------:R1:W2:Y:S03]  /*ec30*/  SYNCS.PHASECHK.TRANS64.TRYWAIT P3, [R13+URZ+0x344f8], R16 ;  /* 0x0344f8100d0075a7 */ /* 0x0002a6000806017f */
[----:B--2---:R-:W-:Y:S05]  /*ec40*/  @!P3 NANOSLEEP.SYNCS 0x989680 ;  /* 0x009896800000b95d */ /* 0x004fea0003900000 */
[----:B------:R-:W2:Y:S02]  /*ec50*/  @!P3 SYNCS.PHASECHK.TRANS64 P3, [R13+URZ+0x344f8], R16 ;  /* 0x0344f8100d00b5a7 */ /* 0x000ea4000806007f */
[----:B--2---:R-:W-:Y:S05]  /*ec60*/  @!P3 BRA `(.L_x_83) ;  /* 0xfffffffc00ecb947 */ /* 0x004fea000383ffff */
[----:B------:R-:W-:Y:S05]  /*ec70*/  BRA `(.L_x_283) ;  /* 0xffffff7800f47947 */ /* 0x000fea000383ffff */
.L_x_88:
[----:B-1----:R-:W-:-:S04]  /*ec80*/  IMAD.U32 R13, RZ, RZ, UR50 ;  /* 0x00000032ff0d7e24 */ /* 0x002fc8000f8e00ff */
[----:B------:R1:W2:Y:S03]  /*ec90*/  SYNCS.PHASECHK.TRANS64.TRYWAIT P3, [R13+URZ+0x344e0], R12 ;  /* 0x0344e00c0d0075a7 */ /* 0x0002a6000806017f */
[----:B--2---:R-:W-:Y:S05]  /*eca0*/  @!P3 NANOSLEEP.SYNCS 0x989680 ;  /* 0x009896800000b95d */ /* 0x004fea0003900000 */
[----:B------:R-:W2:Y:S02]  /*ecb0*/  @!P3 SYNCS.PHASECHK.TRANS64 P3, [R13+URZ+0x344e0], R12 ;  /* 0x0344e00c0d00b5a7 */ /* 0x000ea4000806007f */
[----:B--2---:R-:W-:Y:S05]  /*ecc0*/  @!P3 BRA `(.L_x_88) ;  /* 0xfffffffc00ecb947 */ /* 0x004fea000383ffff */
[----:B------:R-:W-:Y:S05]  /*ecd0*/  BRA `(.L_x_284) ;  /* 0xffffff8000447947 */ /* 0x000fea000383ffff */
.L_x_93:
[----:B--2---:R-:W-:-:S04]  /*ece0*/  IMAD.U32 R13, RZ, RZ, UR50 ;  /* 0x00000032ff0d7e24 */ /* 0x004fc8000f8e00ff */
[----:B------:R2:W3:Y:S03]  /*ecf0*/  SYNCS.PHASECHK.TRANS64.TRYWAIT P3, [R13+URZ+0x344e8], R12 ;  /* 0x0344e80c0d0075a7 */ /* 0x0004e6000806017f */
[----:B---3--:R-:W-:Y:S05]  /*ed00*/  @!P3 NANOSLEEP.SYNCS 0x989680 ;  /* 0x009896800000b95d */ /* 0x008fea0003900000 */
[----:B------:R-:W3:Y:S02]  /*ed10*/  @!P3 SYNCS.PHASECHK.TRANS64 P3, [R13+URZ+0x344e8], R12 ;  /* 0x0344e80c0d00b5a7 */ /* 0x000ee4000806007f */
[----:B---3--:R-:W-:Y:S05]  /*ed20*/  @!P3 BRA `(.L_x_93) ;  /* 0xfffffffc00ecb947 */ /* 0x008fea000383ffff */
[----:B------:R-:W-:Y:S05]  /*ed30*/  BRA `(.L_x_285) ;  /* 0xffffff84008c7947 */ /* 0x000fea000383ffff */
.L_x_98:
[----:B--2---:R-:W-:-:S04]  /*ed40*/  IMAD.U32 R13, RZ, RZ, UR50 ;  /* 0x00000032ff0d7e24 */ /* 0x004fc8000f8e00ff */
[----:B------:R2:W3:Y:S03]  /*ed50*/  SYNCS.PHASECHK.TRANS64.TRYWAIT P3, [R13+URZ+0x344f0], R12 ;  /* 0x0344f00c0d0075a7 */ /* 0x0004e6000806017f */
[----:B---3--:R-:W-:Y:S05]  /*ed60*/  @!P3 NANOSLEEP.SYNCS 0x989680 ;  /* 0x009896800000b95d */ /* 0x008fea0003900000 */
[----:B------:R-:W3:Y:S02]  /*ed70*/  @!P3 SYNCS.PHASECHK.TRANS64 P3, [R13+URZ+0x344f0], R12 ;  /* 0x0344f00c0d00b5a7 */ /* 0x000ee4000806007f */
[----:B---3--:R-:W-:Y:S05]  /*ed80*/  @!P3 BRA `(.L_x_98) ;  /* 0xfffffffc00ecb947 */ /* 0x008fea000383ffff */
[----:B------:R-:W-:Y:S05]  /*ed90*/  BRA `(.L_x_286) ;  /* 0xffffff8800cc7947 */ /* 0x000fea000383ffff */
.L_x_103:
[----:B--2---:R-:W-:-:S04]  /*eda0*/  IMAD.U32 R13, RZ, RZ, UR50 ;  /* 0x00000032ff0d7e24 */ /* 0x004fc8000f8e00ff */
[----:B------:R2:W3:Y:S03]  /*edb0*/  SYNCS.PHASECHK.TRANS64.TRYWAIT P3, [R13+URZ+0x344f8], R12 ;  /* 0x0344f80c0d0075a7 */ /* 0x0004e6000806017f */
[----:B---3--:R-:W-:Y:S05]  /*edc0*/  @!P3 NANOSLEEP.SYNCS 0x989680 ;  /* 0x009896800000b95d */ /* 0x008fea0003900000 */
[----:B------:R-:W3:Y:S02]  /*edd0*/  @!P3 SYNCS.PHASECHK.TRANS64 P3, [R13+URZ+0x344f8], R12 ;  /* 0x0344f80c0d00b5a7 */ /* 0x000ee4000806007f */
[----:B---3--:R-:W-:Y:S05]  /*ede0*/  @!P3 BRA `(.L_x_103) ;  /* 0xfffffffc00ecb947 */ /* 0x008fea000383ffff */
[----:B------:R-:W-:Y:S05]  /*edf0*/  BRA `(.L_x_287) ;  /* 0xffffff90000c7947 */ /* 0x000fea000383ffff */
.L_x_108:
[----:B--2---:R-:W-:-:S04]  /*ee00*/  IMAD.U32 R3, RZ, RZ, UR4 ;  /* 0x00000004ff037e24 */ /* 0x004fc8000f8e00ff */
[----:B------:R2:W3:Y:S03]  /*ee10*/  SYNCS.PHASECHK.TRANS64.TRYWAIT P2, [R3+URZ+0x34400], R0 ;  /* 0x03440000030075a7 */ /* 0x0004e6000804017f */
[----:B---3--:R-:W-:Y:S05]  /*ee20*/  @!P2 NANOSLEEP.SYNCS 0x989680 ;  /* 0x009896800000a95d */ /* 0x008fea0003900000 */
[----:B------:R-:W3:Y:S02]  /*ee30*/  @!P2 SYNCS.PHASECHK.TRANS64 P2, [R3+URZ+0x34400], R0 ;  /* 0x034400000300a5a7 */ /* 0x000ee4000804007f */
[----:B---3--:R-:W-:Y:S05]  /*ee40*/  @!P2 BRA `(.L_x_108) ;  /* 0xfffffffc00eca947 */ /* 0x008fea000383ffff */
[----:B------:R-:W-:Y:S05]  /*ee50*/  BRA `(.L_x_288) ;  /* 0xffffff9400647947 */ /* 0x000fea000383ffff */
.L_x_112:
[----:B-1----:R-:W-:-:S04]  /*ee60*/  IMAD.U32 R4, RZ, RZ, UR4 ;  /* 0x00000004ff047e24 */ /* 0x002fc8000f8e00ff */
[----:B------:R1:W2:Y:S03]  /*ee70*/  SYNCS.PHASECHK.TRANS64.TRYWAIT P2, [R4+URZ+0x34400], R3 ;  /* 0x03440003040075a7 */ /* 0x0002a6000804017f */
[----:B--2---:R-:W-:Y:S05]  /*ee80*/  @!P2 NANOSLEEP.SYNCS 0x989680 ;  /* 0x009896800000a95d */ /* 0x004fea0003900000 */
[----:B------:R-:W2:Y:S02]  /*ee90*/  @!P2 SYNCS.PHASECHK.TRANS64 P2, [R4+URZ+0x34400], R3 ;  /* 0x034400030400a5a7 */ /* 0x000ea4000804007f */
[----:B--2---:R-:W-:Y:S05]  /*eea0*/  @!P2 BRA `(.L_x_112) ;  /* 0xfffffffc00eca947 */ /* 0x004fea000383ffff */
[----:B------:R-:W-:Y:S05]  /*eeb0*/  BRA `(.L_x_289) ;  /* 0xffffff9800007947 */ /* 0x000fea000383ffff */
.L_x_130:
[----:B-1----:R-:W-:-:S04]  /*eec0*/  MOV R3, UR6 ;  /* 0x0000000600037c02 */ /* 0x002fc80008000f00 */
[----:B------:R1:W2:Y:S03]  /*eed0*/  SYNCS.PHASECHK.TRANS64.TRYWAIT P0, [R3+URZ+0x34528], R0 ;  /* 0x03452800030075a7 */ /* 0x0002a6000800017f */
[----:B--2---:R-:W-:Y:S05]  /*eee0*/  @!P0 NANOSLEEP.SYNCS 0x989680 ;  /* 0x009896800000895d */ /* 0x004fea0003900000 */
[----:B------:R-:W2:Y:S02]  /*eef0*/  @!P0 SYNCS.PHASECHK.TRANS64 P0, [R3+URZ+0x34528], R0 ;  /* 0x03452800030085a7 */ /* 0x000ea4000800007f */
[----:B--2---:R-:W-:Y:S05]  /*ef00*/  @!P0 BRA `(.L_x_130) ;  /* 0xfffffffc00ec8947 */ /* 0x004fea000383ffff */
[----:B------:R-:W-:Y:S05]  /*ef10*/  BRA `(.L_x_290) ;  /* 0xffffffa400507947 */ /* 0x000fea000383ffff */
.L_x_132:
[----:B-1----:R-:W-:-:S04]  /*ef20*/  IMAD.U32 R6, RZ, RZ, UR7 ;  /* 0x00000007ff067e24 */ /* 0x002fc8000f8e00ff */
[----:B------:R1:W2:Y:S03]  /*ef30*/  SYNCS.PHASECHK.TRANS64.TRYWAIT P0, [R6+URZ+0x34400], R3 ;  /* 0x03440003060075a7 */ /* 0x0002a6000800017f */
[----:B--2---:R-:W-:Y:S05]  /*ef40*/  @!P0 NANOSLEEP.SYNCS 0x989680 ;  /* 0x009896800000895d */ /* 0x004fea0003900000 */
[----:B------:R-:W2:Y:S02]  /*ef50*/  @!P0 SYNCS.PHASECHK.TRANS64 P0, [R6+URZ+0x34400], R3 ;  /* 0x03440003060085a7 */ /* 0x000ea4000800007f */
[----:B--2---:R-:W-:Y:S05]  /*ef60*/  @!P0 BRA `(.L_x_132) ;  /* 0xfffffffc00ec8947 */ /* 0x004fea000383ffff */
[----:B------:R-:W-:Y:S05]  /*ef70*/  BRA `(.L_x_291) ;  /* 0xffffffa400787947 */ /* 0x000fea000383ffff */
.L_x_138:
[----:B-1----:R-:W-:-:S04]  /*ef80*/  IMAD.U32 R4, RZ, RZ, UR6 ;  /* 0x00000006ff047e24 */ /* 0x002fc8000f8e00ff */
[----:B------:R1:W3:Y:S03]  /*ef90*/  SYNCS.PHASECHK.TRANS64.TRYWAIT P1, [R4+URZ+0x34500], R3 ;  /* 0x03450003040075a7 */ /* 0x0002e6000802017f */
[----:B---3--:R-:W-:Y:S05]  /*efa0*/  @!P1 NANOSLEEP.SYNCS 0x989680 ;  /* 0x009896800000995d */ /* 0x008fea0003900000 */
[----:B------:R-:W3:Y:S02]  /*efb0*/  @!P1 SYNCS.PHASECHK.TRANS64 P1, [R4+URZ+0x34500], R3 ;  /* 0x03450003040095a7 */ /* 0x000ee4000802007f */
[----:B---3--:R-:W-:Y:S05]  /*efc0*/  @!P1 BRA `(.L_x_138) ;  /* 0xfffffffc00ec9947 */ /* 0x008fea000383ffff */
[----:B------:R-:W-:Y:S05]  /*efd0*/  BRA `(.L_x_292) ;  /* 0xffffffa800247947 */ /* 0x000fea000383ffff */
.L_x_144:
[----:B-1-3--:R-:W-:-:S04]  /*efe0*/  IMAD.U32 R4, RZ, RZ, UR6 ;  /* 0x00000006ff047e24 */ /* 0x00afc8000f8e00ff */
[----:B------:R1:W3:Y:S03]  /*eff0*/  SYNCS.PHASECHK.TRANS64.TRYWAIT P1, [R4+URZ+0x34508], R3 ;  /* 0x03450803040075a7 */ /* 0x0002e6000802017f */
[----:B---3--:R-:W-:Y:S05]  /*f000*/  @!P1 NANOSLEEP.SYNCS 0x989680 ;  /* 0x009896800000995d */ /* 0x008fea0003900000 */
[----:B------:R-:W3:Y:S02]  /*f010*/  @!P1 SYNCS.PHASECHK.TRANS64 P1, [R4+URZ+0x34508], R3 ;  /* 0x03450803040095a7 */ /* 0x000ee4000802007f */
[----:B---3--:R-:W-:Y:S05]  /*f020*/  @!P1 BRA `(.L_x_144) ;  /* 0xfffffffc00ec9947 */ /* 0x008fea000383ffff */
[----:B------:R-:W-:Y:S05]  /*f030*/  BRA `(.L_x_293) ;  /* 0xffffffa800607947 */ /* 0x000fea000383ffff */
.L_x_150:
[----:B-1-34-:R-:W-:-:S04]  /*f040*/  IMAD.U32 R4, RZ, RZ, UR6 ;  /* 0x00000006ff047e24 */ /* 0x01afc8000f8e00ff */
[----:B------:R1:W3:Y:S03]  /*f050*/  SYNCS.PHASECHK.TRANS64.TRYWAIT P1, [R4+URZ+0x34510], R3 ;  /* 0x03451003040075a7 */ /* 0x0002e6000802017f */
[----:B---3--:R-:W-:Y:S05]  /*f060*/  @!P1 NANOSLEEP.SYNCS 0x989680 ;  /* 0x009896800000995d */ /* 0x008fea0003900000 */
[----:B------:R-:W3:Y:S02]  /*f070*/  @!P1 SYNCS.PHASECHK.TRANS64 P1, [R4+URZ+0x34510], R3 ;  /* 0x03451003040095a7 */ /* 0x000ee4000802007f */
[----:B---3--:R-:W-:Y:S05]  /*f080*/  @!P1 BRA `(.L_x_150) ;  /* 0xfffffffc00ec9947 */ /* 0x008fea000383ffff */
[----:B------:R-:W-:Y:S05]  /*f090*/  BRA `(.L_x_294) ;  /* 0xffffffa800a87947 */ /* 0x000fea000383ffff */
.L_x_156:
[----:B-1-34-:R-:W-:-:S04]  /*f0a0*/  IMAD.U32 R4, RZ, RZ, UR6 ;  /* 0x00000006ff047e24 */ /* 0x01afc8000f8e00ff */
[----:B------:R1:W3:Y:S03]  /*f0b0*/  SYNCS.PHASECHK.TRANS64.TRYWAIT P1, [R4+URZ+0x34518], R3 ;  /* 0x03451803040075a7 */ /* 0x0002e6000802017f */
[----:B---3--:R-:W-:Y:S05]  /*f0c0*/  @!P1 NANOSLEEP.SYNCS 0x989680 ;  /* 0x009896800000995d */ /* 0x008fea0003900000 */
[----:B------:R-:W3:Y:S02]  /*f0d0*/  @!P1 SYNCS.PHASECHK.TRANS64 P1, [R4+URZ+0x34518], R3 ;  /* 0x03451803040095a7 */ /* 0x000ee4000802007f */
[----:B---3--:R-:W-:Y:S05]  /*f0e0*/  @!P1 BRA `(.L_x_156) ;  /* 0xfffffffc00ec9947 */ /* 0x008fea000383ffff */
[----:B------:R-:W-:Y:S05]  /*f0f0*/  BRA `(.L_x_295) ;  /* 0xffffffa800e87947 */ /* 0x000fea000383ffff */
.L_x_162:
[----:B-1----:R-:W-:-:S04]  /*f100*/  IMAD.U32 R5, RZ, RZ, UR6 ;  /* 0x00000006ff057e24 */ /* 0x002fc8000f8e00ff */
[----:B------:R1:W3:Y:S03]  /*f110*/  SYNCS.PHASECHK.TRANS64.TRYWAIT P1, [R5+URZ+0x34500], R4 ;  /* 0x03450004050075a7 */ /* 0x0002e6000802017f */
[----:B---3--:R-:W-:Y:S05]  /*f120*/  @!P1 NANOSLEEP.SYNCS 0x989680 ;  /* 0x009896800000995d */ /* 0x008fea0003900000 */
[----:B------:R-:W3:Y:S02]  /*f130*/  @!P1 SYNCS.PHASECHK.TRANS64 P1, [R5+URZ+0x34500], R4 ;  /* 0x03450004050095a7 */ /* 0x000ee4000802007f */
[----:B---3--:R-:W-:Y:S05]  /*f140*/  @!P1 BRA `(.L_x_162) ;  /* 0xfffffffc00ec9947 */ /* 0x008fea000383ffff */
[----:B------:R-:W-:Y:S05]  /*f150*/  BRA `(.L_x_296) ;  /* 0xffffffac00307947 */ /* 0x000fea000383ffff */
.L_x_168:
[----:B-1-3--:R-:W-:-:S04]  /*f160*/  IMAD.U32 R5, RZ, RZ, UR6 ;  /* 0x00000006ff057e24 */ /* 0x00afc8000f8e00ff */
[----:B------:R1:W3:Y:S03]  /*f170*/  SYNCS.PHASECHK.TRANS64.TRYWAIT P1, [R5+URZ+0x34508], R4 ;  /* 0x03450804050075a7 */ /* 0x0002e6000802017f */
[----:B---3--:R-:W-:Y:S05]  /*f180*/  @!P1 NANOSLEEP.SYNCS 0x989680 ;  /* 0x009896800000995d */ /* 0x008fea0003900000 */
[----:B------:R-:W3:Y:S02]  /*f190*/  @!P1 SYNCS.PHASECHK.TRANS64 P1, [R5+URZ+0x34508], R4 ;  /* 0x03450804050095a7 */ /* 0x000ee4000802007f */
[----:B---3--:R-:W-:Y:S05]  /*f1a0*/  @!P1 BRA `(.L_x_168) ;  /* 0xfffffffc00ec9947 */ /* 0x008fea000383ffff */
[----:B------:R-:W-:Y:S05]  /*f1b0*/  BRA `(.L_x_297) ;  /* 0xffffffac00647947 */ /* 0x000fea000383ffff */
.L_x_174:
[----:B-1-34-:R-:W-:-:S04]  /*f1c0*/  IMAD.U32 R5, RZ, RZ, UR6 ;  /* 0x00000006ff057e24 */ /* 0x01afc8000f8e00ff */
[----:B------:R1:W3:Y:S03]  /*f1d0*/  SYNCS.PHASECHK.TRANS64.TRYWAIT P1, [R5+URZ+0x34510], R4 ;  /* 0x03451004050075a7 */ /* 0x0002e6000802017f */
[----:B---3--:R-:W-:Y:S05]  /*f1e0*/  @!P1 NANOSLEEP.SYNCS 0x989680 ;  /* 0x009896800000995d */ /* 0x008fea0003900000 */
[----:B------:R-:W3:Y:S02]  /*f1f0*/  @!P1 SYNCS.PHASECHK.TRANS64 P1, [R5+URZ+0x34510], R4 ;  /* 0x03451004050095a7 */ /* 0x000ee4000802007f */
[----:B---3--:R-:W-:Y:S05]  /*f200*/  @!P1 BRA `(.L_x_174) ;  /* 0xfffffffc00ec9947 */ /* 0x008fea000383ffff */
[----:B------:R-:W-:Y:S05]  /*f210*/  BRA `(.L_x_298) ;  /* 0xffffffac00a07947 */ /* 0x000fea000383ffff */
.L_x_180:
[----:B-1-34-:R-:W-:-:S04]  /*f220*/  MOV R5, UR6 ;  /* 0x0000000600057c02 */ /* 0x01afc80008000f00 */
[----:B------:R1:W3:Y:S03]  /*f230*/  SYNCS.PHASECHK.TRANS64.TRYWAIT P1, [R5+URZ+0x34518], R4 ;  /* 0x03451804050075a7 */ /* 0x0002e6000802017f */
[----:B---3--:R-:W-:Y:S05]  /*f240*/  @!P1 NANOSLEEP.SYNCS 0x989680 ;  /* 0x009896800000995d */ /* 0x008fea0003900000 */
[----:B------:R-:W3:Y:S02]  /*f250*/  @!P1 SYNCS.PHASECHK.TRANS64 P1, [R5+URZ+0x34518], R4 ;  /* 0x03451804050095a7 */ /* 0x000ee4000802007f */
[----:B---3--:R-:W-:Y:S05]  /*f260*/  @!P1 BRA `(.L_x_180) ;  /* 0xfffffffc00ec9947 */ /* 0x008fea000383ffff */
[----:B------:R-:W-:Y:S05]  /*f270*/  BRA `(.L_x_299) ;  /* 0xffffffac00d07947 */ /* 0x000fea000383ffff */
.L_x_195:
[----:B-1----:R-:W-:-:S04]  /*f280*/  IMAD.U32 R0, RZ, RZ, UR6 ;  /* 0x00000006ff007e24 */ /* 0x002fc8000f8e00ff */
[----:B------:R1:W2:Y:S03]  /*f290*/  SYNCS.PHASECHK.TRANS64.TRYWAIT P0, [R0+URZ+0x34500], R3 ;  /* 0x03450003000075a7 */ /* 0x0002a6000800017f */
[----:B--2---:R-:W-:Y:S05]  /*f2a0*/  @!P0 NANOSLEEP.SYNCS 0x989680 ;  /* 0x009896800000895d */ /* 0x004fea0003900000 */
[----:B------:R-:W2:Y:S02]  /*f2b0*/  @!P0 SYNCS.PHASECHK.TRANS64 P0, [R0+URZ+0x34500], R3 ;  /* 0x03450003000085a7 */ /* 0x000ea4000800007f */
[----:B--2---:R-:W-:Y:S05]  /*f2c0*/  @!P0 BRA `(.L_x_195) ;  /* 0xfffffffc00ec8947 */ /* 0x004fea000383ffff */
[----:B------:R-:W-:Y:S05]  /*f2d0*/  BRA `(.L_x_300) ;  /* 0xffffffb400547947 */ /* 0x000fea000383ffff */
.L_x_197:
[----:B-1----:R-:W-:-:S04]  /*f2e0*/  IMAD.U32 R0, RZ, RZ, UR6 ;  /* 0x00000006ff007e24 */ /* 0x002fc8000f8e00ff */
[----:B------:R1:W2:Y:S03]  /*f2f0*/  SYNCS.PHASECHK.TRANS64.TRYWAIT P0, [R0+URZ+0x34508], R3 ;  /* 0x03450803000075a7 */ /* 0x0002a6000800017f */
[----:B--2---:R-:W-:Y:S05]  /*f300*/  @!P0 NANOSLEEP.SYNCS 0x989680 ;  /* 0x009896800000895d */ /* 0x004fea0003900000 */
[----:B------:R-:W2:Y:S02]  /*f310*/  @!P0 SYNCS.PHASECHK.TRANS64 P0, [R0+URZ+0x34508], R3 ;  /* 0x03450803000085a7 */ /* 0x000ea4000800007f */
[----:B--2---:R-:W-:Y:S05]  /*f320*/  @!P0 BRA `(.L_x_197) ;  /* 0xfffffffc00ec8947 */ /* 0x004fea000383ffff */
[----:B------:R-:W-:Y:S05]  /*f330*/  BRA `(.L_x_301) ;  /* 0xffffffb4004c7947 */ /* 0x000fea000383ffff */
.L_x_199:
[----:B-1----:R-:W-:-:S04]  /*f340*/  IMAD.U32 R0, RZ, RZ, UR6 ;  /* 0x00000006ff007e24 */ /* 0x002fc8000f8e00ff */
[----:B------:R1:W2:Y:S03]  /*f350*/  SYNCS.PHASECHK.TRANS64.TRYWAIT P0, [R0+URZ+0x34510], R3 ;  /* 0x03451003000075a7 */ /* 0x0002a6000800017f */
[----:B--2---:R-:W-:Y:S05]  /*f360*/  @!P0 NANOSLEEP.SYNCS 0x989680 ;  /* 0x009896800000895d */ /* 0x004fea0003900000 */
[----:B------:R-:W2:Y:S02]  /*f370*/  @!P0 SYNCS.PHASECHK.TRANS64 P0, [R0+URZ+0x34510], R3 ;  /* 0x03451003000085a7 */ /* 0x000ea4000800007f */
[----:B--2---:R-:W-:Y:S05]  /*f380*/  @!P0 BRA `(.L_x_199) ;  /* 0xfffffffc00ec8947 */ /* 0x004fea000383ffff */
[----:B------:R-:W-:Y:S05]  /*f390*/  BRA `(.L_x_302) ;  /* 0xffffffb400447947 */ /* 0x000fea000383ffff */
.L_x_211:
[----:B------:R-:W-:Y:S01]  /*f3a0*/  BSSY B1, `(.L_x_303) ;  /* 0x0000006000017945 */ /* 0x000fe20003800000 */
[----:B------:R-:W-:-:S07]  /*f3b0*/  IMAD.MOV.U32 R15, RZ, RZ, -0x1 ;  /* 0xffffffffff0f7424 */ /* 0x000fce00078e00ff */
[----:B-----5:R-:W-:Y:S05]  /*f3c0*/  WARPSYNC.COLLECTIVE R15, `(.L_x_304) ;  /* 0x000000000f0c7348 */ /* 0x020fea0003c00000 */
[----:B-----5:R-:W-:Y:S02]  /*f3d0*/  ELECT P6, UR62, PT ;  /* 0x00000000003e782f */ /* 0x020fe400038c0000 */
[----:B------:R-:W-:Y:S01]  /*f3e0*/  MOV R14, UR62 ;  /* 0x0000003e000e7c02 */ /* 0x000fe20008000f00 */
[----:B------:R-:W-:Y:S10]  /*f3f0*/  ENDCOLLECTIVE ;  /* 0x000000000000791b */ /* 0x000ff40003800000 */
.L_x_304:
[----:B------:R-:W-:Y:S05]  /*f400*/  BSYNC B1 ;  /* 0x0000000000017941 */ /* 0x000fea0003800000 */
.L_x_303:
[----:B------:R-:W-:Y:S05]  /*f410*/  BRA `(.L_x_305) ;  /* 0xffffffc000307947 */ /* 0x000fea000383ffff */
.L_x_214:
[----:B-1----:R1:W3:Y:S02]  /*f420*/  SYNCS.PHASECHK.TRANS64.TRYWAIT P0, [R10+URZ+0x344b0], R7 ;  /* 0x0344b0070a0075a7 */ /* 0x0022e4000800017f */
[----:B---3--:R-:W-:Y:S05]  /*f430*/  @!P0 NANOSLEEP.SYNCS 0x989680 ;  /* 0x009896800000895d */ /* 0x008fea0003900000 */
[----:B------:R-:W3:Y:S02]  /*f440*/  @!P0 SYNCS.PHASECHK.TRANS64 P0, [R10+URZ+0x344b0], R7 ;  /* 0x0344b0070a0085a7 */ /* 0x000ee4000800007f */
[----:B---3--:R-:W-:Y:S05]  /*f450*/  @!P0 BRA `(.L_x_214) ;  /* 0xfffffffc00f08947 */ /* 0x008fea000383ffff */
[----:B------:R-:W-:Y:S05]  /*f460*/  BRA `(.L_x_306) ;  /* 0xffffffc0005c7947 */ /* 0x000fea000383ffff */
.L_x_219:
[----:B-1----:R1:W2:Y:S02]  /*f470*/  SYNCS.PHASECHK.TRANS64.TRYWAIT P0, [R8+URZ+0x34400], R5 ;  /* 0x03440005080075a7 */ /* 0x0022a4000800017f */
[----:B--2---:R-:W-:Y:S05]  /*f480*/  @!P0 NANOSLEEP.SYNCS 0x989680 ;  /* 0x009896800000895d */ /* 0x004fea0003900000 */
[----:B------:R-:W2:Y:S02]  /*f490*/  @!P0 SYNCS.PHASECHK.TRANS64 P0, [R8+URZ+0x34400], R5 ;  /* 0x03440005080085a7 */ /* 0x000ea4000800007f */
[----:B--2---:R-:W-:Y:S05]  /*f4a0*/  @!P0 BRA `(.L_x_219) ;  /* 0xfffffffc00f08947 */ /* 0x004fea000383ffff */
[----:B------:R-:W-:Y:S05]  /*f4b0*/  BRA `(.L_x_307) ;  /* 0xffffffc400247947 */ /* 0x000fea000383ffff */
.L_x_222:
[----:B------:R-:W-:Y:S01]  /*f4c0*/  BSSY B1, `(.L_x_308) ;  /* 0x0000006000017945 */ /* 0x000fe20003800000 */
[----:B------:R-:W-:-:S07]  /*f4d0*/  IMAD.MOV.U32 R15, RZ, RZ, -0x1 ;  /* 0xffffffffff0f7424 */ /* 0x000fce00078e00ff */
[----:B-1---5:R-:W-:Y:S05]  /*f4e0*/  WARPSYNC.COLLECTIVE R15, `(.L_x_309) ;  /* 0x000000000f0c7348 */ /* 0x022fea0003c00000 */
[----:B------:R-:W-:Y:S02]  /*f4f0*/  ELECT P6, UR62, PT ;  /* 0x00000000003e782f */ /* 0x000fe400038c0000 */
[----:B------:R-:W-:Y:S01]  /*f500*/  MOV R14, UR62 ;  /* 0x0000003e000e7c02 */ /* 0x000fe20008000f00 */
[----:B-1---5:R-:W-:Y:S10]  /*f510*/  ENDCOLLECTIVE ;  /* 0x000000000000791b */ /* 0x022ff40003800000 */
.L_x_309:
[----:B------:R-:W-:Y:S05]  /*f520*/  BSYNC B1 ;  /* 0x0000000000017941 */ /* 0x000fea0003800000 */
.L_x_308:
[----:B------:R-:W-:Y:S05]  /*f530*/  BRA `(.L_x_310) ;  /* 0xffffffc4006c7947 */ /* 0x000fea000383ffff */
.L_x_225:
[----:B------:R-:W-:Y:S01]  /*f540*/  BSSY B1, `(.L_x_311) ;  /* 0x0000005000017945 */ /* 0x000fe20003800000 */
[----:B--2---:R-:W-:-:S07]  /*f550*/  IMAD.MOV.U32 R15, RZ, RZ, -0x1 ;  /* 0xffffffffff0f7424 */ /* 0x004fce00078e00ff */
[----:B-1---5:R-:W-:Y:S05]  /*f560*/  WARPSYNC.COLLECTIVE R15, `(.L_x_312) ;  /* 0x000000000f087348 */ /* 0x022fea0003c00000 */
[----:B------:R-:W-:Y:S01]  /*f570*/  NOP ;  /* 0x0000000000007918 */ /* 0x000fe20000000000 */
[----:B-1---5:R-:W-:Y:S01]  /*f580*/  ENDCOLLECTIVE ;  /* 0x000000000000791b */ /* 0x022fe20003800000 */
.L_x_312:
[----:B------:R-:W-:Y:S05]  /*f590*/  BSYNC B1 ;  /* 0x0000000000017941 */ /* 0x000fea0003800000 */
.L_x_311:
[----:B------:R-:W-:-:S07]  /*f5a0*/  IMAD.MOV.U32 R15, RZ, RZ, -0x1 ;  /* 0xffffffffff0f7424 */ /* 0x000fce00078e00ff */
[----:B------:R-:W-:Y:S05]  /*f5b0*/  WARPSYNC.COLLECTIVE R15, `(.L_x_313) ;  /* 0x000000000f0c7348 */ /* 0x000fea0003c00000 */
[----:B------:R-:W-:Y:S02]  /*f5c0*/  ELECT P6, UR62, PT ;  /* 0x00000000003e782f */ /* 0x000fe400038c0000 */
[----:B------:R-:W-:Y:S01]  /*f5d0*/  MOV R14, UR62 ;  /* 0x0000003e000e7c02 */ /* 0x000fe20008000f00 */
[----:B------:R-:W-:Y:S10]  /*f5e0*/  ENDCOLLECTIVE ;  /* 0x000000000000791b */ /* 0x000ff40003800000 */
.L_x_313:
[----:B------:R-:W-:Y:S05]  /*f5f0*/  BRA `(.L_x_314) ;  /* 0xffffffc800747947 */ /* 0x000fea000383ffff */
.L_x_228:
[----:B------:R-:W-:Y:S01]  /*f600*/  BSSY B0, `(.L_x_315) ;  /* 0x0000006000007945 */ /* 0x000fe20003800000 */
[----:B------:R-:W-:-:S07]  /*f610*/  IMAD.MOV.U32 R15, RZ, RZ, -0x1 ;  /* 0xffffffffff0f7424 */ /* 0x000fce00078e00ff */
[----:B-----5:R-:W-:Y:S05]  /*f620*/  WARPSYNC.COLLECTIVE R15, `(.L_x_316) ;  /* 0x000000000f0c7348 */ /* 0x020fea0003c00000 */
[----:B-----5:R-:W-:Y:S02]  /*f630*/  ELECT P6, UR62, PT ;  /* 0x00000000003e782f */ /* 0x020fe400038c0000 */
[----:B------:R-:W-:Y:S01]  /*f640*/  MOV R14, UR62 ;  /* 0x0000003e000e7c02 */ /* 0x000fe20008000f00 */
[----:B------:R-:W-:Y:S10]  /*f650*/  ENDCOLLECTIVE ;  /* 0x000000000000791b */ /* 0x000ff40003800000 */
.L_x_316:
[----:B------:R-:W-:Y:S05]  /*f660*/  BSYNC B0 ;  /* 0x0000000000007941 */ /* 0x000fea0003800000 */
.L_x_315:
[----:B------:R-:W-:Y:S05]  /*f670*/  BRA `(.L_x_317) ;  /* 0xffffffc800c47947 */ /* 0x000fea000383ffff */
.L_x_232:
[----:B-1----:R1:W2:Y:S02]  /*f680*/  SYNCS.PHASECHK.TRANS64.TRYWAIT P0, [R7+URZ], R4 ;  /* 0x00000004070075a7 */ /* 0x0022a4000800017f */
[----:B--2---:R-:W-:Y:S05]  /*f690*/  @!P0 NANOSLEEP.SYNCS 0x989680 ;  /* 0x009896800000895d */ /* 0x004fea0003900000 */
[----:B------:R-:W2:Y:S02]  /*f6a0*/  @!P0 SYNCS.PHASECHK.TRANS64 P0, [R7+URZ], R4 ;  /* 0x00000004070085a7 */ /* 0x000ea4000800007f */
[----:B--2---:R-:W-:Y:S05]  /*f6b0*/  @!P0 BRA `(.L_x_232) ;  /* 0xfffffffc00f08947 */ /* 0x004fea000383ffff */
[----:B------:R-:W-:Y:S05]  /*f6c0*/  BRA `(.L_x_318) ;  /* 0xffffffcc00007947 */ /* 0x000fea000383ffff */
.L_x_233:
[----:B-1----:R1:W2:Y:S02]  /*f6d0*/  SYNCS.PHASECHK.TRANS64.TRYWAIT P0, [R6+URZ], R3 ;  /* 0x00000003060075a7 */ /* 0x0022a4000800017f */
[----:B--2---:R-:W-:Y:S05]  /*f6e0*/  @!P0 NANOSLEEP.SYNCS 0x989680 ;  /* 0x009896800000895d */ /* 0x004fea0003900000 */
[----:B------:R-:W2:Y:S02]  /*f6f0*/  @!P0 SYNCS.PHASECHK.TRANS64 P0, [R6+URZ], R3 ;  /* 0x00000003060085a7 */ /* 0x000ea4000800007f */
[----:B--2---:R-:W-:Y:S05]  /*f700*/  @!P0 BRA `(.L_x_233) ;  /* 0xfffffffc00f08947 */ /* 0x004fea000383ffff */
[----:B------:R-:W-:Y:S05]  /*f710*/  BRA `(.L_x_319) ;  /* 0xffffffcc00107947 */ /* 0x000fea000383ffff */
.L_x_234:
[----:B-1----:R1:W2:Y:S02]  /*f720*/  SYNCS.PHASECHK.TRANS64.TRYWAIT P0, [R7+URZ], R4 ;  /* 0x00000004070075a7 */ /* 0x0022a4000800017f */
[----:B--2---:R-:W-:Y:S05]  /*f730*/  @!P0 NANOSLEEP.SYNCS 0x989680 ;  /* 0x009896800000895d */ /* 0x004fea0003900000 */
[----:B------:R-:W2:Y:S02]  /*f740*/  @!P0 SYNCS.PHASECHK.TRANS64 P0, [R7+URZ], R4 ;  /* 0x00000004070085a7 */ /* 0x000ea4000800007f */
[----:B--2---:R-:W-:Y:S05]  /*f750*/  @!P0 BRA `(.L_x_234) ;  /* 0xfffffffc00f08947 */ /* 0x004fea000383ffff */
[----:B------:R-:W-:Y:S05]  /*f760*/  BRA `(.L_x_320) ;  /* 0xffffffcc00207947 */ /* 0x000fea000383ffff */
.L_x_235:
[----:B-1----:R1:W2:Y:S02]  /*f770*/  SYNCS.PHASECHK.TRANS64.TRYWAIT P0, [R6+URZ], R3 ;  /* 0x00000003060075a7 */ /* 0x0022a4000800017f */
[----:B--2---:R-:W-:Y:S05]  /*f780*/  @!P0 NANOSLEEP.SYNCS 0x989680 ;  /* 0x009896800000895d */ /* 0x004fea0003900000 */
[----:B------:R-:W2:Y:S02]  /*f790*/  @!P0 SYNCS.PHASECHK.TRANS64 P0, [R6+URZ], R3 ;  /* 0x00000003060085a7 */ /* 0x000ea4000800007f */
[----:B--2---:R-:W-:Y:S05]  /*f7a0*/  @!P0 BRA `(.L_x_235) ;  /* 0xfffffffc00f08947 */ /* 0x004fea000383ffff */
[----:B------:R-:W-:Y:S05]  /*f7b0*/  BRA `(.L_x_321) ;  /* 0xffffffcc00307947 */ /* 0x000fea000383ffff */
.L_x_236:
[----:B--2---:R2:W3:Y:S02]  /*f7c0*/  SYNCS.PHASECHK.TRANS64.TRYWAIT P0, [R7+URZ], R4 ;  /* 0x00000004070075a7 */ /* 0x0044e4000800017f */
[----:B---3--:R-:W-:Y:S05]  /*f7d0*/  @!P0 NANOSLEEP.SYNCS 0x989680 ;  /* 0x009896800000895d */ /* 0x008fea0003900000 */
[----:B------:R-:W3:Y:S02]  /*f7e0*/  @!P0 SYNCS.PHASECHK.TRANS64 P0, [R7+URZ], R4 ;  /* 0x00000004070085a7 */ /* 0x000ee4000800007f */
[----:B---3--:R-:W-:Y:S05]  /*f7f0*/  @!P0 BRA `(.L_x_236) ;  /* 0xfffffffc00f08947 */ /* 0x008fea000383ffff */
[----:B------:R-:W-:Y:S05]  /*f800*/  BRA `(.L_x_322) ;  /* 0xffffffcc00387947 */ /* 0x000fea000383ffff */
.L_x_254:
[----:B-1----:R1:W2:Y:S02]  /*f810*/  SYNCS.PHASECHK.TRANS64.TRYWAIT P2, [R17+URZ+0x34440], R2 ;  /* 0x03444002110075a7 */ /* 0x0022a4000804017f */
[----:B--2---:R-:W-:Y:S05]  /*f820*/  @!P2 NANOSLEEP.SYNCS 0x989680 ;  /* 0x009896800000a95d */ /* 0x004fea0003900000 */
[----:B------:R-:W2:Y:S02]  /*f830*/  @!P2 SYNCS.PHASECHK.TRANS64 P2, [R17+URZ+0x34440], R2 ;  /* 0x034440021100a5a7 */ /* 0x000ea4000804007f */
[----:B--2---:R-:W-:Y:S05]  /*f840*/  @!P2 BRA `(.L_x_254) ;  /* 0xfffffffc00f0a947 */ /* 0x004fea000383ffff */
[----:B------:R-:W-:Y:S05]  /*f850*/  BRA `(.L_x_323) ;  /* 0xffffffe800547947 */ /* 0x000fea000383ffff */
.L_x_260:
[----:B-1----:R1:W3:Y:S02]  /*f860*/  SYNCS.PHASECHK.TRANS64.TRYWAIT P0, [R5+URZ+0x34440], R2 ;  /* 0x03444002050075a7 */ /* 0x0022e4000800017f */
[----:B---3--:R-:W-:Y:S05]  /*f870*/  @!P0 NANOSLEEP.SYNCS 0x989680 ;  /* 0x009896800000895d */ /* 0x008fea0003900000 */
[----:B------:R-:W3:Y:S02]  /*f880*/  @!P0 SYNCS.PHASECHK.TRANS64 P0, [R5+URZ+0x34440], R2 ;  /* 0x03444002050085a7 */ /* 0x000ee4000800007f */
[----:B---3--:R-:W-:Y:S05]  /*f890*/  @!P0 BRA `(.L_x_260) ;  /* 0xfffffffc00f08947 */ /* 0x008fea000383ffff */
[----:B------:R-:W-:Y:S05]  /*f8a0*/  BRA `(.L_x_324) ;  /* 0xffffffe800bc7947 */ /* 0x000fea000383ffff */
.L_x_262:
[----:B-1----:R1:W3:Y:S02]  /*f8b0*/  SYNCS.PHASECHK.TRANS64.TRYWAIT P0, [R7+URZ+0x34440], R0 ;  /* 0x03444000070075a7 */ /* 0x0022e4000800017f */
[----:B---3--:R-:W-:Y:S05]  /*f8c0*/  @!P0 NANOSLEEP.SYNCS 0x989680 ;  /* 0x009896800000895d */ /* 0x008fea0003900000 */
[----:B------:R-:W3:Y:S02]  /*f8d0*/  @!P0 SYNCS.PHASECHK.TRANS64 P0, [R7+URZ+0x34440], R0 ;  /* 0x03444000070085a7 */ /* 0x000ee4000800007f */
[----:B---3--:R-:W-:Y:S05]  /*f8e0*/  @!P0 BRA `(.L_x_262) ;  /* 0xfffffffc00f08947 */ /* 0x008fea000383ffff */
[----:B------:R-:W-:Y:S05]  /*f8f0*/  BRA `(.L_x_325) ;  /* 0xffffffe800d47947 */ /* 0x000fea000383ffff */
.L_x_264:
[----:B-1----:R1:W3:Y:S02]  /*f900*/  SYNCS.PHASECHK.TRANS64.TRYWAIT P0, [R7+URZ+0x34440], R0 ;  /* 0x03444000070075a7 */ /* 0x0022e4000800017f */
[----:B---3--:R-:W-:Y:S05]  /*f910*/  @!P0 NANOSLEEP.SYNCS 0x989680 ;  /* 0x009896800000895d */ /* 0x008fea0003900000 */
[----:B------:R-:W3:Y:S02]  /*f920*/  @!P0 SYNCS.PHASECHK.TRANS64 P0, [R7+URZ+0x34440], R0 ;  /* 0x03444000070085a7 */ /* 0x000ee4000800007f */
[----:B---3--:R-:W-:Y:S05]  /*f930*/  @!P0 BRA `(.L_x_264) ;  /* 0xfffffffc00f08947 */ /* 0x008fea000383ffff */
[----:B------:R-:W-:Y:S05]  /*f940*/  BRA `(.L_x_326) ;  /* 0xffffffe800ec7947 */ /* 0x000fea000383ffff */
.L_x_266:
[----:B-1----:R1:W3:Y:S02]  /*f950*/  SYNCS.PHASECHK.TRANS64.TRYWAIT P0, [R7+URZ+0x34440], R0 ;  /* 0x03444000070075a7 */ /* 0x0022e4000800017f */
[----:B---3--:R-:W-:Y:S05]  /*f960*/  @!P0 NANOSLEEP.SYNCS 0x989680 ;  /* 0x009896800000895d */ /* 0x008fea0003900000 */
[----:B------:R-:W3:Y:S02]  /*f970*/  @!P0 SYNCS.PHASECHK.TRANS64 P0, [R7+URZ+0x34440], R0 ;  /* 0x03444000070085a7 */ /* 0x000ee4000800007f */
[----:B---3--:R-:W-:Y:S05]  /*f980*/  @!P0 BRA `(.L_x_266) ;  /* 0xfffffffc00f08947 */ /* 0x008fea000383ffff */
[----:B------:R-:W-:Y:S05]  /*f990*/  BRA `(.L_x_327) ;  /* 0xffffffec00047947 */ /* 0x000fea000383ffff */
.L_x_268:
[----:B-1----:R1:W3:Y:S02]  /*f9a0*/  SYNCS.PHASECHK.TRANS64.TRYWAIT P0, [R7+URZ+0x34440], R0 ;  /* 0x03444000070075a7 */ /* 0x0022e4000800017f */
[----:B---3--:R-:W-:Y:S05]  /*f9b0*/  @!P0 NANOSLEEP.SYNCS 0x989680 ;  /* 0x009896800000895d */ /* 0x008fea0003900000 */
[----:B------:R-:W3:Y:S02]  /*f9c0*/  @!P0 SYNCS.PHASECHK.TRANS64 P0, [R7+URZ+0x34440], R0 ;  /* 0x03444000070085a7 */ /* 0x000ee4000800007f */
[----:B---3--:R-:W-:Y:S05]  /*f9d0*/  @!P0 BRA `(.L_x_268) ;  /* 0xfffffffc00f08947 */ /* 0x008fea000383ffff */
[----:B------:R-:W-:Y:S05]  /*f9e0*/  BRA `(.L_x_328) ;  /* 0xffffffec001c7947 */ /* 0x000fea000383ffff */
.L_x_270:
[----:B-1----:R1:W3:Y:S02]  /*f9f0*/  SYNCS.PHASECHK.TRANS64.TRYWAIT P0, [R7+URZ+0x34440], R0 ;  /* 0x03444000070075a7 */ /* 0x0022e4000800017f */
[----:B---3--:R-:W-:Y:S05]  /*fa00*/  @!P0 NANOSLEEP.SYNCS 0x989680 ;  /* 0x009896800000895d */ /* 0x008fea0003900000 */
[----:B------:R-:W3:Y:S02]  /*fa10*/  @!P0 SYNCS.PHASECHK.TRANS64 P0, [R7+URZ+0x34440], R0 ;  /* 0x03444000070085a7 */ /* 0x000ee4000800007f */
[----:B---3--:R-:W-:Y:S05]  /*fa20*/  @!P0 BRA `(.L_x_270) ;  /* 0xfffffffc00f08947 */ /* 0x008fea000383ffff */
[----:B------:R-:W-:Y:S05]  /*fa30*/  BRA `(.L_x_329) ;  /* 0xffffffec00347947 */ /* 0x000fea000383ffff */
.L_x_272:
[----:B-1----:R1:W3:Y:S02]  /*fa40*/  SYNCS.PHASECHK.TRANS64.TRYWAIT P0, [R7+URZ+0x34440], R0 ;  /* 0x03444000070075a7 */ /* 0x0022e4000800017f */
[----:B---3--:R-:W-:Y:S05]  /*fa50*/  @!P0 NANOSLEEP.SYNCS 0x989680 ;  /* 0x009896800000895d */ /* 0x008fea0003900000 */
[----:B------:R-:W3:Y:S02]  /*fa60*/  @!P0 SYNCS.PHASECHK.TRANS64 P0, [R7+URZ+0x34440], R0 ;  /* 0x03444000070085a7 */ /* 0x000ee4000800007f */
[----:B---3--:R-:W-:Y:S05]  /*fa70*/  @!P0 BRA `(.L_x_272) ;  /* 0xfffffffc00f08947 */ /* 0x008fea000383ffff */
[----:B------:R-:W-:Y:S05]  /*fa80*/  BRA `(.L_x_330) ;  /* 0xffffffec004c7947 */ /* 0x000fea000383ffff */
        .weak           $__internal_0_$__cuda_sm20_div_u64
        .type           $__internal_0_$__cuda_sm20_div_u64,@function
        .size           $__internal_0_$__cuda_sm20_div_u64,(.L_x_251 - $__internal_0_$__cuda_sm20_div_u64)
$__internal_0_$__cuda_sm20_div_u64:
[----:B------:R-:W1:Y:S08]  /*fa90*/  I2F.U64.RP R0, R26 ;  /* 0x0000001a00007312 */ /* 0x000e700000309000 */
[----:B-1----:R-:W1:Y:S02]  /*faa0*/  MUFU.RCP R0, R0 ;  /* 0x0000000000007308 */ /* 0x002e640000001000 */
[----:B-1----:R-:W-:-:S06]  /*fab0*/  IADD3 R2, R0, 0x1ffffffe, RZ ;  /* 0x1ffffffe00027810 */ /* 0x002fcc0007ffe0ff */
[----:B------:R-:W1:Y:S02]  /*fac0*/  F2I.U64.TRUNC R2, R2 ;  /* 0x0000000200027311 */ /* 0x000e64000020d800 */
[----:B-1----:R-:W-:-:S04]  /*fad0*/  IMAD.WIDE.U32 R16, R2, R26, RZ ;  /* 0x0000001a02107225 */ /* 0x002fc800078e00ff */
[----:B------:R-:W-:Y:S01]  /*fae0*/  IMAD R17, R2, R27, R17 ;  /* 0x0000001b02117224 */ /* 0x000fe200078e0211 */
[----:B------:R-:W-:-:S03]  /*faf0*/  IADD3 R25, P1, RZ, -R16, RZ ;  /* 0x80000010ff197210 */ /* 0x000fc60007f3e0ff */
[----:B------:R-:W-:Y:S02]  /*fb00*/  IMAD R17, R3, R26, R17 ;  /* 0x0000001a03117224 */ /* 0x000fe400078e0211 */
[----:B------:R-:W-:-:S04]  /*fb10*/  IMAD.HI.U32 R16, R2, R25, RZ ;  /* 0x0000001902107227 */ /* 0x000fc800078e00ff */
[----:B------:R-:W-:Y:S02]  /*fb20*/  IMAD.X R29, RZ, RZ, ~R17, P1 ;  /* 0x000000ffff1d7224 */ /* 0x000fe400008e0e11 */
[----:B------:R-:W-:Y:S02]  /*fb30*/  IMAD.MOV.U32 R17, RZ, RZ, R2 ;  /* 0x000000ffff117224 */ /* 0x000fe400078e0002 */
[-C--:B------:R-:W-:Y:S02]  /*fb40*/  IMAD R31, R3, R29.reuse, RZ ;  /* 0x0000001d031f7224 */ /* 0x080fe400078e02ff */
[----:B------:R-:W-:-:S04]  /*fb50*/  IMAD.WIDE.U32 R16, P1, R2, R29, R16 ;  /* 0x0000001d02107225 */ /* 0x000fc80007820010 */
[----:B------:R-:W-:-:S04]  /*fb60*/  IMAD.HI.U32 R29, R3, R29, RZ ;  /* 0x0000001d031d7227 */ /* 0x000fc800078e00ff */
[----:B------:R-:W-:-:S04]  /*fb70*/  IMAD.HI.U32 R16, P2, R3, R25, R16 ;  /* 0x0000001903107227 */ /* 0x000fc80007840010 */
[----:B------:R-:W-:Y:S01]  /*fb80*/  IMAD.X R0, R29, 0x1, R3, P1 ;  /* 0x000000011d007824 */ /* 0x000fe200008e0603 */
[----:B------:R-:W-:-:S04]  /*fb90*/  IADD3 R17, P3, R31, R16, RZ ;  /* 0x000000101f117210 */ /* 0x000fc80007f7e0ff */
[----:B------:R-:W-:Y:S01]  /*fba0*/  IADD3.X R25, RZ, RZ, R0, P3, P2 ;  /* 0x000000ffff197210 */ /* 0x000fe20001fe4400 */
[----:B------:R-:W-:-:S04]  /*fbb0*/  IMAD.WIDE.U32 R2, R17, R26, RZ ;  /* 0x0000001a11027225 */ /* 0x000fc800078e00ff */
[----:B------:R-:W-:Y:S01]  /*fbc0*/  IMAD R0, R17, R27, R3 ;  /* 0x0000001b11007224 */ /* 0x000fe200078e0203 */
[----:B------:R-:W-:-:S03]  /*fbd0*/  IADD3 R3, P1, RZ, -R2, RZ ;  /* 0x80000002ff037210 */ /* 0x000fc60007f3e0ff */
[----:B------:R-:W-:Y:S02]  /*fbe0*/  IMAD R0, R25, R26, R0 ;  /* 0x0000001a19007224 */ /* 0x000fe400078e0200 */
[----:B------:R-:W-:-:S04]  /*fbf0*/  IMAD.HI.U32 R16, R17, R3, RZ ;  /* 0x0000000311107227 */ /* 0x000fc800078e00ff */
[----:B------:R-:W-:-:S04]  /*fc00*/  IMAD.X R0, RZ, RZ, ~R0, P1 ;  /* 0x000000ffff007224 */ /* 0x000fc800008e0e00 */
[----:B------:R-:W-:-:S04]  /*fc10*/  IMAD.WIDE.U32 R16, P1, R17, R0, R16 ;  /* 0x0000000011107225 */ /* 0x000fc80007820010 */
[C---:B------:R-:W-:Y:S02]  /*fc20*/  IMAD R2, R25.reuse, R0, RZ ;  /* 0x0000000019027224 */ /* 0x040fe400078e02ff */
[----:B------:R-:W-:-:S04]  /*fc30*/  IMAD.HI.U32 R17, P2, R25, R3, R16 ;  /* 0x0000000319117227 */ /* 0x000fc80007840010 */
[----:B------:R-:W-:Y:S01]  /*fc40*/  IMAD.HI.U32 R0, R25, R0, RZ ;  /* 0x0000000019007227 */ /* 0x000fe200078e00ff */
[----:B------:R-:W-:-:S03]  /*fc50*/  IADD3 R17, P3, R2, R17, RZ ;  /* 0x0000001102117210 */ /* 0x000fc60007f7e0ff */
[----:B------:R-:W-:Y:S02]  /*fc60*/  IMAD.X R25, R0, 0x1, R25, P1 ;  /* 0x0000000100197824 */ /* 0x000fe400008e0619 */
[----:B------:R-:W-:-:S03]  /*fc70*/  IMAD.HI.U32 R2, R17, UR13, RZ ;  /* 0x0000000d11027c27 */ /* 0x000fc6000f8e00ff */
[----:B------:R-:W-:Y:S01]  /*fc80*/  IADD3.X R25, RZ, RZ, R25, P3, P2 ;  /* 0x000000ffff197210 */ /* 0x000fe20001fe4419 */
[----:B------:R-:W-:Y:S02]  /*fc90*/  IMAD.MOV.U32 R3, RZ, RZ, RZ ;  /* 0x000000ffff037224 */ /* 0x000fe400078e00ff */
[----:B------:R-:W-:-:S04]  /*fca0*/  IMAD.WIDE.U32 R2, R17, UR21, R2 ;  /* 0x0000001511027c25 */ /* 0x000fc8000f8e0002 */
[C---:B------:R-:W-:Y:S02]  /*fcb0*/  IMAD R17, R25.reuse, UR21, RZ ;  /* 0x0000001519117c24 */ /* 0x040fe4000f8e02ff */
[----:B------:R-:W-:-:S04]  /*fcc0*/  IMAD.HI.U32 R2, P1, R25, UR13, R2 ;  /* 0x0000000d19027c27 */ /* 0x000fc8000f820002 */
[----:B------:R-:W-:Y:S01]  /*fcd0*/  IMAD.HI.U32 R0, R25, UR21, RZ ;  /* 0x0000001519007c27 */ /* 0x000fe2000f8e00ff */
[----:B------:R-:W-:-:S03]  /*fce0*/  IADD3 R17, P2, R17, R2, RZ ;  /* 0x0000000211117210 */ /* 0x000fc60007f5e0ff */
[----:B------:R-:W-:Y:S02]  /*fcf0*/  IMAD.X R0, RZ, RZ, R0, P1 ;  /* 0x000000ffff007224 */ /* 0x000fe400008e0600 */
[----:B------:R-:W-:-:S04]  /*fd00*/  IMAD.WIDE.U32 R2, R17, R26, RZ ;  /* 0x0000001a11027225 */ /* 0x000fc800078e00ff */
[----:B------:R-:W-:Y:S01]  /*fd10*/  IMAD.X R0, RZ, RZ, R0, P2 ;  /* 0x000000ffff007224 */ /* 0x000fe200010e0600 */
[----:B------:R-:W-:Y:S01]  /*fd20*/  IADD3 R25, P2, -R2, UR13, RZ ;  /* 0x0000000d02197c10 */ /* 0x000fe2000ff5e1ff */
[----:B------:R-:W-:-:S03]  /*fd30*/  IMAD R3, R17, R27, R3 ;  /* 0x0000001b11037224 */ /* 0x000fc600078e0203 */
[-C--:B------:R-:W-:Y:S01]  /*fd40*/  ISETP.GE.U32.AND P1, PT, R25, R26.reuse, PT ;  /* 0x0000001a1900720c */ /* 0x080fe20003f26070 */
[----:B------:R-:W-:-:S05]  /*fd50*/  IMAD R0, R0, R26, R3 ;  /* 0x0000001a00007224 */ /* 0x000fca00078e0203 */
[----:B------:R-:W-:Y:S01]  /*fd60*/  IADD3.X R16, ~R0, UR21, RZ, P2, !PT ;  /* 0x0000001500107c10 */ /* 0x000fe200097fe5ff */
[----:B------:R-:W-:Y:S01]  /*fd70*/  VIADD R0, R17, 0x1 ;  /* 0x0000000111007836 */ /* 0x000fe20000000000 */
[----:B------:R-:W-:Y:S02]  /*fd80*/  IADD3 R2, P2, -R26, R25, RZ ;  /* 0x000000191a027210 */ /* 0x000fe40007f5e1ff */
[----:B------:R-:W-:Y:S02]  /*fd90*/  ISETP.GE.U32.AND.EX P1, PT, R16, R27, PT, P1 ;  /* 0x0000001b1000720c */ /* 0x000fe40003f26110 */
[----:B------:R-:W-:Y:S02]  /*fda0*/  IADD3.X R3, ~R27, R16, RZ, P2, !PT ;  /* 0x000000101b037210 */ /* 0x000fe400017fe5ff */
[----:B------:R-:W-:Y:S02]  /*fdb0*/  SEL R2, R2, R25, P1 ;  /* 0x0000001902027207 */ /* 0x000fe40000800000 */
[----:B------:R-:W-:-:S02]  /*fdc0*/  SEL R17, R0, R17, P1 ;  /* 0x0000001100117207 */ /* 0x000fc40000800000 */
[----:B------:R-:W-:Y:S02]  /*fdd0*/  SEL R3, R3, R16, P1 ;  /* 0x0000001003037207 */ /* 0x000fe40000800000 */
[----:B------:R-:W-:Y:S01]  /*fde0*/  ISETP.GE.U32.AND P1, PT, R2, R26, PT ;  /* 0x0000001a0200720c */ /* 0x000fe20003f26070 */
[----:B------:R-:W-:Y:S01]  /*fdf0*/  VIADD R0, R17, 0x1 ;  /* 0x0000000111007836 */ /* 0x000fe20000000000 */
[----:B------:R-:W-:Y:S01]  /*fe00*/  ISETP.NE.U32.AND P2, PT, R26, RZ, PT ;  /* 0x000000ff1a00720c */ /* 0x000fe20003f45070 */
[----:B------:R-:W-:Y:S01]  /*fe10*/  IMAD.MOV.U32 R2, RZ, RZ, R12 ;  /* 0x000000ffff027224 */ /* 0x000fe200078e000c */
[----:B------:R-:W-:Y:S01]  /*fe20*/  ISETP.GE.U32.AND.EX P1, PT, R3, R27, PT, P1 ;  /* 0x0000001b0300720c */ /* 0x000fe20003f26110 */
[----:B------:R-:W-:Y:S01]  /*fe30*/  IMAD.MOV.U32 R3, RZ, RZ, 0x0 ;  /* 0x00000000ff037424 */ /* 0x000fe200078e00ff */
[----:B------:R-:W-:Y:S02]  /*fe40*/  ISETP.NE.AND.EX P2, PT, R27, RZ, PT, P2 ;  /* 0x000000ff1b00720c */ /* 0x000fe40003f45320 */
[----:B------:R-:W-:-:S04]  /*fe50*/  SEL R0, R0, R17, P1 ;  /* 0x0000001100007207 */ /* 0x000fc80000800000 */
[----:B------:R-:W-:Y:S01]  /*fe60*/  SEL R0, R0, 0xffffffff, P2 ;  /* 0xffffffff00007807 */ /* 0x000fe20001000000 */
[----:B------:R-:W-:Y:S06]  /*fe70*/  RET.REL.NODEC R2 `(_ZN7cutlass13device_kernelINS_4gemm6kernel13GemmUniversalINS1_17GroupProblemShapeIN4cute5tupleIJiiiEEEEENS1_10collective13CollectiveMmaINS1_39MainloopSm90ArrayTmaGmmaWarpSpecializedILi6ENS6_IJNS5_1CILi2EEENSC_ILi1EEESE_EEENS1_52KernelPtrArrayTmaWarpSpecializedPingpongFP8FastAccumEEENS6_IJNSC_ILi128EEESI_SI_EEENS_12float_e4m3_tEPNS6_IJlSE_NSC_ILi0EEEEEESK_SN_NS5_8TiledMMAINS5_8MMA_AtomIJNS5_4SM904GMMA31MMA_64x128x32_F32E4M3E4M3_SS_TNILNSR_7ScaleInE1ELST_1EEEEEENS5_6LayoutINS6_IJSE_SE_SE_EEENS6_IJSL_SL_SL_EEEEENS6_IJNS5_10UnderscoreES10_S10_EEEEENS5_13SM90_TMA_LOADENS5_14ComposedLayoutINS5_7SwizzleILi3ELi4ELi3EEENS5_18smem_ptr_flag_bitsILi8EEENSW_INS6_IJNSC_ILi8EEESI_EEENS6_IJSI_SE_EEEEEEEvNS5_8identityENS5_23SM90_TMA_LOAD_MULTICASTES1D_vS1E_EENS_8epilogue10collective18CollectiveEpilogueINS1H_30Sm90PtrArrayTmaWarpSpecializedILi4ELi2ELi16ELb1ELb0ELi2EEEJSJ_NS6_IJNSC_ILi64EEENSC_ILi32EEEEEENS_6half_tEPNS6_IJSE_lSL_EEES1P_S1R_NS1H_6fusion15FusionCallbacksIS1L_NS1S_17LinearCombinationIS1P_fS1P_fLNS_15FloatRoundStyleE2EEESJ_S1O_JEEES13_NS14_IS16_NS17_ILi16EEENSW_INS6_IJS1M_S19_EEENS6_IJSE_S1M_EEEEEEENS5_17SM75_U16x8_LDSM_TENS5_14SM90_TMA_STOREES22_NS5_17SM90_U16x8_STSM_TENS5_9Copy_AtomIJNS5_17SM90_U32x4_STSM_NES1P_EEEvEEEvvEEEEvNT_6ParamsE) ;  /* 0xffffff0002607950 */ /* 0x000fec0003c3ffff */
.L_x_251:
[----:B------:R-:W-:Y:S01]  /*fe80*/  UMOV UR28, UR23 ;  /* 0x00000017001c7c82 */ /* 0x000fe20008000000 */
[----:B------:R-:W-:Y:S02]  /*fe90*/  UMOV UR29, UR34 ;  /* 0x00000022001d7c82 */ /* 0x000fe40008000000 */
[----:B------:R-:W1:Y:S08]  /*fea0*/  I2F.U64.RP R13, UR28 ;  /* 0x0000001c000d7d12 */ /* 0x000e700008309000 */
[----:B-1----:R-:W1:Y:S02]  /*feb0*/  MUFU.RCP R13, R13 ;  /* 0x0000000d000d7308 */ /* 0x002e640000001000 */
[----:B-1----:R-:W-:-:S06]  /*fec0*/  VIADD R2, R13, 0x1ffffffe ;  /* 0x1ffffffe0d027836 */ /* 0x002fcc0000000000 */
[----:B------:R-:W1:Y:S02]  /*fed0*/  F2I.U64.TRUNC R2, R2 ;  /* 0x0000000200027311 */ /* 0x000e64000020d800 */
[----:B-1----:R-:W-:Y:S01]  /*fee0*/  R2UR UR28, R2 ;  /* 0x00000000021c72ca */ /* 0x002fe200000e0000 */
[----:B------:R-:W-:Y:S01]  /*fef0*/  IMAD.MOV.U32 R2, RZ, RZ, R12 ;  /* 0x000000ffff027224 */ /* 0x000fe200078e000c */
[----:B------:R-:W-:Y:S01]  /*ff00*/  R2UR UR29, R3 ;  /* 0x00000000031d72ca */ /* 0x000fe200000e0000 */
[----:B------:R-:W-:-:S10]  /*ff10*/  IMAD.MOV.U32 R3, RZ, RZ, 0x0 ;  /* 0x00000000ff037424 */ /* 0x000fd400078e00ff */
[----:B------:R-:W-:-:S04]  /*ff20*/  UIMAD.WIDE.U32 UR30, UR28, UR23, URZ ;  /* 0x000000171c1e72a5 */ /* 0x000fc8000f8e003f */
[----:B------:R-:W-:Y:S02]  /*ff30*/  UIMAD UR31, UR28, UR34, UR31 ;  /* 0x000000221c1f72a4 */ /* 0x000fe4000f8e021f */
[----:B------:R-:W-:Y:S02]  /*ff40*/  UIADD3 UR36, UP1, URZ, -UR30, URZ ;  /* 0x8000001e3f247290 */ /* 0x000fe4000ff3e03f */
[----:B------:R-:W-:Y:S02]  /*ff50*/  UIMAD UR32, UR29, UR23, UR31 ;  /* 0x000000171d2072a4 */ /* 0x000fe4000f8e021f */
[----:B------:R-:W-:Y:S02]  /*ff60*/  UIMAD.WIDE.U32 UR30, UR28, UR36, URZ ;  /* 0x000000241c1e72a5 */ /* 0x000fe4000f8e003f */
[----:B------:R-:W-:-:S05]  /*ff70*/  UIADD3.X UR37, URZ, ~UR32, URZ, UP1, !UPT ;  /* 0x800000203f257290 */ /* 0x000fca0008ffe43f */
[----:B------:R-:W-:Y:S01]  /*ff80*/  UMOV UR30, UR31 ;  /* 0x0000001f001e7c82 */ /* 0x000fe20008000000 */
[----:B------:R-:W-:Y:S02]  /*ff90*/  UMOV UR31, UR28 ;  /* 0x0000001c001f7c82 */ /* 0x000fe40008000000 */
[----:B------:R-:W-:Y:S02]  /*ffa0*/  UIMAD.WIDE.U32 UR32, UP1, UR28, UR37, UR30 ;  /* 0x000000251c2072a5 */ /* 0x000fe4000f82001e */
[----:B------:R-:W-:Y:S02]  /*ffb0*/  UIMAD.WIDE.U32 UR30, UR29, UR37, URZ ;  /* 0x000000251d1e72a5 */ /* 0x000fe4000f8e003f */
[----:B------:R-:W-:Y:S02]  /*ffc0*/  UIMAD.WIDE.U32 UR32, UP2, UR29, UR36, UR32 ;  /* 0x000000241d2072a5 */ /* 0x000fe4000f840020 */
[----:B------:R-:W-:Y:S02]  /*ffd0*/  UIMAD UR37, UR29, UR37, URZ ;  /* 0x000000251d2572a4 */ /* 0x000fe4000f8e023f */
[----:B------:R-:W-:-:S02]  /*ffe0*/  UIADD3.X UR30, UR31, UR29, URZ, UP1, !UPT ;  /* 0x0000001d1f1e7290 */ /* 0x000fc40008ffe43f */
[----:B------:R-:W-:-:S04]  /*fff0*/  UIADD3 UR33, UP4, UR37, UR33, URZ ;  /* 0x0000002125217290 */ /* 0x000fc8000ff9e03f */
[----:B------:R-:W-:Y:S02]  /*10000*/  UIMAD.WIDE.U32 UR28, UR33, UR23, URZ ;  /* 0x00000017211c72a5 */ /* 0x000fe4000f8e003f */
[----:B------:R-:W-:Y:S02]  /*10010*/  UIADD3.X UR36, URZ, URZ, UR30, UP4, UP2 ;  /* 0x0000003f3f247290 */ /* 0x000fe4000a7e441e */
[----:B------:R-:W-:Y:S02]  /*10020*/  UIMAD UR29, UR33, UR34, UR29 ;  /* 0x00000022211d72a4 */ /* 0x000fe4000f8e021d */
[----:B------:R-:W-:Y:S02]  /*10030*/  UIADD3 UR37, UP1, URZ, -UR28, URZ ;  /* 0x8000001c3f257290 */ /* 0x000fe4000ff3e03f */
[----:B------:R-:W-:Y:S02]  /*10040*/  UIMAD UR30, UR36, UR23, UR29 ;  /* 0x00000017241e72a4 */ /* 0x000fe4000f8e021d */
[----:B------:R-:W-:-:S02]  /*10050*/  UIMAD.WIDE.U32 UR28, UR33, UR37, URZ ;  /* 0x00000025211c72a5 */ /* 0x000fc4000f8e003f */
[----:B------:R-:W-:-:S05]  /*10060*/  UIADD3.X UR40, URZ, ~UR30, URZ, UP1, !UPT ;  /* 0x8000001e3f287290 */ /* 0x000fca0008ffe43f */
[----:B------:R-:W-:Y:S01]  /*10070*/  UMOV UR32, UR29 ;  /* 0x0000001d00207c82 */ /* 0x000fe20008000000 */
[----:B------:R-:W-:Y:S02]  /*10080*/  UIMAD.WIDE.U32 UR28, UR36, UR40, URZ ;  /* 0x00000028241c72a5 */ /* 0x000fe4000f8e003f */
[----:B------:R-:W-:Y:S02]  /*10090*/  UIMAD.WIDE.U32 UR30, UP1, UR33, UR40, UR32 ;  /* 0x00000028211e72a5 */ /* 0x000fe4000f820020 */
[----:B------:R-:W-:Y:S02]  /*100a0*/  UIMAD UR32, UR36, UR40, URZ ;  /* 0x00000028242072a4 */ /* 0x000fe4000f8e023f */
[----:B------:R-:W-:Y:S02]  /*100b0*/  UIMAD.WIDE.U32 UR30, UP2, UR36, UR37, UR30 ;  /* 0x00000025241e72a5 */ /* 0x000fe4000f84001e */
[----:B------:R-:W-:Y:S02]  /*100c0*/  UIADD3.X UR36, UR29, UR36, URZ, UP1, !UPT ;  /* 0x000000241d247290 */ /* 0x000fe40008ffe43f */
[----:B------:R-:W-:-:S04]  /*100d0*/  UIADD3 UR32, UP4, UR32, UR31, URZ ;  /* 0x0000001f20207290 */ /* 0x000fc8000ff9e03f */
[----:B------:R-:W-:Y:S02]  /*100e0*/  UIMAD.WIDE.U32 UR30, UR32, UR24, URZ ;  /* 0x00000018201e72a5 */ /* 0x000fe4000f8e003f */
[----:B------:R-:W-:-:S05]  /*100f0*/  UIADD3.X UR36, URZ, URZ, UR36, UP4, UP2 ;  /* 0x0000003f3f247290 */ /* 0x000fca000a7e4424 */
[----:B------:R-:W-:Y:S01]  /*10100*/  UMOV UR30, UR31 ;  /* 0x0000001f001e7c82 */ /* 0x000fe20008000000 */
[----:B------:R-:W-:Y:S02]  /*10110*/  UMOV UR31, URZ ;  /* 0x0000003f001f7c82 */ /* 0x000fe40008000000 */
[----:B------:R-:W-:Y:S02]  /*10120*/  UIMAD.WIDE.U32 UR28, UR32, UR25, UR30 ;  /* 0x00000019201c72a5 */ /* 0x000fe4000f8e001e */
[----:B------:R-:W-:Y:S02]  /*10130*/  UIMAD UR32, UR36, UR25, URZ ;  /* 0x00000019242072a4 */ /* 0x000fe4000f8e023f */
[----:B------:R-:W-:Y:S02]  /*10140*/  UIMAD.WIDE.U32 UR28, UP1, UR36, UR24, UR28 ;  /* 0x00000018241c72a5 */ /* 0x000fe4000f82001c */
[----:B------:R-:W-:Y:S02]  /*10150*/  UIMAD.WIDE.U32 UR30, UR36, UR25, URZ ;  /* 0x00000019241e72a5 */ /* 0x000fe4000f8e003f */
[----:B------:R-:W-:-:S02]  /*10160*/  UIADD3 UR32, UP2, UR32, UR29, URZ ;  /* 0x0000001d20207290 */ /* 0x000fc4000ff5e03f */
[----:B------:R-:W-:Y:S02]  /*10170*/  UIADD3.X UR30, UR31, URZ, URZ, UP1, !UPT ;  /* 0x0000003f1f1e7290 */ /* 0x000fe40008ffe43f */
[----:B------:R-:W-:Y:S02]  /*10180*/  UIMAD.WIDE.U32 UR28, UR32, UR23, URZ ;  /* 0x00000017201c72a5 */ /* 0x000fe4000f8e003f */
[----:B------:R-:W-:Y:S02]  /*10190*/  UIADD3.X UR30, URZ, UR30, URZ, UP2, !UPT ;  /* 0x0000001e3f1e7290 */ /* 0x000fe400097fe43f */
[----:B------:R-:W-:Y:S02]  /*101a0*/  UIMAD UR29, UR32, UR34, UR29 ;  /* 0x00000022201d72a4 */ /* 0x000fe4000f8e021d */
[----:B------:R-:W-:Y:S02]  /*101b0*/  UIADD3 UR31, UP2, -UR28, UR24, URZ ;  /* 0x000000181c1f7290 */ /* 0x000fe4000ff5e13f */
[----:B------:R-:W-:-:S02]  /*101c0*/  UIMAD UR29, UR30, UR23, UR29 ;  /* 0x000000171e1d72a4 */ /* 0x000fc4000f8e021d */
[----:B------:R-:W-:Y:S02]  /*101d0*/  UISETP.GE.U32.AND UP1, UPT, UR31, UR23, UPT ;  /* 0x000000171f00728c */ /* 0x000fe4000bf26070 */
[----:B------:R-:W-:Y:S02]  /*101e0*/  UIADD3.X UR30, ~UR29, UR25, URZ, UP2, !UPT ;  /* 0x000000191d1e7290 */ /* 0x000fe400097fe53f */
[----:B------:R-:W-:Y:S02]  /*101f0*/  UIADD3 UR25, UP2, -UR23, UR31, URZ ;  /* 0x0000001f17197290 */ /* 0x000fe4000ff5e13f */
[----:B------:R-:W-:Y:S02]  /*10200*/  UISETP.GE.U32.AND.EX UP1, UPT, UR30, UR34, UPT, UP1 ;  /* 0x000000221e00728c */ /* 0x000fe4000bf26110 */
[----:B------:R-:W-:Y:S02]  /*10210*/  UIADD3 UR28, UR32, 0x1, URZ ;  /* 0x00000001201c7890 */ /* 0x000fe4000fffe03f */
[----:B------:R-:W-:-:S02]  /*10220*/  UIADD3.X UR29, ~UR34, UR30, URZ, UP2, !UPT ;  /* 0x0000001e221d7290 */ /* 0x000fc400097fe53f */
[----:B------:R-:W-:Y:S02]  /*10230*/  USEL UR25, UR25, UR31, UP1 ;  /* 0x0000001f19197287 */ /* 0x000fe40008800000 */
[----:B------:R-:W-:Y:S02]  /*10240*/  USEL UR29, UR29, UR30, UP1 ;  /* 0x0000001e1d1d7287 */ /* 0x000fe40008800000 */
[----:B------:R-:W-:Y:S02]  /*10250*/  USEL UR32, UR28, UR32, UP1 ;  /* 0x000000201c207287 */ /* 0x000fe40008800000 */
[----:B------:R-:W-:Y:S02]  /*10260*/  UISETP.GE.U32.AND UP1, UPT, UR25, UR23, UPT ;  /* 0x000000171900728c */ /* 0x000fe4000bf26070 */
[----:B------:R-:W-:Y:S02]  /*10270*/  UISETP.NE.U32.AND UP2, UPT, UR23, URZ, UPT ;  /* 0x0000003f1700728c */ /* 0x000fe4000bf45070 */
[----:B------:R-:W-:-:S02]  /*10280*/  UIADD3 UR25, UR32, 0x1, URZ ;  /* 0x0000000120197890 */ /* 0x000fc4000fffe03f */
[----:B------:R-:W-:Y:S02]  /*10290*/  UISETP.GE.U32.AND.EX UP1, UPT, UR29, UR34, UPT, UP1 ;  /* 0x000000221d00728c */ /* 0x000fe4000bf26110 */
[----:B------:R-:W-:Y:S02]  /*102a0*/  UISETP.NE.AND.EX UP2, UPT, UR34, URZ, UPT, UP2 ;  /* 0x0000003f2200728c */ /* 0x000fe4000bf45320 */
[----:B------:R-:W-:-:S04]  /*102b0*/  USEL UR25, UR25, UR32, UP1 ;  /* 0x0000002019197287 */ /* 0x000fc80008800000 */
[----:B------:R-:W-:Y:S01]  /*102c0*/  USEL UR28, UR25, 0xffffffff, UP2 ;  /* 0xffffffff191c7887 */ /* 0x000fe20009000000 */
[----:B------:R-:W-:Y:S11]  /*102d0*/  RET.REL.NODEC R2 `(_ZN7cutlass13device_kernelINS_4gemm6kernel13GemmUniversalINS1_17GroupProblemShapeIN4cute5tupleIJiiiEEEEENS1_10collective13CollectiveMmaINS1_39MainloopSm90ArrayTmaGmmaWarpSpecializedILi6ENS6_IJNS5_1CILi2EEENSC_ILi1EEESE_EEENS1_52KernelPtrArrayTmaWarpSpecializedPingpongFP8FastAccumEEENS6_IJNSC_ILi128EEESI_SI_EEENS_12float_e4m3_tEPNS6_IJlSE_NSC_ILi0EEEEEESK_SN_NS5_8TiledMMAINS5_8MMA_AtomIJNS5_4SM904GMMA31MMA_64x128x32_F32E4M3E4M3_SS_TNILNSR_7ScaleInE1ELST_1EEEEEENS5_6LayoutINS6_IJSE_SE_SE_EEENS6_IJSL_SL_SL_EEEEENS6_IJNS5_10UnderscoreES10_S10_EEEEENS5_13SM90_TMA_LOADENS5_14ComposedLayoutINS5_7SwizzleILi3ELi4ELi3EEENS5_18smem_ptr_flag_bitsILi8EEENSW_INS6_IJNSC_ILi8EEESI_EEENS6_IJSI_SE_EEEEEEEvNS5_8identityENS5_23SM90_TMA_LOAD_MULTICASTES1D_vS1E_EENS_8epilogue10collective18CollectiveEpilogueINS1H_30Sm90PtrArrayTmaWarpSpecializedILi4ELi2ELi16ELb1ELb0ELi2EEEJSJ_NS6_IJNSC_ILi64EEENSC_ILi32EEEEEENS_6half_tEPNS6_IJSE_lSL_EEES1P_S1R_NS1H_6fusion15FusionCallbacksIS1L_NS1S_17LinearCombinationIS1P_fS1P_fLNS_15FloatRoundStyleE2EEESJ_S1O_JEEES13_NS14_IS16_NS17_ILi16EEENSW_INS6_IJS1M_S19_EEENS6_IJSE_S1M_EEEEEEENS5_17SM75_U16x8_LDSM_TENS5_14SM90_TMA_STOREES22_NS5_17SM90_U16x8_STSM_TENS5_9Copy_AtomIJNS5_17SM90_U32x4_STSM_NES1P_EEEvEEEvvEEEEvNT_6ParamsE) ;  /* 0xfffffefc02487950 */ /* 0x000ff60003c3ffff */
.L_x_331:
[----:B------:R-:W-:-:S00]  /*102e0*/  BRA `(.L_x_331) ;  /* 0xfffffffc00fc7947 */ /* 0x000fc0000383ffff */
[----:B------:R-:W-:-:S00]  /*102f0*/  NOP ;  /* 0x0000000000007918 */ /* 0x000fc00000000000 */
        /* <DEDUP_REMOVED lines=8> */
.L_x_332:


//--------------------- .nv.global.init           --------------------------
	.section	.nv.global.init,"aw",@progbits
.nv.global.init:
	.type		$str$24,@object
	.size		$str$24,($str$25 - $str$24)
$str$24:
        /*0000*/ 	.byte	0x28, 0x61, 0x64, 0x64, 0x72, 0x65, 0x73, 0x73, 0x20, 0x26, 0x20, 0x6d, 0x61, 0x73, 0x6b, 0x29
        /*0010*/ 	.byte	0x20, 0x3d, 0x3d, 0x20, 0x30, 0x00
	.type		$str$25,@object
	.size		$str$25,(__unnamed_1 - $str$25)
$str$25:
        /*0016*/ 	.byte	0x2f, 0x74, 0x6d, 0x70, 0x2f, 0x63, 0x75, 0x74, 0x6c, 0x61, 0x73, 0x73, 0x5f, 0x73, 0x77, 0x65
        /*0026*/ 	.byte	0x65, 0x70, 0x5f, 0x73, 0x72, 0x63, 0x2f, 0x69, 0x6e, 0x63, 0x6c, 0x75, 0x64, 0x65, 0x2f, 0x63
        /*0036*/ 	.byte	0x75, 0x74, 0x65, 0x2f, 0x70, 0x6f, 0x69, 0x6e, 0x74, 0x65, 0x72, 0x5f, 0x66, 0x6c, 0x61, 0x67
        /*0046*/ 	.byte	0x67, 0x65, 0x64, 0x2e, 0x68, 0x70, 0x70, 0x00
	.type		__unnamed_1,@object
	.size		__unnamed_1,(.L_0 - __unnamed_1)
__unnamed_1:
        /*004e*/ 	.byte	0x61, 0x75, 0x74, 0x6f, 0x20, 0x63, 0x75, 0x74, 0x65, 0x3a, 0x3a, 0x61, 0x73, 0x5f, 0x70, 0x6f
        /* <DEDUP_REMOVED lines=27> */
        /*020e*/ 	.byte	0x3e, 0x3e, 0x3e, 0x3e, 0x3e, 0x5d, 0x00
.L_0:


//--------------------- .nv.shared._ZN7cutlass13device_kernelINS_4gemm6kernel13GemmUniversalINS1_17GroupProblemShapeIN4cute5tupleIJiiiEEEEENS1_10collective13CollectiveMmaINS1_39MainloopSm90ArrayTmaGmmaWarpSpecializedILi6ENS6_IJNS5_1CILi2EEENSC_ILi1EEESE_EEENS1_52KernelPtrArrayTmaWarpSpecializedPingpongFP8FastAccumEEENS6_IJNSC_ILi128EEESI_SI_EEENS_12float_e4m3_tEPNS6_IJlSE_NSC_ILi0EEEEEESK_SN_NS5_8TiledMMAINS5_8MMA_AtomIJNS5_4SM904GMMA31MMA_64x128x32_F32E4M3E4M3_SS_TNILNSR_7ScaleInE1ELST_1EEEEEENS5_6LayoutINS6_IJSE_SE_SE_EEENS6_IJSL_SL_SL_EEEEENS6_IJNS5_10UnderscoreES10_S10_EEEEENS5_13SM90_TMA_LOADENS5_14ComposedLayoutINS5_7SwizzleILi3ELi4ELi3EEENS5_18smem_ptr_flag_bitsILi8EEENSW_INS6_IJNSC_ILi8EEESI_EEENS6_IJSI_SE_EEEEEEEvNS5_8identityENS5_23SM90_TMA_LOAD_MULTICASTES1D_vS1E_EENS_8epilogue10collective18CollectiveEpilogueINS1H_30Sm90PtrArrayTmaWarpSpecializedILi4ELi2ELi16ELb1ELb0ELi2EEEJSJ_NS6_IJNSC_ILi64EEENSC_ILi32EEEEEENS_6half_tEPNS6_IJSE_lSL_EEES1P_S1R_NS1H_6fusion15FusionCallbacksIS1L_NS1S_17LinearCombinationIS1P_fS1P_fLNS_15FloatRoundStyleE2EEESJ_S1O_JEEES13_NS14_IS16_NS17_ILi16EEENSW_INS6_IJS1M_S19_EEENS6_IJSE_S1M_EEEEEEENS5_17SM75_U16x8_LDSM_TENS5_14SM90_TMA_STOREES22_NS5_17SM90_U16x8_STSM_TENS5_9Copy_AtomIJNS5_17SM90_U32x4_STSM_NES1P_EEEvEEEvvEEEEvNT_6ParamsE --------------------------
	.section	.nv.shared._ZN7cutlass13device_kernelINS_4gemm6kernel13GemmUniversalINS1_17GroupProblemShapeIN4cute5tupleIJiiiEEEEENS1_10collective13CollectiveMmaINS1_39MainloopSm90ArrayTmaGmmaWarpSpecializedILi6ENS6_IJNS5_1CILi2EEENSC_ILi1EEESE_EEENS1_52KernelPtrArrayTmaWarpSpecializedPingpongFP8FastAccumEEENS6_IJNSC_ILi128EEESI_SI_EEENS_12float_e4m3_tEPNS6_IJlSE_NSC_ILi0EEEEEESK_SN_NS5_8TiledMMAINS5_8MMA_AtomIJNS5_4SM904GMMA31MMA_64x128x32_F32E4M3E4M3_SS_TNILNSR_7ScaleInE1ELST_1EEEEEENS5_6LayoutINS6_IJSE_SE_SE_EEENS6_IJSL_SL_SL_EEEEENS6_IJNS5_10UnderscoreES10_S10_EEEEENS5_13SM90_TMA_LOADENS5_14ComposedLayoutINS5_7SwizzleILi3ELi4ELi3EEENS5_18smem_ptr_flag_bitsILi8EEENSW_INS6_IJNSC_ILi8EEESI_EEENS6_IJSI_SE_EEEEEEEvNS5_8identityENS5_23SM90_TMA_LOAD_MULTICASTES1D_vS1E_EENS_8epilogue10collective18CollectiveEpilogueINS1H_30Sm90PtrArrayTmaWarpSpecializedILi4ELi2ELi16ELb1ELb0ELi2EEEJSJ_NS6_IJNSC_ILi64EEENSC_ILi32EEEEEENS_6half_tEPNS6_IJSE_lSL_EEES1P_S1R_NS1H_6fusion15FusionCallbacksIS1L_NS1S_17LinearCombinationIS1P_fS1P_fLNS_15FloatRoundStyleE2EEESJ_S1O_JEEES13_NS14_IS16_NS17_ILi16EEENSW_INS6_IJS1M_S19_EEENS6_IJSE_S1M_EEEEEEENS5_17SM75_U16x8_LDSM_TENS5_14SM90_TMA_STOREES22_NS5_17SM90_U16x8_STSM_TENS5_9Copy_AtomIJNS5_17SM90_U32x4_STSM_NES1P_EEEvEEEvvEEEEvNT_6ParamsE,"aw",@nobits
	.sectionflags	@""
	.align	16
	.zero		1024


//--------------------- .nv.shared.reserved.0     --------------------------
	.section	.nv.shared.reserved.0,"aw",@nobits
	.weak		__nv_reservedSMEM_offset_0_alias
	.size		__nv_reservedSMEM_offset_0_alias, 0, 0
	.other		__nv_reservedSMEM_offset_0_alias,@"STO_CUDA_RESERVED_SHARED STV_DEFAULT"
__nv_reservedSMEM_offset_0_alias:
	.zero		0


//--------------------- .nv.global                --------------------------
	.section	.nv.global,"aw",@nobits
.nv.global:
	.type		_ZN39_INTERNAL_4cae65c8_4_k_cu_a88353eb_27854cute1_E,@object
	.size		_ZN39_INTERNAL_4cae65c8_4_k_cu_a88353eb_27854cute1_E,(_ZN39_INTERNAL_4cae65c8_4_k_cu_a88353eb_27854cuda3std3__45__cpo6cbeginE - _ZN39_INTERNAL_4cae65c8_4_k_cu_a88353eb_27854cute1_E)
_ZN39_INTERNAL_4cae65c8_4_k_cu_a88353eb_27854cute1_E:
	.zero		1
	.type		_ZN39_INTERNAL_4cae65c8_4_k_cu_a88353eb_27854cuda3std3__45__cpo6cbeginE,@object
	.size		_ZN39_INTERNAL_4cae65c8_4_k_cu_a88353eb_27854cuda3std3__45__cpo6cbeginE,(_ZN39_INTERNAL_4cae65c8_4_k_cu_a88353eb_27854cuda3std3__48in_placeE - _ZN39_INTERNAL_4cae65c8_4_k_cu_a88353eb_27854cuda3std3__45__cpo6cbeginE)
_ZN39_INTERNAL_4cae65c8_4_k_cu_a88353eb_27854cuda3std3__45__cpo6cbeginE:
	.zero		1
	.type		_ZN39_INTERNAL_4cae65c8_4_k_cu_a88353eb_27854cuda3std3__48in_placeE,@object
	.size		_ZN39_INTERNAL_4cae65c8_4_k_cu_a88353eb_27854cuda3std3__48in_placeE,(_ZN39_INTERNAL_4cae65c8_4_k_cu_a88353eb_27854cuda3std6ranges3__45__cpo9iter_moveE - _ZN39_INTERNAL_4cae65c8_4_k_cu_a88353eb_27854cuda3std3__48in_placeE)
_ZN39_INTERNAL_4cae65c8_4_k_cu_a88353eb_27854cuda3std3__48in_placeE:
	.zero		1
	.type		_ZN39_INTERNAL_4cae65c8_4_k_cu_a88353eb_27854cuda3std6ranges3__45__cpo9iter_moveE,@object
	.size		_ZN39_INTERNAL_4cae65c8_4_k_cu_a88353eb_27854cuda3std6ranges3__45__cpo9iter_moveE,(_ZN39_INTERNAL_4cae65c8_4_k_cu_a88353eb_27854cuda3std3__45__cpo5beginE - _ZN39_INTERNAL_4cae65c8_4_k_cu_a88353eb_27854cuda3std6ranges3__45__cpo9iter_moveE)
_ZN39_INTERNAL_4cae65c8_4_k_cu_a88353eb_27854cuda3std6ranges3__45__cpo9iter_moveE:
	.zero		1
	.type		_ZN39_INTERNAL_4cae65c8_4_k_cu_a88353eb_27854cuda3std3__45__cpo5beginE,@object
	.size		_ZN39_INTERNAL_4cae65c8_4_k_cu_a88353eb_27854cuda3std3__45__cpo5beginE,(_ZN39_INTERNAL_4cae65c8_4_k_cu_a88353eb_27854cuda3std3__441_GLOBAL__N__4cae65c8_4_k_cu_a88353eb_27856ignoreE - _ZN39_INTERNAL_4cae65c8_4_k_cu_a88353eb_27854cuda3std3__45__cpo5beginE)
_ZN39_INTERNAL_4cae65c8_4_k_cu_a88353eb_27854cuda3std3__45__cpo5beginE:
	.zero		1
	.type		_ZN39_INTERNAL_4cae65c8_4_k_cu_a88353eb_27854cuda3std3__441_GLOBAL__N__4cae65c8_4_k_cu_a88353eb_27856ignoreE,@object
	.size		_ZN39_INTERNAL_4cae65c8_4_k_cu_a88353eb_27854cuda3std3__441_GLOBAL__N__4cae65c8_4_k_cu_a88353eb_27856ignoreE,(_ZN39_INTERNAL_4cae65c8_4_k_cu_a88353eb_27854cute7productE - _ZN39_INTERNAL_4cae65c8_4_k_cu_a88353eb_27854cuda3std3__441_GLOBAL__N__4cae65c8_4_k_cu_a88353eb_27856ignoreE)
_ZN39_INTERNAL_4cae65c8_4_k_cu_a88353eb_27854cuda3std3__441_GLOBAL__N__4cae65c8_4_k_cu_a88353eb_27856ignoreE:
	.zero		1
	.type		_ZN39_INTERNAL_4cae65c8_4_k_cu_a88353eb_27854cute7productE,@object
	.size		_ZN39_INTERNAL_4cae65c8_4_k_cu_a88353eb_27854cute7productE,(_ZN39_INTERNAL_4cae65c8_4_k_cu_a88353eb_27854cuda3std3__45__cpo3endE - _ZN39_INTERNAL_4cae65c8_4_k_cu_a88353eb_27854cute7productE)
_ZN39_INTERNAL_4cae65c8_4_k_cu_a88353eb_27854cute7productE:
	.zero		1
	.type		_ZN39_INTERNAL_4cae65c8_4_k_cu_a88353eb_27854cuda3std3__45__cpo3endE,@object
	.size		_ZN39_INTERNAL_4cae65c8_4_k_cu_a88353eb_27854cuda3std3__45__cpo3endE,(_ZN39_INTERNAL_4cae65c8_4_k_cu_a88353eb_27854cuda3std3__419piecewise_constructE - _ZN39_INTERNAL_4cae65c8_4_k_cu_a88353eb_27854cuda3std3__45__cpo3endE)
_ZN39_INTERNAL_4cae65c8_4_k_cu_a88353eb_27854cuda3std3__45__cpo3endE:
	.zero		1
	.type		_ZN39_INTERNAL_4cae65c8_4_k_cu_a88353eb_27854cuda3std3__419piecewise_constructE,@object
	.size		_ZN39_INTERNAL_4cae65c8_4_k_cu_a88353eb_27854cuda3std3__419piecewise_constructE,(_ZN39_INTERNAL_4cae65c8_4_k_cu_a88353eb_27854cuda3std3__45__cpo4cendE - _ZN39_INTERNAL_4cae65c8_4_k_cu_a88353eb_27854cuda3std3__419piecewise_constructE)
_ZN39_INTERNAL_4cae65c8_4_k_cu_a88353eb_27854cuda3std3__419piecewise_constructE:
	.zero		1
	.type		_ZN39_INTERNAL_4cae65c8_4_k_cu_a88353eb_27854cuda3std3__45__cpo4cendE,@object
	.size		_ZN39_INTERNAL_4cae65c8_4_k_cu_a88353eb_27854cuda3std3__45__cpo4cendE,(_ZN39_INTERNAL_4cae65c8_4_k_cu_a88353eb_27854cuda3std6ranges3__45__cpo4swapE - _ZN39_INTERNAL_4cae65c8_4_k_cu_a88353eb_27854cuda3std3__45__cpo4cendE)
_ZN39_INTERNAL_4cae65c8_4_k_cu_a88353eb_27854cuda3std3__45__cpo4cendE:
	.zero		1
	.type		_ZN39_INTERNAL_4cae65c8_4_k_cu_a88353eb_27854cuda3std6ranges3__45__cpo4swapE,@object
	.size		_ZN39_INTERNAL_4cae65c8_4_k_cu_a88353eb_27854cuda3std6ranges3__45__cpo4swapE,(.L_8 - _ZN39_INTERNAL_4cae65c8_4_k_cu_a88353eb_27854cuda3std6ranges3__45__cpo4swapE)
_ZN39_INTERNAL_4cae65c8_4_k_cu_a88353eb_27854cuda3std6ranges3__45__cpo4swapE:
	.zero		1
.L_8:


//--------------------- .nv.constant0._ZN7cutlass13device_kernelINS_4gemm6kernel13GemmUniversalINS1_17GroupProblemShapeIN4cute5tupleIJiiiEEEEENS1_10collective13CollectiveMmaINS1_39MainloopSm90ArrayTmaGmmaWarpSpecializedILi6ENS6_IJNS5_1CILi2EEENSC_ILi1EEESE_EEENS1_52KernelPtrArrayTmaWarpSpecializedPingpongFP8FastAccumEEENS6_IJNSC_ILi128EEESI_SI_EEENS_12float_e4m3_tEPNS6_IJlSE_NSC_ILi0EEEEEESK_SN_NS5_8TiledMMAINS5_8MMA_AtomIJNS5_4SM904GMMA31MMA_64x128x32_F32E4M3E4M3_SS_TNILNSR_7ScaleInE1ELST_1EEEEEENS5_6LayoutINS6_IJSE_SE_SE_EEENS6_IJSL_SL_SL_EEEEENS6_IJNS5_10UnderscoreES10_S10_EEEEENS5_13SM90_TMA_LOADENS5_14ComposedLayoutINS5_7SwizzleILi3ELi4ELi3EEENS5_18smem_ptr_flag_bitsILi8EEENSW_INS6_IJNSC_ILi8EEESI_EEENS6_IJSI_SE_EEEEEEEvNS5_8identityENS5_23SM90_TMA_LOAD_MULTICASTES1D_vS1E_EENS_8epilogue10collective18CollectiveEpilogueINS1H_30Sm90PtrArrayTmaWarpSpecializedILi4ELi2ELi16ELb1ELb0ELi2EEEJSJ_NS6_IJNSC_ILi64EEENSC_ILi32EEEEEENS_6half_tEPNS6_IJSE_lSL_EEES1P_S1R_NS1H_6fusion15FusionCallbacksIS1L_NS1S_17LinearCombinationIS1P_fS1P_fLNS_15FloatRoundStyleE2EEESJ_S1O_JEEES13_NS14_IS16_NS17_ILi16EEENSW_INS6_IJS1M_S19_EEENS6_IJSE_S1M_EEEEEEENS5_17SM75_U16x8_LDSM_TENS5_14SM90_TMA_STOREES22_NS5_17SM90_U16x8_STSM_TENS5_9Copy_AtomIJNS5_17SM90_U32x4_STSM_NES1P_EEEvEEEvvEEEEvNT_6ParamsE --------------------------
	.section	.nv.constant0._ZN7cutlass13device_kernelINS_4gemm6kernel13GemmUniversalINS1_17GroupProblemShapeIN4cute5tupleIJiiiEEEEENS1_10collective13CollectiveMmaINS1_39MainloopSm90ArrayTmaGmmaWarpSpecializedILi6ENS6_IJNS5_1CILi2EEENSC_ILi1EEESE_EEENS1_52KernelPtrArrayTmaWarpSpecializedPingpongFP8FastAccumEEENS6_IJNSC_ILi128EEESI_SI_EEENS_12float_e4m3_tEPNS6_IJlSE_NSC_ILi0EEEEEESK_SN_NS5_8TiledMMAINS5_8MMA_AtomIJNS5_4SM904GMMA31MMA_64x128x32_F32E4M3E4M3_SS_TNILNSR_7ScaleInE1ELST_1EEEEEENS5_6LayoutINS6_IJSE_SE_SE_EEENS6_IJSL_SL_SL_EEEEENS6_IJNS5_10UnderscoreES10_S10_EEEEENS5_13SM90_TMA_LOADENS5_14ComposedLayoutINS5_7SwizzleILi3ELi4ELi3EEENS5_18smem_ptr_flag_bitsILi8EEENSW_INS6_IJNSC_ILi8EEESI_EEENS6_IJSI_SE_EEEEEEEvNS5_8identityENS5_23SM90_TMA_LOAD_MULTICASTES1D_vS1E_EENS_8epilogue10collective18CollectiveEpilogueINS1H_30Sm90PtrArrayTmaWarpSpecializedILi4ELi2ELi16ELb1ELb0ELi2EEEJSJ_NS6_IJNSC_ILi64EEENSC_ILi32EEEEEENS_6half_tEPNS6_IJSE_lSL_EEES1P_S1R_NS1H_6fusion15FusionCallbacksIS1L_NS1S_17LinearCombinationIS1P_fS1P_fLNS_15FloatRoundStyleE2EEESJ_S1O_JEEES13_NS14_IS16_NS17_ILi16EEENSW_INS6_IJS1M_S19_EEENS6_IJSE_S1M_EEEEEEENS5_17SM75_U16x8_LDSM_TENS5_14SM90_TMA_STOREES22_NS5_17SM90_U16x8_STSM_TENS5_9Copy_AtomIJNS5_17SM90_U32x4_STSM_NES1P_EEEvEEEvvEEEEvNT_6ParamsE,"a",@progbits
	.sectionflags	@""
	.align	4
.nv.constant0._ZN7cutlass13device_kernelINS_4gemm6kernel13GemmUniversalINS1_17GroupProblemShapeIN4cute5tupleIJiiiEEEEENS1_10collective13CollectiveMmaINS1_39MainloopSm90ArrayTmaGmmaWarpSpecializedILi6ENS6_IJNS5_1CILi2EEENSC_ILi1EEESE_EEENS1_52KernelPtrArrayTmaWarpSpecializedPingpongFP8FastAccumEEENS6_IJNSC_ILi128EEESI_SI_EEENS_12float_e4m3_tEPNS6_IJlSE_NSC_ILi0EEEEEESK_SN_NS5_8TiledMMAINS5_8MMA_AtomIJNS5_4SM904GMMA31MMA_64x128x32_F32E4M3E4M3_SS_TNILNSR_7ScaleInE1ELST_1EEEEEENS5_6LayoutINS6_IJSE_SE_SE_EEENS6_IJSL_SL_SL_EEEEENS6_IJNS5_10UnderscoreES10_S10_EEEEENS5_13SM90_TMA_LOADENS5_14ComposedLayoutINS5_7SwizzleILi3ELi4ELi3EEENS5_18smem_ptr_flag_bitsILi8EEENSW_INS6_IJNSC_ILi8EEESI_EEENS6_IJSI_SE_EEEEEEEvNS5_8identityENS5_23SM90_TMA_LOAD_MULTICASTES1D_vS1E_EENS_8epilogue10collective18CollectiveEpilogueINS1H_30Sm90PtrArrayTmaWarpSpecializedILi4ELi2ELi16ELb1ELb0ELi2EEEJSJ_NS6_IJNSC_ILi64EEENSC_ILi32EEEEEENS_6half_tEPNS6_IJSE_lSL_EEES1P_S1R_NS1H_6fusion15FusionCallbacksIS1L_NS1S_17LinearCombinationIS1P_fS1P_fLNS_15FloatRoundStyleE2EEESJ_S1O_JEEES13_NS14_IS16_NS17_ILi16EEENSW_INS6_IJS1M_S19_EEENS6_IJSE_S1M_EEEEEEENS5_17SM75_U16x8_LDSM_TENS5_14SM90_TMA_STOREES22_NS5_17SM90_U16x8_STSM_TENS5_9Copy_AtomIJNS5_17SM90_U32x4_STSM_NES1P_EEEvEEEvvEEEEvNT_6ParamsE:
	.zero		2432


//--------------------- SYMBOLS --------------------------

	.type		.nv.reservedSmem.offset0,@object
	.size		.nv.reservedSmem.offset0,0x4
	.type		__assertfail,@function
